// auto-generated by cutlass_sweep.grouped_gemm — config: {"arch": "sm_90", "cluster_m": 1, "cluster_n": 1, "dtype": "e4m3", "schedule": "pingpong", "tile_k": 64, "tile_m": 128, "tile_n": 256}
#include "cutlass/cutlass.h"
#include "cutlass/gemm/group_array_problem_shape.hpp"
#include "cutlass/gemm/collective/collective_builder.hpp"
#include "cutlass/gemm/device/gemm_universal_adapter.h"
#include "cutlass/gemm/kernel/gemm_universal.hpp"
#include "cutlass/epilogue/collective/collective_builder.hpp"

using Elem = cutlass::float_e4m3_t;
using Acc  = float;
using ElemC = cutlass::half_t;
using TileShape    = cute::Shape<cute::_128, cute::_256, cute::_64>;
using ClusterShape = cute::Shape<cute::_1, cute::_1, cute::_1>;
using ProblemShape = cutlass::gemm::GroupProblemShape<cute::Shape<int,int,int>>;

using CollectiveEpilogue = typename cutlass::epilogue::collective::CollectiveBuilder<
    cutlass::arch::Sm90, cutlass::arch::OpClassTensorOp,
    TileShape, ClusterShape,
    cutlass::epilogue::collective::EpilogueTileAuto,
    Acc, Acc,
    ElemC, cutlass::layout::ColumnMajor *, 128 / cutlass::sizeof_bits<ElemC>::value,
    ElemC, cutlass::layout::ColumnMajor *, 128 / cutlass::sizeof_bits<ElemC>::value,
    cutlass::epilogue::PtrArrayTmaWarpSpecializedPingpong
  >::CollectiveOp;

using CollectiveMainloop = typename cutlass::gemm::collective::CollectiveBuilder<
    cutlass::arch::Sm90, cutlass::arch::OpClassTensorOp,
    Elem, cutlass::layout::RowMajor *, 128 / cutlass::sizeof_bits<Elem>::value,
    Elem, cutlass::layout::ColumnMajor *, 128 / cutlass::sizeof_bits<Elem>::value,
    Acc,
    TileShape, ClusterShape,
    cutlass::gemm::collective::StageCountAutoCarveout<
        static_cast<int>(sizeof(typename CollectiveEpilogue::SharedStorage))>,
    cutlass::gemm::KernelPtrArrayTmaWarpSpecializedPingpongFP8FastAccum
  >::CollectiveOp;

using GemmKernel = cutlass::gemm::kernel::GemmUniversal<
    ProblemShape, CollectiveMainloop, CollectiveEpilogue>;
using Gemm = cutlass::gemm::device::GemmUniversalAdapter<GemmKernel>;

auto* _anchor = &cutlass::device_kernel<GemmKernel>;


// ===== COMPILED SASS (sm_90a) =====

	.target	sm_90a

	.elftype	@"ET_EXEC"


//--------------------- .note.nv.tkinfo           --------------------------
	.section	.note.nv.tkinfo,"",@"SHT_NOTE"
	.sectionflags	@"SHF_NOTE_NV_TKINFO"
	.tkinfo
        /*0018*/ 	.word	0x00000002
        /*0030*/ 	.string	""
        /*0030*/ 	.string	"ptxas"
        /*0030*/ 	.string	"Cuda compilation tools, release 13.0, V13.0.88"
        /*0030*/ 	.string	"Build cuda_13.0.r13.0/compiler.36424714_0"
        /*0030*/ 	.string	"-arch sm_90a -m 64 "



//--------------------- .note.nv.cuinfo           --------------------------
	.section	.note.nv.cuinfo,"",@"SHT_NOTE"
	.sectionflags	@"SHF_NOTE_NV_CUINFO"
        /*0018*/ 	.short	0x0002
        /*001a*/ 	.short	0x005a
        /*001c*/ 	.short	0x0082
	.zero		2


//--------------------- .nv.info                  --------------------------
	.section	.nv.info,"",@"SHT_CUDA_INFO"
	.align	4


	//----- nvinfo : EIATTR_REGCOUNT
	.align		4
        /*0000*/ 	.byte	0x04, 0x2f
        /*0002*/ 	.short	(.L_15 - .L_14)
	.align		4
.L_14:
        /*0004*/ 	.word	index@(_ZN7cutlass13device_kernelINS_4gemm6kernel13GemmUniversalINS1_17GroupProblemShapeIN4cute5tupleIJiiiEEEEENS1_10collective13CollectiveMmaINS1_39MainloopSm90ArrayTmaGmmaWarpSpecializedILi8ENS6_IJNS5_1CILi1EEESD_SD_EEENS1_52KernelPtrArrayTmaWarpSpecializedPingpongFP8FastAccumEEENS6_IJNSC_ILi128EEENSC_ILi256EEENSC_ILi64EEEEEENS_12float_e4m3_tEPNS6_IJlSD_NSC_ILi0EEEEEESL_SO_NS5_8TiledMMAINS5_8MMA_AtomIJNS5_4SM904GMMA31MMA_64x256x32_F32E4M3E4M3_SS_TNILNSS_7ScaleInE1ELSU_1EEEEEENS5_6LayoutISE_NS6_IJSM_SM_SM_EEEEENS6_IJNS5_10UnderscoreES10_S10_EEEEENS5_13SM90_TMA_LOADENS5_14ComposedLayoutINS5_7SwizzleILi2ELi4ELi3EEENS5_18smem_ptr_flag_bitsILi8EEENSX_INS6_IJNSC_ILi8EEESJ_EEENS6_IJSJ_SD_EEEEEEEvNS5_8identityES13_S1D_vS1E_EENS_8epilogue10collective18CollectiveEpilogueINS1G_30Sm90PtrArrayTmaWarpSpecializedILi4ELi2ELi16ELb1ELb0ELi2EEEJSK_NS6_IJSJ_NSC_ILi32EEEEEENS_6half_tEPNS6_IJSD_lSM_EEES1N_S1P_NS1G_6fusion15FusionCallbacksIS1K_NS1Q_17LinearCombinationIS1N_fS1N_fLNS_15FloatRoundStyleE2EEESK_S1M_JEEES13_NS14_INS15_ILi3ELi4ELi3EEENS17_ILi16EEENSX_INS6_IJSJ_S19_EEENS6_IJSD_SJ_EEEEEEENS5_17SM75_U16x8_LDSM_TENS5_14SM90_TMA_STOREES21_NS5_17SM90_U16x8_STSM_TENS5_9Copy_AtomIJNS5_17SM90_U32x4_STSM_NES1N_EEEvEEEvvEEEEvNT_6ParamsE)
        /*0008*/ 	.word	0x000000a8


	//----- nvinfo : EIATTR_FRAME_SIZE
	.align		4
.L_15:
        /*000c*/ 	.byte	0x04, 0x11
        /*000e*/ 	.short	(.L_17 - .L_16)
	.align		4
.L_16:
        /*0010*/ 	.word	index@($__internal_0_$__cuda_sm20_div_u64)
        /*0014*/ 	.word	0x000004e0


	//----- nvinfo : EIATTR_FRAME_SIZE
	.align		4
.L_17:
        /*0018*/ 	.byte	0x04, 0x11
        /*001a*/ 	.short	(.L_19 - .L_18)
	.align		4
.L_18:
        /*001c*/ 	.word	index@(_ZN7cutlass13device_kernelINS_4gemm6kernel13GemmUniversalINS1_17GroupProblemShapeIN4cute5tupleIJiiiEEEEENS1_10collective13CollectiveMmaINS1_39MainloopSm90ArrayTmaGmmaWarpSpecializedILi8ENS6_IJNS5_1CILi1EEESD_SD_EEENS1_52KernelPtrArrayTmaWarpSpecializedPingpongFP8FastAccumEEENS6_IJNSC_ILi128EEENSC_ILi256EEENSC_ILi64EEEEEENS_12float_e4m3_tEPNS6_IJlSD_NSC_ILi0EEEEEESL_SO_NS5_8TiledMMAINS5_8MMA_AtomIJNS5_4SM904GMMA31MMA_64x256x32_F32E4M3E4M3_SS_TNILNSS_7ScaleInE1ELSU_1EEEEEENS5_6LayoutISE_NS6_IJSM_SM_SM_EEEEENS6_IJNS5_10UnderscoreES10_S10_EEEEENS5_13SM90_TMA_LOADENS5_14ComposedLayoutINS5_7SwizzleILi2ELi4ELi3EEENS5_18smem_ptr_flag_bitsILi8EEENSX_INS6_IJNSC_ILi8EEESJ_EEENS6_IJSJ_SD_EEEEEEEvNS5_8identityES13_S1D_vS1E_EENS_8epilogue10collective18CollectiveEpilogueINS1G_30Sm90PtrArrayTmaWarpSpecializedILi4ELi2ELi16ELb1ELb0ELi2EEEJSK_NS6_IJSJ_NSC_ILi32EEEEEENS_6half_tEPNS6_IJSD_lSM_EEES1N_S1P_NS1G_6fusion15FusionCallbacksIS1K_NS1Q_17LinearCombinationIS1N_fS1N_fLNS_15FloatRoundStyleE2EEESK_S1M_JEEES13_NS14_INS15_ILi3ELi4ELi3EEENS17_ILi16EEENSX_INS6_IJSJ_S19_EEENS6_IJSD_SJ_EEEEEEENS5_17SM75_U16x8_LDSM_TENS5_14SM90_TMA_STOREES21_NS5_17SM90_U16x8_STSM_TENS5_9Copy_AtomIJNS5_17SM90_U32x4_STSM_NES1N_EEEvEEEvvEEEEvNT_6ParamsE)
        /*0020*/ 	.word	0x000004e0


	//----- nvinfo : EIATTR_MIN_STACK_SIZE
	.align		4
.L_19:
        /*0024*/ 	.byte	0x04, 0x12
        /*0026*/ 	.short	(.L_21 - .L_20)
	.align		4
.L_20:
        /*0028*/ 	.word	index@(_ZN7cutlass13device_kernelINS_4gemm6kernel13GemmUniversalINS1_17GroupProblemShapeIN4cute5tupleIJiiiEEEEENS1_10collective13CollectiveMmaINS1_39MainloopSm90ArrayTmaGmmaWarpSpecializedILi8ENS6_IJNS5_1CILi1EEESD_SD_EEENS1_52KernelPtrArrayTmaWarpSpecializedPingpongFP8FastAccumEEENS6_IJNSC_ILi128EEENSC_ILi256EEENSC_ILi64EEEEEENS_12float_e4m3_tEPNS6_IJlSD_NSC_ILi0EEEEEESL_SO_NS5_8TiledMMAINS5_8MMA_AtomIJNS5_4SM904GMMA31MMA_64x256x32_F32E4M3E4M3_SS_TNILNSS_7ScaleInE1ELSU_1EEEEEENS5_6LayoutISE_NS6_IJSM_SM_SM_EEEEENS6_IJNS5_10UnderscoreES10_S10_EEEEENS5_13SM90_TMA_LOADENS5_14ComposedLayoutINS5_7SwizzleILi2ELi4ELi3EEENS5_18smem_ptr_flag_bitsILi8EEENSX_INS6_IJNSC_ILi8EEESJ_EEENS6_IJSJ_SD_EEEEEEEvNS5_8identityES13_S1D_vS1E_EENS_8epilogue10collective18CollectiveEpilogueINS1G_30Sm90PtrArrayTmaWarpSpecializedILi4ELi2ELi16ELb1ELb0ELi2EEEJSK_NS6_IJSJ_NSC_ILi32EEEEEENS_6half_tEPNS6_IJSD_lSM_EEES1N_S1P_NS1G_6fusion15FusionCallbacksIS1K_NS1Q_17LinearCombinationIS1N_fS1N_fLNS_15FloatRoundStyleE2EEESK_S1M_JEEES13_NS14_INS15_ILi3ELi4ELi3EEENS17_ILi16EEENSX_INS6_IJSJ_S19_EEENS6_IJSD_SJ_EEEEEEENS5_17SM75_U16x8_LDSM_TENS5_14SM90_TMA_STOREES21_NS5_17SM90_U16x8_STSM_TENS5_9Copy_AtomIJNS5_17SM90_U32x4_STSM_NES1N_EEEvEEEvvEEEEvNT_6ParamsE)
        /*002c*/ 	.word	0x000004e0
.L_21:


//--------------------- .nv.compat                --------------------------
	.section	.nv.compat,"",@"SHT_CUDA_COMPAT_INFO"
	.align	4
        /*0000*/ 	.byte	0x02, 0x09, 0x01, 0x00, 0x02, 0x02, 0x04, 0x00, 0x02, 0x05, 0x05, 0x00, 0x03, 0x07, 0x01, 0x01
        /*0010*/ 	.byte	0x02, 0x03, 0x03, 0x00, 0x02, 0x06, 0x01, 0x00, 0x04, 0x0b, 0x08, 0x00, 0x00, 0x00, 0x00, 0x00
        /*0020*/ 	.byte	0x00, 0x00, 0x00, 0x00


//--------------------- .nv.info._ZN7cutlass13device_kernelINS_4gemm6kernel13GemmUniversalINS1_17GroupProblemShapeIN4cute5tupleIJiiiEEEEENS1_10collective13CollectiveMmaINS1_39MainloopSm90ArrayTmaGmmaWarpSpecializedILi8ENS6_IJNS5_1CILi1EEESD_SD_EEENS1_52KernelPtrArrayTmaWarpSpecializedPingpongFP8FastAccumEEENS6_IJNSC_ILi128EEENSC_ILi256EEENSC_ILi64EEEEEENS_12float_e4m3_tEPNS6_IJlSD_NSC_ILi0EEEEEESL_SO_NS5_8TiledMMAINS5_8MMA_AtomIJNS5_4SM904GMMA31MMA_64x256x32_F32E4M3E4M3_SS_TNILNSS_7ScaleInE1ELSU_1EEEEEENS5_6LayoutISE_NS6_IJSM_SM_SM_EEEEENS6_IJNS5_10UnderscoreES10_S10_EEEEENS5_13SM90_TMA_LOADENS5_14ComposedLayoutINS5_7SwizzleILi2ELi4ELi3EEENS5_18smem_ptr_flag_bitsILi8EEENSX_INS6_IJNSC_ILi8EEESJ_EEENS6_IJSJ_SD_EEEEEEEvNS5_8identityES13_S1D_vS1E_EENS_8epilogue10collective18CollectiveEpilogueINS1G_30Sm90PtrArrayTmaWarpSpecializedILi4ELi2ELi16ELb1ELb0ELi2EEEJSK_NS6_IJSJ_NSC_ILi32EEEEEENS_6half_tEPNS6_IJSD_lSM_EEES1N_S1P_NS1G_6fusion15FusionCallbacksIS1K_NS1Q_17LinearCombinationIS1N_fS1N_fLNS_15FloatRoundStyleE2EEESK_S1M_JEEES13_NS14_INS15_ILi3ELi4ELi3EEENS17_ILi16EEENSX_INS6_IJSJ_S19_EEENS6_IJSD_SJ_EEEEEEENS5_17SM75_U16x8_LDSM_TENS5_14SM90_TMA_STOREES21_NS5_17SM90_U16x8_STSM_TENS5_9Copy_AtomIJNS5_17SM90_U32x4_STSM_NES1N_EEEvEEEvvEEEEvNT_6ParamsE --------------------------
	.section	.nv.info._ZN7cutlass13device_kernelINS_4gemm6kernel13GemmUniversalINS1_17GroupProblemShapeIN4cute5tupleIJiiiEEEEENS1_10collective13CollectiveMmaINS1_39MainloopSm90ArrayTmaGmmaWarpSpecializedILi8ENS6_IJNS5_1CILi1EEESD_SD_EEENS1_52KernelPtrArrayTmaWarpSpecializedPingpongFP8FastAccumEEENS6_IJNSC_ILi128EEENSC_ILi256EEENSC_ILi64EEEEEENS_12float_e4m3_tEPNS6_IJlSD_NSC_ILi0EEEEEESL_SO_NS5_8TiledMMAINS5_8MMA_AtomIJNS5_4SM904GMMA31MMA_64x256x32_F32E4M3E4M3_SS_TNILNSS_7ScaleInE1ELSU_1EEEEEENS5_6LayoutISE_NS6_IJSM_SM_SM_EEEEENS6_IJNS5_10UnderscoreES10_S10_EEEEENS5_13SM90_TMA_LOADENS5_14ComposedLayoutINS5_7SwizzleILi2ELi4ELi3EEENS5_18smem_ptr_flag_bitsILi8EEENSX_INS6_IJNSC_ILi8EEESJ_EEENS6_IJSJ_SD_EEEEEEEvNS5_8identityES13_S1D_vS1E_EENS_8epilogue10collective18CollectiveEpilogueINS1G_30Sm90PtrArrayTmaWarpSpecializedILi4ELi2ELi16ELb1ELb0ELi2EEEJSK_NS6_IJSJ_NSC_ILi32EEEEEENS_6half_tEPNS6_IJSD_lSM_EEES1N_S1P_NS1G_6fusion15FusionCallbacksIS1K_NS1Q_17LinearCombinationIS1N_fS1N_fLNS_15FloatRoundStyleE2EEESK_S1M_JEEES13_NS14_INS15_ILi3ELi4ELi3EEENS17_ILi16EEENSX_INS6_IJSJ_S19_EEENS6_IJSD_SJ_EEEEEEENS5_17SM75_U16x8_LDSM_TENS5_14SM90_TMA_STOREES21_NS5_17SM90_U16x8_STSM_TENS5_9Copy_AtomIJNS5_17SM90_U32x4_STSM_NES1N_EEEvEEEvvEEEEvNT_6ParamsE,"",@"SHT_CUDA_INFO"
	.sectionflags	@""
	.align	4


	//----- nvinfo : EIATTR_CUDA_API_VERSION
	.align		4
        /*0000*/ 	.byte	0x04, 0x37
        /*0002*/ 	.short	(.L_23 - .L_22)
.L_22:
        /*0004*/ 	.word	0x00000082


	//----- nvinfo : EIATTR_KPARAM_INFO
	.align		4
.L_23:
        /*0008*/ 	.byte	0x04, 0x17
        /*000a*/ 	.short	(.L_25 - .L_24)
.L_24:
        /*000c*/ 	.word	0x00000000
        /*0010*/ 	.short	0x0000
        /*0012*/ 	.short	0x0070
        /*0014*/ 	.byte	0x00, 0xf0, 0x01, 0x1c


	//----- nvinfo : EIATTR_SPARSE_MMA_MASK
	.align		4
.L_25:
        /*0018*/ 	.byte	0x03, 0x50
        /*001a*/ 	.short	0x0000


	//----- nvinfo : EIATTR_MAXREG_COUNT
	.align		4
        /*001c*/ 	.byte	0x03, 0x1b
        /*001e*/ 	.short	0x00a8


	//----- nvinfo : EIATTR_NUM_BARRIERS
	.align		4
        /*0020*/ 	.byte	0x02, 0x4c
        /*0022*/ 	.byte	0x02
	.zero		1


	//----- nvinfo : EIATTR_EXTERNS
	.align		4
        /*0024*/ 	.byte	0x04, 0x0f
        /*0026*/ 	.short	(.L_27 - .L_26)


	//   ....[0]....
	.align		4
.L_26:
        /*0028*/ 	.word	index@(__assertfail)


	//----- nvinfo : EIATTR_ANNOTATIONS
	.align		4
.L_27:
        /*002c*/ 	.byte	0x04, 0x55
        /*002e*/ 	.short	(.L_29 - .L_28)


	//   ....[0]....
.L_28:
        /*0030*/ 	.word	0x00000001
        /*0034*/ 	.byte	0xd0, 0x3b, 0x00, 0x00, 0x01, 0x00, 0x00, 0x00, 0x10, 0x3c, 0x00, 0x00, 0x01, 0x00, 0x00, 0x00
        /* <DEDUP_REMOVED lines=414> */
        /*1a24*/ 	.byte	0xa0, 0x1b, 0x01, 0x00


	//----- nvinfo : EIATTR_MERCURY_ISA_VERSION
	.align		4
.L_29:
        /*1a28*/ 	.byte	0x03, 0x5f
        /*1a2a*/ 	.short	0x0101


	//----- nvinfo : EIATTR_INT_WARP_WIDE_INSTR_OFFSETS
	.align		4
        /*1a2c*/ 	.byte	0x04, 0x31
        /*1a2e*/ 	.short	(.L_31 - .L_30)


	//   ....[0]....
.L_30:
        /*1a30*/ 	.word	0x00001250


	//   ....[1]....
        /*1a34*/ 	.word	0x00001260


	//   ....[2]....
        /*1a38*/ 	.word	0x000012e0


	//   ....[3]....
        /*1a3c*/ 	.word	0x00001340


	//   ....[4]....
        /*1a40*/ 	.word	0x00001390


	//   ....[5]....
        /*1a44*/ 	.word	0x000013c0


	//   ....[6]....
        /*1a48*/ 	.word	0x00001430


	//   ....[7]....
        /*1a4c*/ 	.word	0x00001470


	//----- nvinfo : EIATTR_COOP_GROUP_MASK_REGIDS
	.align		4
.L_31:
        /*1a50*/ 	.byte	0x04, 0x29
        /*1a52*/ 	.short	(.L_33 - .L_32)


	//   ....[0]....
.L_32:
        /*1a54*/ 	.word	0xffffffff


	//   ....[1]....
        /*1a58*/ 	.word	0xffffffff


	//   ....[2]....
        /*1a5c*/ 	.word	0xffffffff


	//   ....[3]....
        /*1a60*/ 	.word	0xffffffff


	//   ....[4]....
        /*1a64*/ 	.word	0xffffffff


	//   ....[5]....
        /*1a68*/ 	.word	0xffffffff


	//   ....[6]....
        /*1a6c*/ 	.word	0xffffffff


	//   ....[7]....
        /*1a70*/ 	.word	0xffffffff


	//   ....[8]....
        /*1a74*/ 	.word	0xffffffff


	//   ....[9]....
        /*1a78*/ 	.word	0xffffffff


	//   ....[10]....
        /*1a7c*/ 	.word	0xffffffff


	//   ....[11]....
        /*1a80*/ 	.word	0xffffffff


	//   ....[12]....
        /*1a84*/ 	.word	0xffffffff


	//   ....[13]....
        /*1a88*/ 	.word	0xffffffff


	//   ....[14]....
        /*1a8c*/ 	.word	0xffffffff


	//   ....[15]....
        /*1a90*/ 	.word	0xffffffff


	//   ....[16]....
        /*1a94*/ 	.word	0xffffffff


	//   ....[17]....
        /*1a98*/ 	.word	0xffffffff


	//   ....[18]....
        /*1a9c*/ 	.word	0xffffffff


	//   ....[19]....
        /*1aa0*/ 	.word	0xffffffff


	//   ....[20]....
        /*1aa4*/ 	.word	0xffffffff


	//   ....[21]....
        /*1aa8*/ 	.word	0xffffffff


	//   ....[22]....
        /*1aac*/ 	.word	0xffffffff


	//   ....[23]....
        /*1ab0*/ 	.word	0xffffffff


	//   ....[24]....
        /*1ab4*/ 	.word	0xffffffff


	//   ....[25]....
        /*1ab8*/ 	.word	0xffffffff


	//   ....[26]....
        /*1abc*/ 	.word	0xffffffff


	//   ....[27]....
        /*1ac0*/ 	.word	0xffffffff


	//   ....[28]....
        /*1ac4*/ 	.word	0xffffffff


	//   ....[29]....
        /*1ac8*/ 	.word	0xffffffff


	//   ....[30]....
        /*1acc*/ 	.word	0xffffffff


	//   ....[31]....
        /*1ad0*/ 	.word	0xffffffff


	//   ....[32]....
        /*1ad4*/ 	.word	0xffffffff


	//   ....[33]....
        /*1ad8*/ 	.word	0xffffffff


	//   ....[34]....
        /*1adc*/ 	.word	0xffffffff


	//   ....[35]....
        /*1ae0*/ 	.word	0xffffffff


	//   ....[36]....
        /*1ae4*/ 	.word	0xffffffff


	//   ....[37]....
        /*1ae8*/ 	.word	0xffffffff


	//   ....[38]....
        /*1aec*/ 	.word	0xffffffff


	//   ....[39]....
        /*1af0*/ 	.word	0xffffffff


	//   ....[40]....
        /*1af4*/ 	.word	0xffffffff


	//   ....[41]....
        /*1af8*/ 	.word	0xffffffff


	//   ....[42]....
        /*1afc*/ 	.word	0xffffffff


	//   ....[43]....
        /*1b00*/ 	.word	0xffffffff


	//   ....[44]....
        /*1b04*/ 	.word	0xffffffff


	//   ....[45]....
        /*1b08*/ 	.word	0xffffffff


	//   ....[46]....
        /*1b0c*/ 	.word	0xffffffff


	//   ....[47]....
        /*1b10*/ 	.word	0xffffffff


	//   ....[48]....
        /*1b14*/ 	.word	0xffffffff


	//   ....[49]....
        /*1b18*/ 	.word	0xffffffff


	//   ....[50]....
        /*1b1c*/ 	.word	0xffffffff


	//   ....[51]....
        /*1b20*/ 	.word	0xffffffff


	//   ....[52]....
        /*1b24*/ 	.word	0xffffffff


	//   ....[53]....
        /*1b28*/ 	.word	0xffffffff


	//   ....[54]....
        /*1b2c*/ 	.word	0xffffffff


	//   ....[55]....
        /*1b30*/ 	.word	0xffffffff


	//   ....[56]....
        /*1b34*/ 	.word	0xffffffff


	//   ....[57]....
        /*1b38*/ 	.word	0xffffffff


	//   ....[58]....
        /*1b3c*/ 	.word	0xffffffff


	//   ....[59]....
        /*1b40*/ 	.word	0xffffffff


	//   ....[60]....
        /*1b44*/ 	.word	0xffffffff


	//   ....[61]....
        /*1b48*/ 	.word	0xffffffff


	//   ....[62]....
        /*1b4c*/ 	.word	0xffffffff


	//   ....[63]....
        /*1b50*/ 	.word	0xffffffff


	//   ....[64]....
        /*1b54*/ 	.word	0xffffffff


	//   ....[65]....
        /*1b58*/ 	.word	0xffffffff


	//   ....[66]....
        /*1b5c*/ 	.word	0xffffffff


	//   ....[67]....
        /*1b60*/ 	.word	0xffffffff


	//   ....[68]....
        /*1b64*/ 	.word	0xffffffff


	//   ....[69]....
        /*1b68*/ 	.word	0xffffffff


	//   ....[70]....
        /*1b6c*/ 	.word	0xffffffff


	//   ....[71]....
        /*1b70*/ 	.word	0xffffffff


	//   ....[72]....
        /*1b74*/ 	.word	0xffffffff


	//   ....[73]....
        /*1b78*/ 	.word	0xffffffff


	//   ....[74]....
        /*1b7c*/ 	.word	0xffffffff


	//   ....[75]....
        /*1b80*/ 	.word	0xffffffff


	//   ....[76]....
        /*1b84*/ 	.word	0xffffffff


	//   ....[77]....
        /*1b88*/ 	.word	0xffffffff


	//   ....[78]....
        /*1b8c*/ 	.word	0x0500000f


	//----- nvinfo : EIATTR_COOP_GROUP_INSTR_OFFSETS
	.align		4
.L_33:
        /*1b90*/ 	.byte	0x04, 0x28
        /*1b92*/ 	.short	(.L_35 - .L_34)


	//   ....[0]....
.L_34:
        /*1b94*/ 	.word	0x00000830


	//   ....[1]....
        /*1b98*/ 	.word	0x00000860


	//   ....[2]....
        /*1b9c*/ 	.word	0x00000d00


	//   ....[3]....
        /*1ba0*/ 	.word	0x00000fa0


	//   ....[4]....
        /*1ba4*/ 	.word	0x00001170


	//   ....[5]....
        /*1ba8*/ 	.word	0x000011b0


	//   ....[6]....
        /*1bac*/ 	.word	0x00001b00


	//   ....[7]....
        /*1bb0*/ 	.word	0x00001b30


	//   ....[8]....
        /*1bb4*/ 	.word	0x00001bb0


	//   ....[9]....
        /*1bb8*/ 	.word	0x00001bc0


	//   ....[10]....
        /*1bbc*/ 	.word	0x00001c00


	//   ....[11]....
        /*1bc0*/ 	.word	0x00001c20


	//   ....[12]....
        /*1bc4*/ 	.word	0x00001c60


	//   ....[13]....
        /*1bc8*/ 	.word	0x00001c80


	//   ....[14]....
        /*1bcc*/ 	.word	0x00001cc0


	//   ....[15]....
        /*1bd0*/ 	.word	0x00001ce0


	//   ....[16]....
        /*1bd4*/ 	.word	0x00001d50


	//   ....[17]....
        /*1bd8*/ 	.word	0x00001e80


	//   ....[18]....
        /*1bdc*/ 	.word	0x00001f00


	//   ....[19]....
        /*1be0*/ 	.word	0x000024e0


	//   ....[20]....
        /*1be4*/ 	.word	0x000024f0


	//   ....[21]....
        /*1be8*/ 	.word	0x00002540


	//   ....[22]....
        /*1bec*/ 	.word	0x00002550


	//   ....[23]....
        /*1bf0*/ 	.word	0x000025a0


	//   ....[24]....
        /*1bf4*/ 	.word	0x000025b0


	//   ....[25]....
        /*1bf8*/ 	.word	0x00002600


	//   ....[26]....
        /*1bfc*/ 	.word	0x00002610


	//   ....[27]....
        /*1c00*/ 	.word	0x00002660


	//   ....[28]....
        /*1c04*/ 	.word	0x00002670


	//   ....[29]....
        /*1c08*/ 	.word	0x00002700


	//   ....[30]....
        /*1c0c*/ 	.word	0x00002750


	//   ....[31]....
        /*1c10*/ 	.word	0x000027e0


	//   ....[32]....
        /*1c14*/ 	.word	0x00002800


	//   ....[33]....
        /*1c18*/ 	.word	0x00002810


	//   ....[34]....
        /*1c1c*/ 	.word	0x00002820


	//   ....[35]....
        /*1c20*/ 	.word	0x00002830


	//   ....[36]....
        /*1c24*/ 	.word	0x00002840


	//   ....[37]....
        /*1c28*/ 	.word	0x000030b0


	//   ....[38]....
        /*1c2c*/ 	.word	0x00003350


	//   ....[39]....
        /*1c30*/ 	.word	0x000036c0


	//   ....[40]....
        /*1c34*/ 	.word	0x0000f110


	//   ....[41]....
        /*1c38*/ 	.word	0x0000f570


	//   ....[42]....
        /*1c3c*/ 	.word	0x0000f910


	//   ....[43]....
        /*1c40*/ 	.word	0x00011670


	//   ....[44]....
        /*1c44*/ 	.word	0x00011d80


	//   ....[45]....
        /*1c48*/ 	.word	0x000121f0


	//   ....[46]....
        /*1c4c*/ 	.word	0x00012ff0


	//   ....[47]....
        /*1c50*/ 	.word	0x00014060


	//   ....[48]....
        /*1c54*/ 	.word	0x00014080


	//   ....[49]....
        /*1c58*/ 	.word	0x000140d0


	//   ....[50]....
        /*1c5c*/ 	.word	0x000140f0


	//   ....[51]....
        /*1c60*/ 	.word	0x00014130


	//   ....[52]....
        /*1c64*/ 	.word	0x00014160


	//   ....[53]....
        /*1c68*/ 	.word	0x000141a0


	//   ....[54]....
        /*1c6c*/ 	.word	0x000141d0


	//   ....[55]....
        /*1c70*/ 	.word	0x00014210


	//   ....[56]....
        /*1c74*/ 	.word	0x00014240


	//   ....[57]....
        /*1c78*/ 	.word	0x000142d0


	//   ....[58]....
        /*1c7c*/ 	.word	0x000143f0


	//   ....[59]....
        /*1c80*/ 	.word	0x00014410


	//   ....[60]....
        /*1c84*/ 	.word	0x00014a70


	//   ....[61]....
        /*1c88*/ 	.word	0x00014a80


	//   ....[62]....
        /*1c8c*/ 	.word	0x00014ad0


	//   ....[63]....
        /*1c90*/ 	.word	0x00014ae0


	//   ....[64]....
        /*1c94*/ 	.word	0x00014b30


	//   ....[65]....
        /*1c98*/ 	.word	0x00014b40


	//   ....[66]....
        /*1c9c*/ 	.word	0x00014b90


	//   ....[67]....
        /*1ca0*/ 	.word	0x00014ba0


	//   ....[68]....
        /*1ca4*/ 	.word	0x00014bf0


	//   ....[69]....
        /*1ca8*/ 	.word	0x00014c00


	//   ....[70]....
        /*1cac*/ 	.word	0x00014c90


	//   ....[71]....
        /*1cb0*/ 	.word	0x00014d00


	//   ....[72]....
        /*1cb4*/ 	.word	0x00014d90


	//   ....[73]....
        /*1cb8*/ 	.word	0x00014db0


	//   ....[74]....
        /*1cbc*/ 	.word	0x00014dc0


	//   ....[75]....
        /*1cc0*/ 	.word	0x00014dd0


	//   ....[76]....
        /*1cc4*/ 	.word	0x00014de0


	//   ....[77]....
        /*1cc8*/ 	.word	0x00014df0


	//   ....[78]....
        /*1ccc*/ 	.word	0x00016cc0


	//----- nvinfo : EIATTR_REG_RECONFIG
	.align		4
.L_35:
        /*1cd0*/ 	.byte	0x01, 0x54
	.zero		2


	//----- nvinfo : EIATTR_SYSCALL_OFFSETS
	.align		4
        /*1cd4*/ 	.byte	0x04, 0x46
        /*1cd6*/ 	.short	(.L_37 - .L_36)


	//   ....[0]....
.L_36:
        /*1cd8*/ 	.word	0x00008560


	//   ....[1]....
        /*1cdc*/ 	.word	0x00008650


	//----- nvinfo : EIATTR_MBARRIER_INSTR_OFFSETS
	.align		4
.L_37:
        /*1ce0*/ 	.byte	0x04, 0x39
        /*1ce2*/ 	.short	(.L_39 - .L_38)


	//   ....[0]....
.L_38:
        /*1ce4*/ 	.word	0x00000be0
        /*1ce8*/ 	.word	0x000000ff
        /*1cec*/ 	.word	0x00034400
        /*1cf0*/ 	.short	0x0100
        /*1cf2*/ 	.byte	0x06
	.zero		1


	//   ....[1]....
        /*1cf4*/ 	.word	0x00000bf0
        /*1cf8*/ 	.word	0x000000ff
        /*1cfc*/ 	.word	0x00034440
        /*1d00*/ 	.short	0x0100
        /*1d02*/ 	.byte	0x06
	.zero		1


	//   ....[2]....
        /*1d04*/ 	.word	0x00000c00
        /*1d08*/ 	.word	0x000000ff
        /*1d0c*/ 	.word	0x00034408
        /*1d10*/ 	.short	0x0100
        /*1d12*/ 	.byte	0x06
	.zero		1


	//   ....[3]....
        /*1d14*/ 	.word	0x00000c10
        /*1d18*/ 	.word	0x000000ff
        /*1d1c*/ 	.word	0x00034448
        /*1d20*/ 	.short	0x0100
        /*1d22*/ 	.byte	0x06
	.zero		1


	//   ....[4]....
        /*1d24*/ 	.word	0x00000c20
        /*1d28*/ 	.word	0x000000ff
        /*1d2c*/ 	.word	0x00034410
        /*1d30*/ 	.short	0x0100
        /*1d32*/ 	.byte	0x06
	.zero		1


	//   ....[5]....
        /*1d34*/ 	.word	0x00000c30
        /*1d38*/ 	.word	0x000000ff
        /*1d3c*/ 	.word	0x00034450
        /*1d40*/ 	.short	0x0100
        /*1d42*/ 	.byte	0x06
	.zero		1


	//   ....[6]....
        /*1d44*/ 	.word	0x00000c40
        /*1d48*/ 	.word	0x000000ff
        /*1d4c*/ 	.word	0x00034418
        /*1d50*/ 	.short	0x0100
        /*1d52*/ 	.byte	0x06
	.zero		1


	//   ....[7]....
        /*1d54*/ 	.word	0x00000c50
        /*1d58*/ 	.word	0x000000ff
        /*1d5c*/ 	.word	0x00034458
        /*1d60*/ 	.short	0x0100
        /*1d62*/ 	.byte	0x06
	.zero		1


	//   ....[8]....
        /*1d64*/ 	.word	0x00000c60
        /*1d68*/ 	.word	0x000000ff
        /*1d6c*/ 	.word	0x00034420
        /*1d70*/ 	.short	0x0100
        /*1d72*/ 	.byte	0x06
	.zero		1


	//   ....[9]....
        /*1d74*/ 	.word	0x00000c70
        /*1d78*/ 	.word	0x000000ff
        /*1d7c*/ 	.word	0x00034460
        /*1d80*/ 	.short	0x0100
        /*1d82*/ 	.byte	0x06
	.zero		1


	//   ....[10]....
        /*1d84*/ 	.word	0x00000c80
        /*1d88*/ 	.word	0x000000ff
        /*1d8c*/ 	.word	0x00034428
        /*1d90*/ 	.short	0x0100
        /*1d92*/ 	.byte	0x06
	.zero		1


	//   ....[11]....
        /*1d94*/ 	.word	0x00000c90
        /*1d98*/ 	.word	0x000000ff
        /*1d9c*/ 	.word	0x00034468
        /*1da0*/ 	.short	0x0100
        /*1da2*/ 	.byte	0x06
	.zero		1


	//   ....[12]....
        /*1da4*/ 	.word	0x00000ca0
        /*1da8*/ 	.word	0x000000ff
        /*1dac*/ 	.word	0x00034430
        /*1db0*/ 	.short	0x0100
        /*1db2*/ 	.byte	0x06
	.zero		1


	//   ....[13]....
        /*1db4*/ 	.word	0x00000cb0
        /*1db8*/ 	.word	0x000000ff
        /*1dbc*/ 	.word	0x00034470
        /*1dc0*/ 	.short	0x0100
        /*1dc2*/ 	.byte	0x06
	.zero		1


	//   ....[14]....
        /*1dc4*/ 	.word	0x00000cc0
        /*1dc8*/ 	.word	0x000000ff
        /*1dcc*/ 	.word	0x00034438
        /*1dd0*/ 	.short	0x0100
        /*1dd2*/ 	.byte	0x06
	.zero		1


	//   ....[15]....
        /*1dd4*/ 	.word	0x00000cd0
        /*1dd8*/ 	.word	0x000000ff
        /*1ddc*/ 	.word	0x00034478
        /*1de0*/ 	.short	0x0100
        /*1de2*/ 	.byte	0x06
	.zero		1


	//   ....[16]....
        /*1de4*/ 	.word	0x00000e80
        /*1de8*/ 	.word	0x000000ff
        /*1dec*/ 	.word	0x00034480
        /*1df0*/ 	.short	0x0100
        /*1df2*/ 	.byte	0x06
	.zero		1


	//   ....[17]....
        /*1df4*/ 	.word	0x00000e90
        /*1df8*/ 	.word	0x000000ff
        /*1dfc*/ 	.word	0x000344c0
        /*1e00*/ 	.short	0x0100
        /*1e02*/ 	.byte	0x06
	.zero		1


	//   ....[18]....
        /*1e04*/ 	.word	0x00000ea0
        /*1e08*/ 	.word	0x000000ff
        /*1e0c*/ 	.word	0x00034488
        /*1e10*/ 	.short	0x0100
        /*1e12*/ 	.byte	0x06
	.zero		1


	//   ....[19]....
        /*1e14*/ 	.word	0x00000eb0
        /*1e18*/ 	.word	0x000000ff
        /*1e1c*/ 	.word	0x000344c8
        /*1e20*/ 	.short	0x0100
        /*1e22*/ 	.byte	0x06
	.zero		1


	//   ....[20]....
        /*1e24*/ 	.word	0x00000ec0
        /*1e28*/ 	.word	0x000000ff
        /*1e2c*/ 	.word	0x00034490
        /*1e30*/ 	.short	0x0100
        /*1e32*/ 	.byte	0x06
	.zero		1


	//   ....[21]....
        /*1e34*/ 	.word	0x00000ed0
        /*1e38*/ 	.word	0x000000ff
        /*1e3c*/ 	.word	0x000344d0
        /*1e40*/ 	.short	0x0100
        /*1e42*/ 	.byte	0x06
	.zero		1


	//   ....[22]....
        /*1e44*/ 	.word	0x00000ee0
        /*1e48*/ 	.word	0x000000ff
        /*1e4c*/ 	.word	0x00034498
        /*1e50*/ 	.short	0x0100
        /*1e52*/ 	.byte	0x06
	.zero		1


	//   ....[23]....
        /*1e54*/ 	.word	0x00000ef0
        /*1e58*/ 	.word	0x000000ff
        /*1e5c*/ 	.word	0x000344d8
        /*1e60*/ 	.short	0x0100
        /*1e62*/ 	.byte	0x06
	.zero		1


	//   ....[24]....
        /*1e64*/ 	.word	0x00000f00
        /*1e68*/ 	.word	0x000000ff
        /*1e6c*/ 	.word	0x000344a0
        /*1e70*/ 	.short	0x0100
        /*1e72*/ 	.byte	0x06
	.zero		1


	//   ....[25]....
        /*1e74*/ 	.word	0x00000f10
        /*1e78*/ 	.word	0x000000ff
        /*1e7c*/ 	.word	0x000344e0
        /*1e80*/ 	.short	0x0100
        /*1e82*/ 	.byte	0x06
	.zero		1


	//   ....[26]....
        /*1e84*/ 	.word	0x00000f20
        /*1e88*/ 	.word	0x000000ff
        /*1e8c*/ 	.word	0x000344a8
        /*1e90*/ 	.short	0x0100
        /*1e92*/ 	.byte	0x06
	.zero		1


	//   ....[27]....
        /*1e94*/ 	.word	0x00000f30
        /*1e98*/ 	.word	0x000000ff
        /*1e9c*/ 	.word	0x000344e8
        /*1ea0*/ 	.short	0x0100
        /*1ea2*/ 	.byte	0x06
	.zero		1


	//   ....[28]....
        /*1ea4*/ 	.word	0x00000f40
        /*1ea8*/ 	.word	0x000000ff
        /*1eac*/ 	.word	0x000344b0
        /*1eb0*/ 	.short	0x0100
        /*1eb2*/ 	.byte	0x06
	.zero		1


	//   ....[29]....
        /*1eb4*/ 	.word	0x00000f50
        /*1eb8*/ 	.word	0x000000ff
        /*1ebc*/ 	.word	0x000344f0
        /*1ec0*/ 	.short	0x0100
        /*1ec2*/ 	.byte	0x06
	.zero		1


	//   ....[30]....
        /*1ec4*/ 	.word	0x00000f60
        /*1ec8*/ 	.word	0x000000ff
        /*1ecc*/ 	.word	0x000344b8
        /*1ed0*/ 	.short	0x0100
        /*1ed2*/ 	.byte	0x06
	.zero		1


	//   ....[31]....
        /*1ed4*/ 	.word	0x00000f70
        /*1ed8*/ 	.word	0x000000ff
        /*1edc*/ 	.word	0x000344f8
        /*1ee0*/ 	.short	0x0100
        /*1ee2*/ 	.byte	0x06
	.zero		1


	//   ....[32]....
        /*1ee4*/ 	.word	0x000010e0
        /*1ee8*/ 	.word	0x000000ff
        /*1eec*/ 	.word	0x00034500
        /*1ef0*/ 	.short	0x0100
        /*1ef2*/ 	.byte	0x06
	.zero		1


	//   ....[33]....
        /*1ef4*/ 	.word	0x000010f0
        /*1ef8*/ 	.word	0x000000ff
        /*1efc*/ 	.word	0x00034520
        /*1f00*/ 	.short	0x0100
        /*1f02*/ 	.byte	0x06
	.zero		1


	//   ....[34]....
        /*1f04*/ 	.word	0x00001100
        /*1f08*/ 	.word	0x000000ff
        /*1f0c*/ 	.word	0x00034508
        /*1f10*/ 	.short	0x0100
        /*1f12*/ 	.byte	0x06
	.zero		1


	//   ....[35]....
        /*1f14*/ 	.word	0x00001110
        /*1f18*/ 	.word	0x000000ff
        /*1f1c*/ 	.word	0x00034528
        /*1f20*/ 	.short	0x0100
        /*1f22*/ 	.byte	0x06
	.zero		1


	//   ....[36]....
        /*1f24*/ 	.word	0x00001120
        /*1f28*/ 	.word	0x000000ff
        /*1f2c*/ 	.word	0x00034510
        /*1f30*/ 	.short	0x0100
        /*1f32*/ 	.byte	0x06
	.zero		1


	//   ....[37]....
        /*1f34*/ 	.word	0x00001130
        /*1f38*/ 	.word	0x000000ff
        /*1f3c*/ 	.word	0x00034530
        /*1f40*/ 	.short	0x0100
        /*1f42*/ 	.byte	0x06
	.zero		1


	//   ....[38]....
        /*1f44*/ 	.word	0x00001140
        /*1f48*/ 	.word	0x000000ff
        /*1f4c*/ 	.word	0x00034518
        /*1f50*/ 	.short	0x0100
        /*1f52*/ 	.byte	0x06
	.zero		1


	//   ....[39]....
        /*1f54*/ 	.word	0x00001150
        /*1f58*/ 	.word	0x000000ff
        /*1f5c*/ 	.word	0x00034538
        /*1f60*/ 	.short	0x0100
        /*1f62*/ 	.byte	0x06
	.zero		1


	//   ....[40]....
        /*1f64*/ 	.word	0x00001370
        /*1f68*/ 	.word	0x000000ff
        /*1f6c*/ 	.word	0x00034540
        /*1f70*/ 	.short	0x0100
        /*1f72*/ 	.byte	0x06
	.zero		1


	//   ....[41]....
        /*1f74*/ 	.word	0x000013b0
        /*1f78*/ 	.word	0x000000ff
        /*1f7c*/ 	.word	0x00034548
        /*1f80*/ 	.short	0x0100
        /*1f82*/ 	.byte	0x06
	.zero		1


	//   ....[42]....
        /*1f84*/ 	.word	0x00001420
        /*1f88*/ 	.word	0x000000ff
        /*1f8c*/ 	.word	0x00034550
        /*1f90*/ 	.short	0x0100
        /*1f92*/ 	.byte	0x0b
	.zero		1


	//   ....[43]....
        /*1f94*/ 	.word	0x00001460
        /*1f98*/ 	.word	0x000000ff
        /*1f9c*/ 	.word	0x00034558
        /*1fa0*/ 	.short	0x0100
        /*1fa2*/ 	.byte	0x0b
	.zero		1


	//   ....[44]....
        /*1fa4*/ 	.word	0x00001480
        /*1fa8*/ 	.word	0x000000ff
        /*1fac*/ 	.word	0x00034560
        /*1fb0*/ 	.short	0x0100
        /*1fb2*/ 	.byte	0x0b
	.zero		1


	//   ....[45]....
        /*1fb4*/ 	.word	0x00001490
        /*1fb8*/ 	.word	0x000000ff
        /*1fbc*/ 	.word	0x00034568
        /*1fc0*/ 	.short	0x0100
        /*1fc2*/ 	.byte	0x0b
	.zero		1


	//   ....[46]....
        /*1fc4*/ 	.word	0x00002e10
        /*1fc8*/ 	.word	0x000000ff
        /*1fcc*/ 	.word	0x00034400
        /*1fd0*/ 	.short	0x010a
        /*1fd2*/ 	.byte	0x0b
	.zero		1


	//   ....[47]....
        /*1fd4*/ 	.word	0x00002ef0
        /*1fd8*/ 	.word	0x000000ff
        /*1fdc*/ 	.word	0x00000000
        /*1fe0*/ 	.short	0x0101
        /*1fe2*/ 	.byte	0x0b
	.zero		1


	//   ....[48]....
        /*1fe4*/ 	.word	0x00003b60
        /*1fe8*/ 	.word	0x00000006
        /*1fec*/ 	.word	0x00000000
        /*1ff0*/ 	.short	0x010a
        /*1ff2*/ 	.byte	0x2f
	.zero		1


	//   ....[49]....
        /*1ff4*/ 	.word	0x00004890
        /*1ff8*/ 	.word	0x000000ff
        /*1ffc*/ 	.word	0x00034480
        /*2000*/ 	.short	0x010a
        /*2002*/ 	.byte	0x04
	.zero		1


	//   ....[50]....
        /*2004*/ 	.word	0x000048d0
        /*2008*/ 	.word	0x000000ff
        /*200c*/ 	.word	0x00034480
        /*2010*/ 	.short	0x010a
        /*2012*/ 	.byte	0x04
	.zero		1


	//   ....[51]....
        /*2014*/ 	.word	0x00005f00
        /*2018*/ 	.word	0x000000ff
        /*201c*/ 	.word	0x00034480
        /*2020*/ 	.short	0x010a
        /*2022*/ 	.byte	0x04
	.zero		1


	//   ....[52]....
        /*2024*/ 	.word	0x00005f40
        /*2028*/ 	.word	0x000000ff
        /*202c*/ 	.word	0x00034480
        /*2030*/ 	.short	0x010a
        /*2032*/ 	.byte	0x04
	.zero		1


	//   ....[53]....
        /*2034*/ 	.word	0x00008070
        /*2038*/ 	.word	0x000000ff
        /*203c*/ 	.word	0x00000000
        /*2040*/ 	.short	0x0101
        /*2042*/ 	.byte	0x04
	.zero		1


	//   ....[54]....
        /*2044*/ 	.word	0x00008170
        /*2048*/ 	.word	0x00000000
        /*204c*/ 	.word	0x00000000
        /*2050*/ 	.short	0x0101
        /*2052*/ 	.byte	0x33
	.zero		1


	//   ....[55]....
        /*2054*/ 	.word	0x00008240
        /*2058*/ 	.word	0x000000ff
        /*205c*/ 	.word	0x00000000
        /*2060*/ 	.short	0x0101
        /*2062*/ 	.byte	0x09
	.zero		1


	//   ....[56]....
        /*2064*/ 	.word	0x00008290
        /*2068*/ 	.word	0x00000006
        /*206c*/ 	.word	0x00000010
        /*2070*/ 	.short	0x010a
        /*2072*/ 	.byte	0x2f
	.zero		1


	//   ....[57]....
        /*2074*/ 	.word	0x000089f0
        /*2078*/ 	.word	0x000000ff
        /*207c*/ 	.word	0x00034500
        /*2080*/ 	.short	0x010a
        /*2082*/ 	.byte	0x32
	.zero		1


	//   ....[58]....
        /*2084*/ 	.word	0x000090d0
        /*2088*/ 	.word	0x000000ff
        /*208c*/ 	.word	0x00034508
        /*2090*/ 	.short	0x010a
        /*2092*/ 	.byte	0x32
	.zero		1


	//   ....[59]....
        /*2094*/ 	.word	0x00009620
        /*2098*/ 	.word	0x000000ff
        /*209c*/ 	.word	0x00000000
        /*20a0*/ 	.short	0x0101
        /*20a2*/ 	.byte	0x07
	.zero		1


	//   ....[60]....
        /*20a4*/ 	.word	0x00009650
        /*20a8*/ 	.word	0x000000ff
        /*20ac*/ 	.word	0x00034510
        /*20b0*/ 	.short	0x010a
        /*20b2*/ 	.byte	0x32
	.zero		1


	//   ....[61]....
        /*20b4*/ 	.word	0x00009ca0
        /*20b8*/ 	.word	0x000000ff
        /*20bc*/ 	.word	0x00000000
        /*20c0*/ 	.short	0x0101
        /*20c2*/ 	.byte	0x08
	.zero		1


	//   ....[62]....
        /*20c4*/ 	.word	0x00009cd0
        /*20c8*/ 	.word	0x000000ff
        /*20cc*/ 	.word	0x00034518
        /*20d0*/ 	.short	0x010a
        /*20d2*/ 	.byte	0x32
	.zero		1


	//   ....[63]....
        /*20d4*/ 	.word	0x0000a220
        /*20d8*/ 	.word	0x000000ff
        /*20dc*/ 	.word	0x00000000
        /*20e0*/ 	.short	0x0101
        /*20e2*/ 	.byte	0x09
	.zero		1


	//   ....[64]....
        /*20e4*/ 	.word	0x0000a270
        /*20e8*/ 	.word	0x000000ff
        /*20ec*/ 	.word	0x00034500
        /*20f0*/ 	.short	0x010a
        /*20f2*/ 	.byte	0x32
	.zero		1


	//   ....[65]....
        /*20f4*/ 	.word	0x0000a8c0
        /*20f8*/ 	.word	0x000000ff
        /*20fc*/ 	.word	0x00000000
        /*2100*/ 	.short	0x0101
        /*2102*/ 	.byte	0x0a
	.zero		1


	//   ....[66]....
        /*2104*/ 	.word	0x0000a8f0
        /*2108*/ 	.word	0x000000ff
        /*210c*/ 	.word	0x00034508
        /*2110*/ 	.short	0x010a
        /*2112*/ 	.byte	0x32
	.zero		1


	//   ....[67]....
        /*2114*/ 	.word	0x0000ae20
        /*2118*/ 	.word	0x000000ff
        /*211c*/ 	.word	0x00000000
        /*2120*/ 	.short	0x0101
        /*2122*/ 	.byte	0x07
	.zero		1


	//   ....[68]....
        /*2124*/ 	.word	0x0000ae50
        /*2128*/ 	.word	0x000000ff
        /*212c*/ 	.word	0x00034510
        /*2130*/ 	.short	0x010a
        /*2132*/ 	.byte	0x32
	.zero		1


	//   ....[69]....
        /*2134*/ 	.word	0x0000b480
        /*2138*/ 	.word	0x000000ff
        /*213c*/ 	.word	0x00000000
        /*2140*/ 	.short	0x0101
        /*2142*/ 	.byte	0x08
	.zero		1


	//   ....[70]....
        /*2144*/ 	.word	0x0000b4b0
        /*2148*/ 	.word	0x000000ff
        /*214c*/ 	.word	0x00034518
        /*2150*/ 	.short	0x010a
        /*2152*/ 	.byte	0x32
	.zero		1


	//   ....[71]....
        /*2154*/ 	.word	0x0000b9e0
        /*2158*/ 	.word	0x000000ff
        /*215c*/ 	.word	0x00000000
        /*2160*/ 	.short	0x0101
        /*2162*/ 	.byte	0x09
	.zero		1


	//   ....[72]....
        /*2164*/ 	.word	0x0000ba10
        /*2168*/ 	.word	0x000000ff
        /*216c*/ 	.word	0x00034500
        /*2170*/ 	.short	0x010a
        /*2172*/ 	.byte	0x32
	.zero		1


	//   ....[73]....
        /*2174*/ 	.word	0x0000c040
        /*2178*/ 	.word	0x000000ff
        /*217c*/ 	.word	0x00000000
        /*2180*/ 	.short	0x0101
        /*2182*/ 	.byte	0x0a
	.zero		1


	//   ....[74]....
        /*2184*/ 	.word	0x0000c070
        /*2188*/ 	.word	0x000000ff
        /*218c*/ 	.word	0x00034508
        /*2190*/ 	.short	0x010a
        /*2192*/ 	.byte	0x32
	.zero		1


	//   ....[75]....
        /*2194*/ 	.word	0x0000c5a0
        /*2198*/ 	.word	0x000000ff
        /*219c*/ 	.word	0x00000000
        /*21a0*/ 	.short	0x0101
        /*21a2*/ 	.byte	0x07
	.zero		1


	//   ....[76]....
        /*21a4*/ 	.word	0x0000c5d0
        /*21a8*/ 	.word	0x000000ff
        /*21ac*/ 	.word	0x00034510
        /*21b0*/ 	.short	0x010a
        /*21b2*/ 	.byte	0x32
	.zero		1


	//   ....[77]....
        /*21b4*/ 	.word	0x0000cc00
        /*21b8*/ 	.word	0x000000ff
        /*21bc*/ 	.word	0x00000000
        /*21c0*/ 	.short	0x0101
        /*21c2*/ 	.byte	0x08
	.zero		1


	//   ....[78]....
        /*21c4*/ 	.word	0x0000cc30
        /*21c8*/ 	.word	0x000000ff
        /*21cc*/ 	.word	0x00034518
        /*21d0*/ 	.short	0x010a
        /*21d2*/ 	.byte	0x32
	.zero		1


	//   ....[79]....
        /*21d4*/ 	.word	0x0000d160
        /*21d8*/ 	.word	0x000000ff
        /*21dc*/ 	.word	0x00000000
        /*21e0*/ 	.short	0x0101
        /*21e2*/ 	.byte	0x09
	.zero		1


	//   ....[80]....
        /*21e4*/ 	.word	0x0000d190
        /*21e8*/ 	.word	0x000000ff
        /*21ec*/ 	.word	0x00034500
        /*21f0*/ 	.short	0x010a
        /*21f2*/ 	.byte	0x32
	.zero		1


	//   ....[81]....
        /*21f4*/ 	.word	0x0000d7c0
        /*21f8*/ 	.word	0x000000ff
        /*21fc*/ 	.word	0x00000000
        /*2200*/ 	.short	0x0101
        /*2202*/ 	.byte	0x0a
	.zero		1


	//   ....[82]....
        /*2204*/ 	.word	0x0000d7f0
        /*2208*/ 	.word	0x000000ff
        /*220c*/ 	.word	0x00034508
        /*2210*/ 	.short	0x010a
        /*2212*/ 	.byte	0x32
	.zero		1


	//   ....[83]....
        /*2214*/ 	.word	0x0000dd20
        /*2218*/ 	.word	0x000000ff
        /*221c*/ 	.word	0x00000000
        /*2220*/ 	.short	0x0101
        /*2222*/ 	.byte	0x07
	.zero		1


	//   ....[84]....
        /*2224*/ 	.word	0x0000dd50
        /*2228*/ 	.word	0x000000ff
        /*222c*/ 	.word	0x00034510
        /*2230*/ 	.short	0x010a
        /*2232*/ 	.byte	0x32
	.zero		1


	//   ....[85]....
        /*2234*/ 	.word	0x0000e380
        /*2238*/ 	.word	0x000000ff
        /*223c*/ 	.word	0x00000000
        /*2240*/ 	.short	0x0101
        /*2242*/ 	.byte	0x08
	.zero		1


	//   ....[86]....
        /*2244*/ 	.word	0x0000e3b0
        /*2248*/ 	.word	0x000000ff
        /*224c*/ 	.word	0x00034518
        /*2250*/ 	.short	0x010a
        /*2252*/ 	.byte	0x32
	.zero		1


	//   ....[87]....
        /*2254*/ 	.word	0x0000e8f0
        /*2258*/ 	.word	0x000000ff
        /*225c*/ 	.word	0x00000000
        /*2260*/ 	.short	0x0101
        /*2262*/ 	.byte	0x09
	.zero		1


	//   ....[88]....
        /*2264*/ 	.word	0x0000e970
        /*2268*/ 	.word	0x000000ff
        /*226c*/ 	.word	0x00034400
        /*2270*/ 	.short	0x010a
        /*2272*/ 	.byte	0x04
	.zero		1


	//   ....[89]....
        /*2274*/ 	.word	0x0000ea90
        /*2278*/ 	.word	0x000000ff
        /*227c*/ 	.word	0x00000000
        /*2280*/ 	.short	0x0101
        /*2282*/ 	.byte	0x04
	.zero		1


	//   ....[90]....
        /*2284*/ 	.word	0x0000ec50
        /*2288*/ 	.word	0x000000ff
        /*228c*/ 	.word	0x00034400
        /*2290*/ 	.short	0x010a
        /*2292*/ 	.byte	0x04
	.zero		1


	//   ....[91]....
        /*2294*/ 	.word	0x0000ed70
        /*2298*/ 	.word	0x000000ff
        /*229c*/ 	.word	0x00000000
        /*22a0*/ 	.short	0x0101
        /*22a2*/ 	.byte	0x04
	.zero		1


	//   ....[92]....
        /*22a4*/ 	.word	0x0000f200
        /*22a8*/ 	.word	0x000000ff
        /*22ac*/ 	.word	0x00000000
        /*22b0*/ 	.short	0x0101
        /*22b2*/ 	.byte	0x0a
	.zero		1


	//   ....[93]....
        /*22b4*/ 	.word	0x0000f230
        /*22b8*/ 	.word	0x00000000
        /*22bc*/ 	.word	0x00000000
        /*22c0*/ 	.short	0x0101
        /*22c2*/ 	.byte	0x33
	.zero		1


	//   ....[94]....
        /*22c4*/ 	.word	0x0000fa10
        /*22c8*/ 	.word	0x000000ff
        /*22cc*/ 	.word	0x00034548
        /*22d0*/ 	.short	0x010a
        /*22d2*/ 	.byte	0x06
	.zero		1


	//   ....[95]....
        /*22d4*/ 	.word	0x0000fb30
        /*22d8*/ 	.word	0x000000ff
        /*22dc*/ 	.word	0x00034400
        /*22e0*/ 	.short	0x010a
        /*22e2*/ 	.byte	0x07
	.zero		1


	//   ....[96]....
        /*22e4*/ 	.word	0x0000fc50
        /*22e8*/ 	.word	0x000000ff
        /*22ec*/ 	.word	0x00000000
        /*22f0*/ 	.short	0x0101
        /*22f2*/ 	.byte	0x07
	.zero		1


	//   ....[97]....
        /*22f4*/ 	.word	0x0000fe40
        /*22f8*/ 	.word	0x000000ff
        /*22fc*/ 	.word	0x00034520
        /*2300*/ 	.short	0x010a
        /*2302*/ 	.byte	0x06
	.zero		1


	//   ....[98]....
        /*2304*/ 	.word	0x0000ff00
        /*2308*/ 	.word	0x000000ff
        /*230c*/ 	.word	0x00034500
        /*2310*/ 	.short	0x010b
        /*2312*/ 	.byte	0x06
	.zero		1


	//   ....[99]....
        /*2314*/ 	.word	0x0000ff60
        /*2318*/ 	.word	0x000000ff
        /*231c*/ 	.word	0x00000000
        /*2320*/ 	.short	0x0101
        /*2322*/ 	.byte	0x07
	.zero		1


	//   ....[100]....
        /*2324*/ 	.word	0x0000ff90
        /*2328*/ 	.word	0x000000ff
        /*232c*/ 	.word	0x00034528
        /*2330*/ 	.short	0x010a
        /*2332*/ 	.byte	0x06
	.zero		1


	//   ....[101]....
        /*2334*/ 	.word	0x00010070
        /*2338*/ 	.word	0x000000ff
        /*233c*/ 	.word	0x00034508
        /*2340*/ 	.short	0x010b
        /*2342*/ 	.byte	0x06
	.zero		1


	//   ....[102]....
        /*2344*/ 	.word	0x000100e0
        /*2348*/ 	.word	0x000000ff
        /*234c*/ 	.word	0x00000000
        /*2350*/ 	.short	0x0101
        /*2352*/ 	.byte	0x0e
	.zero		1


	//   ....[103]....
        /*2354*/ 	.word	0x00010110
        /*2358*/ 	.word	0x000000ff
        /*235c*/ 	.word	0x00034530
        /*2360*/ 	.short	0x010a
        /*2362*/ 	.byte	0x06
	.zero		1


	//   ....[104]....
        /*2364*/ 	.word	0x000101e0
        /*2368*/ 	.word	0x000000ff
        /*236c*/ 	.word	0x00034510
        /*2370*/ 	.short	0x010b
        /*2372*/ 	.byte	0x06
	.zero		1


	//   ....[105]....
        /*2374*/ 	.word	0x00010240
        /*2378*/ 	.word	0x000000ff
        /*237c*/ 	.word	0x00000000
        /*2380*/ 	.short	0x0101
        /*2382*/ 	.byte	0x0f
	.zero		1


	//   ....[106]....
        /*2384*/ 	.word	0x00010270
        /*2388*/ 	.word	0x000000ff
        /*238c*/ 	.word	0x00034538
        /*2390*/ 	.short	0x010a
        /*2392*/ 	.byte	0x06
	.zero		1


	//   ....[107]....
        /*2394*/ 	.word	0x00010350
        /*2398*/ 	.word	0x000000ff
        /*239c*/ 	.word	0x00034518
        /*23a0*/ 	.short	0x010b
        /*23a2*/ 	.byte	0x06
	.zero		1


	//   ....[108]....
        /*23a4*/ 	.word	0x000103c0
        /*23a8*/ 	.word	0x000000ff
        /*23ac*/ 	.word	0x00000000
        /*23b0*/ 	.short	0x0101
        /*23b2*/ 	.byte	0x10
	.zero		1


	//   ....[109]....
        /*23b4*/ 	.word	0x00010400
        /*23b8*/ 	.word	0x000000ff
        /*23bc*/ 	.word	0x00034520
        /*23c0*/ 	.short	0x010a
        /*23c2*/ 	.byte	0x06
	.zero		1


	//   ....[110]....
        /*23c4*/ 	.word	0x000104c0
        /*23c8*/ 	.word	0x000000ff
        /*23cc*/ 	.word	0x00034500
        /*23d0*/ 	.short	0x010b
        /*23d2*/ 	.byte	0x06
	.zero		1


	//   ....[111]....
        /*23d4*/ 	.word	0x00010500
        /*23d8*/ 	.word	0x000000ff
        /*23dc*/ 	.word	0x00000000
        /*23e0*/ 	.short	0x0101
        /*23e2*/ 	.byte	0x07
	.zero		1


	//   ....[112]....
        /*23e4*/ 	.word	0x00010530
        /*23e8*/ 	.word	0x000000ff
        /*23ec*/ 	.word	0x00034528
        /*23f0*/ 	.short	0x010a
        /*23f2*/ 	.byte	0x06
	.zero		1


	//   ....[113]....
        /*23f4*/ 	.word	0x00010600
        /*23f8*/ 	.word	0x000000ff
        /*23fc*/ 	.word	0x00034508
        /*2400*/ 	.short	0x010b
        /*2402*/ 	.byte	0x06
	.zero		1


	//   ....[114]....
        /*2404*/ 	.word	0x00010640
        /*2408*/ 	.word	0x000000ff
        /*240c*/ 	.word	0x00000000
        /*2410*/ 	.short	0x0101
        /*2412*/ 	.byte	0x0e
	.zero		1


	//   ....[115]....
        /*2414*/ 	.word	0x00010680
        /*2418*/ 	.word	0x000000ff
        /*241c*/ 	.word	0x00034530
        /*2420*/ 	.short	0x010a
        /*2422*/ 	.byte	0x06
	.zero		1


	//   ....[116]....
        /*2424*/ 	.word	0x00010740
        /*2428*/ 	.word	0x000000ff
        /*242c*/ 	.word	0x00034510
        /*2430*/ 	.short	0x010b
        /*2432*/ 	.byte	0x06
	.zero		1


	//   ....[117]....
        /*2434*/ 	.word	0x00010780
        /*2438*/ 	.word	0x000000ff
        /*243c*/ 	.word	0x00000000
        /*2440*/ 	.short	0x0101
        /*2442*/ 	.byte	0x0f
	.zero		1


	//   ....[118]....
        /*2444*/ 	.word	0x000107b0
        /*2448*/ 	.word	0x000000ff
        /*244c*/ 	.word	0x00034538
        /*2450*/ 	.short	0x010a
        /*2452*/ 	.byte	0x06
	.zero		1


	//   ....[119]....
        /*2454*/ 	.word	0x00010880
        /*2458*/ 	.word	0x000000ff
        /*245c*/ 	.word	0x00034518
        /*2460*/ 	.short	0x010b
        /*2462*/ 	.byte	0x06
	.zero		1


	//   ....[120]....
        /*2464*/ 	.word	0x000108c0
        /*2468*/ 	.word	0x000000ff
        /*246c*/ 	.word	0x00000000
        /*2470*/ 	.short	0x0101
        /*2472*/ 	.byte	0x10
	.zero		1


	//   ....[121]....
        /*2474*/ 	.word	0x00010900
        /*2478*/ 	.word	0x000000ff
        /*247c*/ 	.word	0x00034520
        /*2480*/ 	.short	0x010a
        /*2482*/ 	.byte	0x06
	.zero		1


	//   ....[122]....
        /*2484*/ 	.word	0x000109c0
        /*2488*/ 	.word	0x000000ff
        /*248c*/ 	.word	0x00034500
        /*2490*/ 	.short	0x010b
        /*2492*/ 	.byte	0x06
	.zero		1


	//   ....[123]....
        /*2494*/ 	.word	0x00010a00
        /*2498*/ 	.word	0x000000ff
        /*249c*/ 	.word	0x00000000
        /*24a0*/ 	.short	0x0101
        /*24a2*/ 	.byte	0x07
	.zero		1


	//   ....[124]....
        /*24a4*/ 	.word	0x00010a30
        /*24a8*/ 	.word	0x000000ff
        /*24ac*/ 	.word	0x00034528
        /*24b0*/ 	.short	0x010a
        /*24b2*/ 	.byte	0x06
	.zero		1


	//   ....[125]....
        /*24b4*/ 	.word	0x00010b00
        /*24b8*/ 	.word	0x000000ff
        /*24bc*/ 	.word	0x00034508
        /*24c0*/ 	.short	0x010b
        /*24c2*/ 	.byte	0x06
	.zero		1


	//   ....[126]....
        /*24c4*/ 	.word	0x00010b40
        /*24c8*/ 	.word	0x000000ff
        /*24cc*/ 	.word	0x00000000
        /*24d0*/ 	.short	0x0101
        /*24d2*/ 	.byte	0x0e
	.zero		1


	//   ....[127]....
        /*24d4*/ 	.word	0x00010b80
        /*24d8*/ 	.word	0x000000ff
        /*24dc*/ 	.word	0x00034530
        /*24e0*/ 	.short	0x010a
        /*24e2*/ 	.byte	0x06
	.zero		1


	//   ....[128]....
        /*24e4*/ 	.word	0x00010c40
        /*24e8*/ 	.word	0x000000ff
        /*24ec*/ 	.word	0x00034510
        /*24f0*/ 	.short	0x010b
        /*24f2*/ 	.byte	0x06
	.zero		1


	//   ....[129]....
        /*24f4*/ 	.word	0x00010c80
        /*24f8*/ 	.word	0x000000ff
        /*24fc*/ 	.word	0x00000000
        /*2500*/ 	.short	0x0101
        /*2502*/ 	.byte	0x0f
	.zero		1


	//   ....[130]....
        /*2504*/ 	.word	0x00010cb0
        /*2508*/ 	.word	0x000000ff
        /*250c*/ 	.word	0x00034538
        /*2510*/ 	.short	0x010a
        /*2512*/ 	.byte	0x06
	.zero		1


	//   ....[131]....
        /*2514*/ 	.word	0x00010d80
        /*2518*/ 	.word	0x000000ff
        /*251c*/ 	.word	0x00034518
        /*2520*/ 	.short	0x010b
        /*2522*/ 	.byte	0x06
	.zero		1


	//   ....[132]....
        /*2524*/ 	.word	0x00010dc0
        /*2528*/ 	.word	0x000000ff
        /*252c*/ 	.word	0x00000000
        /*2530*/ 	.short	0x0101
        /*2532*/ 	.byte	0x10
	.zero		1


	//   ....[133]....
        /*2534*/ 	.word	0x00010e00
        /*2538*/ 	.word	0x000000ff
        /*253c*/ 	.word	0x00034520
        /*2540*/ 	.short	0x010a
        /*2542*/ 	.byte	0x06
	.zero		1


	//   ....[134]....
        /*2544*/ 	.word	0x00010ec0
        /*2548*/ 	.word	0x000000ff
        /*254c*/ 	.word	0x00034500
        /*2550*/ 	.short	0x010b
        /*2552*/ 	.byte	0x06
	.zero		1


	//   ....[135]....
        /*2554*/ 	.word	0x00010f00
        /*2558*/ 	.word	0x000000ff
        /*255c*/ 	.word	0x00000000
        /*2560*/ 	.short	0x0101
        /*2562*/ 	.byte	0x07
	.zero		1


	//   ....[136]....
        /*2564*/ 	.word	0x00010f30
        /*2568*/ 	.word	0x000000ff
        /*256c*/ 	.word	0x00034528
        /*2570*/ 	.short	0x010a
        /*2572*/ 	.byte	0x06
	.zero		1


	//   ....[137]....
        /*2574*/ 	.word	0x00011000
        /*2578*/ 	.word	0x000000ff
        /*257c*/ 	.word	0x00034508
        /*2580*/ 	.short	0x010b
        /*2582*/ 	.byte	0x06
	.zero		1


	//   ....[138]....
        /*2584*/ 	.word	0x00011040
        /*2588*/ 	.word	0x000000ff
        /*258c*/ 	.word	0x00000000
        /*2590*/ 	.short	0x0101
        /*2592*/ 	.byte	0x0e
	.zero		1


	//   ....[139]....
        /*2594*/ 	.word	0x00011080
        /*2598*/ 	.word	0x000000ff
        /*259c*/ 	.word	0x00034530
        /*25a0*/ 	.short	0x010a
        /*25a2*/ 	.byte	0x06
	.zero		1


	//   ....[140]....
        /*25a4*/ 	.word	0x00011150
        /*25a8*/ 	.word	0x000000ff
        /*25ac*/ 	.word	0x00034510
        /*25b0*/ 	.short	0x010b
        /*25b2*/ 	.byte	0x06
	.zero		1


	//   ....[141]....
        /*25b4*/ 	.word	0x00011190
        /*25b8*/ 	.word	0x000000ff
        /*25bc*/ 	.word	0x00000000
        /*25c0*/ 	.short	0x0101
        /*25c2*/ 	.byte	0x0f
	.zero		1


	//   ....[142]....
        /*25c4*/ 	.word	0x000111c0
        /*25c8*/ 	.word	0x000000ff
        /*25cc*/ 	.word	0x00034538
        /*25d0*/ 	.short	0x010a
        /*25d2*/ 	.byte	0x06
	.zero		1


	//   ....[143]....
        /*25d4*/ 	.word	0x00011290
        /*25d8*/ 	.word	0x000000ff
        /*25dc*/ 	.word	0x00034518
        /*25e0*/ 	.short	0x010b
        /*25e2*/ 	.byte	0x06
	.zero		1


	//   ....[144]....
        /*25e4*/ 	.word	0x000112e0
        /*25e8*/ 	.word	0x000000ff
        /*25ec*/ 	.word	0x00000000
        /*25f0*/ 	.short	0x0101
        /*25f2*/ 	.byte	0x10
	.zero		1


	//   ....[145]....
        /*25f4*/ 	.word	0x00011830
        /*25f8*/ 	.word	0x000000ff
        /*25fc*/ 	.word	0x00034520
        /*2600*/ 	.short	0x010a
        /*2602*/ 	.byte	0x06
	.zero		1


	//   ....[146]....
        /*2604*/ 	.word	0x00011870
        /*2608*/ 	.word	0x000000ff
        /*260c*/ 	.word	0x00034528
        /*2610*/ 	.short	0x010a
        /*2612*/ 	.byte	0x06
	.zero		1


	//   ....[147]....
        /*2614*/ 	.word	0x000118b0
        /*2618*/ 	.word	0x000000ff
        /*261c*/ 	.word	0x00034530
        /*2620*/ 	.short	0x010a
        /*2622*/ 	.byte	0x06
	.zero		1


	//   ....[148]....
        /*2624*/ 	.word	0x00011920
        /*2628*/ 	.word	0x00000003
        /*262c*/ 	.word	0x00034538
        /*2630*/ 	.short	0x010a
        /*2632*/ 	.byte	0x3f
	.zero		1


	//   ....[149]....
        /*2634*/ 	.word	0x000125e0
        /*2638*/ 	.word	0x00000008
        /*263c*/ 	.word	0x000344c0
        /*2640*/ 	.short	0x010a
        /*2642*/ 	.byte	0x3f
	.zero		1


	//   ....[150]....
        /*2644*/ 	.word	0x00012860
        /*2648*/ 	.word	0x000000ff
        /*264c*/ 	.word	0x00034548
        /*2650*/ 	.short	0x0101
        /*2652*/ 	.byte	0x10
	.zero		1


	//   ....[151]....
        /*2654*/ 	.word	0x00012960
        /*2658*/ 	.word	0x00000003
        /*265c*/ 	.word	0x00034400
        /*2660*/ 	.short	0x010a
        /*2662*/ 	.byte	0x3f
	.zero		1


	//   ....[152]....
        /*2664*/ 	.word	0x00012aa0
        /*2668*/ 	.word	0x00000002
        /*266c*/ 	.word	0x00000000
        /*2670*/ 	.short	0x0101
        /*2672*/ 	.byte	0x3f
	.zero		1


	//   ....[153]....
        /*2674*/ 	.word	0x00013280
        /*2678*/ 	.word	0x00000007
        /*267c*/ 	.word	0x00000000
        /*2680*/ 	.short	0x010a
        /*2682*/ 	.byte	0x3f
	.zero		1


	//   ....[154]....
        /*2684*/ 	.word	0x00013300
        /*2688*/ 	.word	0x00000009
        /*268c*/ 	.word	0x00000000
        /*2690*/ 	.short	0x010a
        /*2692*/ 	.byte	0x3f
	.zero		1


	//   ....[155]....
        /*2694*/ 	.word	0x00013390
        /*2698*/ 	.word	0x00000006
        /*269c*/ 	.word	0x00000000
        /*26a0*/ 	.short	0x010a
        /*26a2*/ 	.byte	0x3f
	.zero		1


	//   ....[156]....
        /*26a4*/ 	.word	0x00013420
        /*26a8*/ 	.word	0x00000009
        /*26ac*/ 	.word	0x00000000
        /*26b0*/ 	.short	0x010a
        /*26b2*/ 	.byte	0x3f
	.zero		1


	//   ....[157]....
        /*26b4*/ 	.word	0x000134b0
        /*26b8*/ 	.word	0x00000006
        /*26bc*/ 	.word	0x00000000
        /*26c0*/ 	.short	0x010a
        /*26c2*/ 	.byte	0x3f
	.zero		1


	//   ....[158]....
        /*26c4*/ 	.word	0x00013540
        /*26c8*/ 	.word	0x00000009
        /*26cc*/ 	.word	0x00000000
        /*26d0*/ 	.short	0x010a
        /*26d2*/ 	.byte	0x3f
	.zero		1


	//   ....[159]....
        /*26d4*/ 	.word	0x000135d0
        /*26d8*/ 	.word	0x00000006
        /*26dc*/ 	.word	0x00000000
        /*26e0*/ 	.short	0x010a
        /*26e2*/ 	.byte	0x3f
	.zero		1


	//   ....[160]....
        /*26e4*/ 	.word	0x00013660
        /*26e8*/ 	.word	0x00000003
        /*26ec*/ 	.word	0x00000000
        /*26f0*/ 	.short	0x010a
        /*26f2*/ 	.byte	0x3f
	.zero		1


	//   ....[161]....
        /*26f4*/ 	.word	0x000152e0
        /*26f8*/ 	.word	0x0000000c
        /*26fc*/ 	.word	0x00034440
        /*2700*/ 	.short	0x010a
        /*2702*/ 	.byte	0x3f
	.zero		1


	//   ....[162]....
        /*2704*/ 	.word	0x00015400
        /*2708*/ 	.word	0x0000000c
        /*270c*/ 	.word	0x00034400
        /*2710*/ 	.short	0x0101
        /*2712*/ 	.byte	0x3f
	.zero		1


	//   ....[163]....
        /*2714*/ 	.word	0x000154d0
        /*2718*/ 	.word	0x00000003
        /*271c*/ 	.word	0x00034440
        /*2720*/ 	.short	0x010a
        /*2722*/ 	.byte	0x3f
	.zero		1


	//   ....[164]....
        /*2724*/ 	.word	0x00015580
        /*2728*/ 	.word	0x00000003
        /*272c*/ 	.word	0x00034440
        /*2730*/ 	.short	0x010a
        /*2732*/ 	.byte	0x3f
	.zero		1


	//   ....[165]....
        /*2734*/ 	.word	0x00015630
        /*2738*/ 	.word	0x00000003
        /*273c*/ 	.word	0x00034440
        /*2740*/ 	.short	0x010a
        /*2742*/ 	.byte	0x3f
	.zero		1


	//   ....[166]....
        /*2744*/ 	.word	0x000156e0
        /*2748*/ 	.word	0x00000003
        /*274c*/ 	.word	0x00034440
        /*2750*/ 	.short	0x010a
        /*2752*/ 	.byte	0x3f
	.zero		1


	//   ....[167]....
        /*2754*/ 	.word	0x00015790
        /*2758*/ 	.word	0x00000003
        /*275c*/ 	.word	0x00034440
        /*2760*/ 	.short	0x010a
        /*2762*/ 	.byte	0x3f
	.zero		1


	//   ....[168]....
        /*2764*/ 	.word	0x00015840
        /*2768*/ 	.word	0x00000003
        /*276c*/ 	.word	0x00034440
        /*2770*/ 	.short	0x010a
        /*2772*/ 	.byte	0x3f
	.zero		1


	//   ....[169]....
        /*2774*/ 	.word	0x000158f0
        /*2778*/ 	.word	0x00000003
        /*277c*/ 	.word	0x00034440
        /*2780*/ 	.short	0x010a
        /*2782*/ 	.byte	0x3f
	.zero		1


	//   ....[170]....
        /*2784*/ 	.word	0x000159a0
        /*2788*/ 	.word	0x00000003
        /*278c*/ 	.word	0x00034440
        /*2790*/ 	.short	0x010a
        /*2792*/ 	.byte	0x3f
	.zero		1


	//   ....[171]....
        /*2794*/ 	.word	0x00015a00
        /*2798*/ 	.word	0x0000000c
        /*279c*/ 	.word	0x00034400
        /*27a0*/ 	.short	0x010a
        /*27a2*/ 	.byte	0x3f
	.zero		1


	//   ....[172]....
        /*27a4*/ 	.word	0x00015a70
        /*27a8*/ 	.word	0x00000000
        /*27ac*/ 	.word	0x00000000
        /*27b0*/ 	.short	0x010a
        /*27b2*/ 	.byte	0x3f
	.zero		1


	//   ....[173]....
        /*27b4*/ 	.word	0x00015ad0
        /*27b8*/ 	.word	0x00000003
        /*27bc*/ 	.word	0x00034480
        /*27c0*/ 	.short	0x010a
        /*27c2*/ 	.byte	0x3f
	.zero		1


	//   ....[174]....
        /*27c4*/ 	.word	0x00015b30
        /*27c8*/ 	.word	0x00000007
        /*27cc*/ 	.word	0x00034480
        /*27d0*/ 	.short	0x010a
        /*27d2*/ 	.byte	0x3f
	.zero		1


	//   ....[175]....
        /*27d4*/ 	.word	0x00015ba0
        /*27d8*/ 	.word	0x00000002
        /*27dc*/ 	.word	0x00000010
        /*27e0*/ 	.short	0x010a
        /*27e2*/ 	.byte	0x3f
	.zero		1


	//   ....[176]....
        /*27e4*/ 	.word	0x00015c60
        /*27e8*/ 	.word	0x00000003
        /*27ec*/ 	.word	0x00034500
        /*27f0*/ 	.short	0x010a
        /*27f2*/ 	.byte	0x3f
	.zero		1


	//   ....[177]....
        /*27f4*/ 	.word	0x00015cc0
        /*27f8*/ 	.word	0x0000000c
        /*27fc*/ 	.word	0x00034508
        /*2800*/ 	.short	0x010a
        /*2802*/ 	.byte	0x3f
	.zero		1


	//   ....[178]....
        /*2804*/ 	.word	0x00015d20
        /*2808*/ 	.word	0x0000000c
        /*280c*/ 	.word	0x00034510
        /*2810*/ 	.short	0x010a
        /*2812*/ 	.byte	0x3f
	.zero		1


	//   ....[179]....
        /*2814*/ 	.word	0x00015d80
        /*2818*/ 	.word	0x0000000d
        /*281c*/ 	.word	0x00034518
        /*2820*/ 	.short	0x010a
        /*2822*/ 	.byte	0x3f
	.zero		1


	//   ....[180]....
        /*2824*/ 	.word	0x00015de0
        /*2828*/ 	.word	0x0000000d
        /*282c*/ 	.word	0x00034500
        /*2830*/ 	.short	0x010a
        /*2832*/ 	.byte	0x3f
	.zero		1


	//   ....[181]....
        /*2834*/ 	.word	0x00015e40
        /*2838*/ 	.word	0x0000000d
        /*283c*/ 	.word	0x00034508
        /*2840*/ 	.short	0x010a
        /*2842*/ 	.byte	0x3f
	.zero		1


	//   ....[182]....
        /*2844*/ 	.word	0x00015ea0
        /*2848*/ 	.word	0x0000000d
        /*284c*/ 	.word	0x00034510
        /*2850*/ 	.short	0x010a
        /*2852*/ 	.byte	0x3f
	.zero		1


	//   ....[183]....
        /*2854*/ 	.word	0x00015f00
        /*2858*/ 	.word	0x0000000d
        /*285c*/ 	.word	0x00034518
        /*2860*/ 	.short	0x010a
        /*2862*/ 	.byte	0x3f
	.zero		1


	//   ....[184]....
        /*2864*/ 	.word	0x00015f60
        /*2868*/ 	.word	0x0000000d
        /*286c*/ 	.word	0x00034500
        /*2870*/ 	.short	0x010a
        /*2872*/ 	.byte	0x3f
	.zero		1


	//   ....[185]....
        /*2874*/ 	.word	0x00015fc0
        /*2878*/ 	.word	0x0000000d
        /*287c*/ 	.word	0x00034508
        /*2880*/ 	.short	0x010a
        /*2882*/ 	.byte	0x3f
	.zero		1


	//   ....[186]....
        /*2884*/ 	.word	0x00016020
        /*2888*/ 	.word	0x0000000d
        /*288c*/ 	.word	0x00034510
        /*2890*/ 	.short	0x010a
        /*2892*/ 	.byte	0x3f
	.zero		1


	//   ....[187]....
        /*2894*/ 	.word	0x00016080
        /*2898*/ 	.word	0x0000000d
        /*289c*/ 	.word	0x00034518
        /*28a0*/ 	.short	0x010a
        /*28a2*/ 	.byte	0x3f
	.zero		1


	//   ....[188]....
        /*28a4*/ 	.word	0x000160e0
        /*28a8*/ 	.word	0x0000000d
        /*28ac*/ 	.word	0x00034500
        /*28b0*/ 	.short	0x010a
        /*28b2*/ 	.byte	0x3f
	.zero		1


	//   ....[189]....
        /*28b4*/ 	.word	0x00016140
        /*28b8*/ 	.word	0x0000000d
        /*28bc*/ 	.word	0x00034508
        /*28c0*/ 	.short	0x010a
        /*28c2*/ 	.byte	0x3f
	.zero		1


	//   ....[190]....
        /*28c4*/ 	.word	0x000161a0
        /*28c8*/ 	.word	0x0000000d
        /*28cc*/ 	.word	0x00034510
        /*28d0*/ 	.short	0x010a
        /*28d2*/ 	.byte	0x3f
	.zero		1


	//   ....[191]....
        /*28d4*/ 	.word	0x00016200
        /*28d8*/ 	.word	0x0000000d
        /*28dc*/ 	.word	0x00034518
        /*28e0*/ 	.short	0x010a
        /*28e2*/ 	.byte	0x3f
	.zero		1


	//   ....[192]....
        /*28e4*/ 	.word	0x00016260
        /*28e8*/ 	.word	0x00000003
        /*28ec*/ 	.word	0x00034400
        /*28f0*/ 	.short	0x010a
        /*28f2*/ 	.byte	0x3f
	.zero		1


	//   ....[193]....
        /*28f4*/ 	.word	0x000162c0
        /*28f8*/ 	.word	0x00000003
        /*28fc*/ 	.word	0x00034400
        /*2900*/ 	.short	0x010a
        /*2902*/ 	.byte	0x3f
	.zero		1


	//   ....[194]....
        /*2904*/ 	.word	0x00016320
        /*2908*/ 	.word	0x00000003
        /*290c*/ 	.word	0x00034548
        /*2910*/ 	.short	0x010a
        /*2912*/ 	.byte	0x3f
	.zero		1


	//   ....[195]....
        /*2914*/ 	.word	0x00016380
        /*2918*/ 	.word	0x00000006
        /*291c*/ 	.word	0x00034400
        /*2920*/ 	.short	0x010a
        /*2922*/ 	.byte	0x3f
	.zero		1


	//   ....[196]....
        /*2924*/ 	.word	0x000163e0
        /*2928*/ 	.word	0x00000003
        /*292c*/ 	.word	0x00034520
        /*2930*/ 	.short	0x010a
        /*2932*/ 	.byte	0x3f
	.zero		1


	//   ....[197]....
        /*2934*/ 	.word	0x00016440
        /*2938*/ 	.word	0x00000003
        /*293c*/ 	.word	0x00034528
        /*2940*/ 	.short	0x010a
        /*2942*/ 	.byte	0x3f
	.zero		1


	//   ....[198]....
        /*2944*/ 	.word	0x000164a0
        /*2948*/ 	.word	0x00000003
        /*294c*/ 	.word	0x00034530
        /*2950*/ 	.short	0x010a
        /*2952*/ 	.byte	0x3f
	.zero		1


	//   ....[199]....
        /*2954*/ 	.word	0x00016500
        /*2958*/ 	.word	0x00000003
        /*295c*/ 	.word	0x00034538
        /*2960*/ 	.short	0x010a
        /*2962*/ 	.byte	0x3f
	.zero		1


	//   ....[200]....
        /*2964*/ 	.word	0x00016560
        /*2968*/ 	.word	0x00000003
        /*296c*/ 	.word	0x00034520
        /*2970*/ 	.short	0x010a
        /*2972*/ 	.byte	0x3f
	.zero		1


	//   ....[201]....
        /*2974*/ 	.word	0x000165c0
        /*2978*/ 	.word	0x00000003
        /*297c*/ 	.word	0x00034528
        /*2980*/ 	.short	0x010a
        /*2982*/ 	.byte	0x3f
	.zero		1


	//   ....[202]....
        /*2984*/ 	.word	0x00016620
        /*2988*/ 	.word	0x00000003
        /*298c*/ 	.word	0x00034530
        /*2990*/ 	.short	0x010a
        /*2992*/ 	.byte	0x3f
	.zero		1


	//   ....[203]....
        /*2994*/ 	.word	0x00016680
        /*2998*/ 	.word	0x00000003
        /*299c*/ 	.word	0x00034538
        /*29a0*/ 	.short	0x010a
        /*29a2*/ 	.byte	0x3f
	.zero		1


	//   ....[204]....
        /*29a4*/ 	.word	0x000166e0
        /*29a8*/ 	.word	0x00000003
        /*29ac*/ 	.word	0x00034520
        /*29b0*/ 	.short	0x010a
        /*29b2*/ 	.byte	0x3f
	.zero		1


	//   ....[205]....
        /*29b4*/ 	.word	0x00016740
        /*29b8*/ 	.word	0x00000003
        /*29bc*/ 	.word	0x00034528
        /*29c0*/ 	.short	0x010a
        /*29c2*/ 	.byte	0x3f
	.zero		1


	//   ....[206]....
        /*29c4*/ 	.word	0x000167a0
        /*29c8*/ 	.word	0x00000003
        /*29cc*/ 	.word	0x00034530
        /*29d0*/ 	.short	0x010a
        /*29d2*/ 	.byte	0x3f
	.zero		1


	//   ....[207]....
        /*29d4*/ 	.word	0x00016800
        /*29d8*/ 	.word	0x00000003
        /*29dc*/ 	.word	0x00034538
        /*29e0*/ 	.short	0x010a
        /*29e2*/ 	.byte	0x3f
	.zero		1


	//   ....[208]....
        /*29e4*/ 	.word	0x00016860
        /*29e8*/ 	.word	0x00000003
        /*29ec*/ 	.word	0x00034520
        /*29f0*/ 	.short	0x010a
        /*29f2*/ 	.byte	0x3f
	.zero		1


	//   ....[209]....
        /*29f4*/ 	.word	0x000168c0
        /*29f8*/ 	.word	0x00000003
        /*29fc*/ 	.word	0x00034528
        /*2a00*/ 	.short	0x010a
        /*2a02*/ 	.byte	0x3f
	.zero		1


	//   ....[210]....
        /*2a04*/ 	.word	0x00016920
        /*2a08*/ 	.word	0x00000003
        /*2a0c*/ 	.word	0x00034530
        /*2a10*/ 	.short	0x010a
        /*2a12*/ 	.byte	0x3f
	.zero		1


	//   ....[211]....
        /*2a14*/ 	.word	0x00016980
        /*2a18*/ 	.word	0x00000003
        /*2a1c*/ 	.word	0x00034538
        /*2a20*/ 	.short	0x010a
        /*2a22*/ 	.byte	0x3f
	.zero		1


	//   ....[212]....
        /*2a24*/ 	.word	0x000169e0
        /*2a28*/ 	.word	0x00000003
        /*2a2c*/ 	.word	0x00034520
        /*2a30*/ 	.short	0x010a
        /*2a32*/ 	.byte	0x3f
	.zero		1


	//   ....[213]....
        /*2a34*/ 	.word	0x00016a40
        /*2a38*/ 	.word	0x00000003
        /*2a3c*/ 	.word	0x00034528
        /*2a40*/ 	.short	0x010a
        /*2a42*/ 	.byte	0x3f
	.zero		1


	//   ....[214]....
        /*2a44*/ 	.word	0x00016aa0
        /*2a48*/ 	.word	0x00000003
        /*2a4c*/ 	.word	0x00034530
        /*2a50*/ 	.short	0x010a
        /*2a52*/ 	.byte	0x3f
	.zero		1


	//   ....[215]....
        /*2a54*/ 	.word	0x00016b70
        /*2a58*/ 	.word	0x00000008
        /*2a5c*/ 	.word	0x000344c0
        /*2a60*/ 	.short	0x010a
        /*2a62*/ 	.byte	0x3f
	.zero		1


	//   ....[216]....
        /*2a64*/ 	.word	0x00016bc0
        /*2a68*/ 	.word	0x00000003
        /*2a6c*/ 	.word	0x00034400
        /*2a70*/ 	.short	0x010a
        /*2a72*/ 	.byte	0x3f
	.zero		1


	//   ....[217]....
        /*2a74*/ 	.word	0x00016dd0
        /*2a78*/ 	.word	0x00000007
        /*2a7c*/ 	.word	0x00000000
        /*2a80*/ 	.short	0x010a
        /*2a82*/ 	.byte	0x3f
	.zero		1


	//   ....[218]....
        /*2a84*/ 	.word	0x00016e20
        /*2a88*/ 	.word	0x00000009
        /*2a8c*/ 	.word	0x00000000
        /*2a90*/ 	.short	0x010a
        /*2a92*/ 	.byte	0x3f
	.zero		1


	//   ....[219]....
        /*2a94*/ 	.word	0x00016e70
        /*2a98*/ 	.word	0x00000006
        /*2a9c*/ 	.word	0x00000000
        /*2aa0*/ 	.short	0x010a
        /*2aa2*/ 	.byte	0x3f
	.zero		1


	//   ....[220]....
        /*2aa4*/ 	.word	0x00016ec0
        /*2aa8*/ 	.word	0x00000009
        /*2aac*/ 	.word	0x00000000
        /*2ab0*/ 	.short	0x010a
        /*2ab2*/ 	.byte	0x3f
	.zero		1


	//   ....[221]....
        /*2ab4*/ 	.word	0x00016f10
        /*2ab8*/ 	.word	0x00000006
        /*2abc*/ 	.word	0x00000000
        /*2ac0*/ 	.short	0x010a
        /*2ac2*/ 	.byte	0x3f
	.zero		1


	//   ....[222]....
        /*2ac4*/ 	.word	0x00016f60
        /*2ac8*/ 	.word	0x00000009
        /*2acc*/ 	.word	0x00000000
        /*2ad0*/ 	.short	0x010a
        /*2ad2*/ 	.byte	0x3f
	.zero		1


	//   ....[223]....
        /*2ad4*/ 	.word	0x00016fb0
        /*2ad8*/ 	.word	0x00000006
        /*2adc*/ 	.word	0x00000000
        /*2ae0*/ 	.short	0x010a
        /*2ae2*/ 	.byte	0x3f
	.zero		1


	//   ....[224]....
        /*2ae4*/ 	.word	0x00017000
        /*2ae8*/ 	.word	0x0000000c
        /*2aec*/ 	.word	0x00034440
        /*2af0*/ 	.short	0x010a
        /*2af2*/ 	.byte	0x3f
	.zero		1


	//   ....[225]....
        /*2af4*/ 	.word	0x00017050
        /*2af8*/ 	.word	0x00000003
        /*2afc*/ 	.word	0x00034440
        /*2b00*/ 	.short	0x010a
        /*2b02*/ 	.byte	0x3f
	.zero		1


	//   ....[226]....
        /*2b04*/ 	.word	0x000170a0
        /*2b08*/ 	.word	0x00000003
        /*2b0c*/ 	.word	0x00034440
        /*2b10*/ 	.short	0x010a
        /*2b12*/ 	.byte	0x3f
	.zero		1


	//   ....[227]....
        /*2b14*/ 	.word	0x000170f0
        /*2b18*/ 	.word	0x00000003
        /*2b1c*/ 	.word	0x00034440
        /*2b20*/ 	.short	0x010a
        /*2b22*/ 	.byte	0x3f
	.zero		1


	//   ....[228]....
        /*2b24*/ 	.word	0x00017140
        /*2b28*/ 	.word	0x00000003
        /*2b2c*/ 	.word	0x00034440
        /*2b30*/ 	.short	0x010a
        /*2b32*/ 	.byte	0x3f
	.zero		1


	//   ....[229]....
        /*2b34*/ 	.word	0x00017190
        /*2b38*/ 	.word	0x00000003
        /*2b3c*/ 	.word	0x00034440
        /*2b40*/ 	.short	0x010a
        /*2b42*/ 	.byte	0x3f
	.zero		1


	//   ....[230]....
        /*2b44*/ 	.word	0x000171e0
        /*2b48*/ 	.word	0x00000003
        /*2b4c*/ 	.word	0x00034440
        /*2b50*/ 	.short	0x010a
        /*2b52*/ 	.byte	0x3f
	.zero		1


	//   ....[231]....
        /*2b54*/ 	.word	0x00017230
        /*2b58*/ 	.word	0x00000003
        /*2b5c*/ 	.word	0x00034440
        /*2b60*/ 	.short	0x010a
        /*2b62*/ 	.byte	0x3f
	.zero		1


	//----- nvinfo : EIATTR_NUM_MBARRIERS
	.align		4
.L_39:
        /*2b64*/ 	.byte	0x03, 0x38
        /*2b66*/ 	.short	0x002e


	//----- nvinfo : EIATTR_EXIT_INSTR_OFFSETS
	.align		4
        /*2b68*/ 	.byte	0x04, 0x1c
        /*2b6a*/ 	.short	(.L_41 - .L_40)


	//   ....[0]....
.L_40:
        /*2b6c*/ 	.word	0x00002cd0


	//   ....[1]....
        /*2b70*/ 	.word	0x00002f00


	//   ....[2]....
        /*2b74*/ 	.word	0x00003060


	//   ....[3]....
        /*2b78*/ 	.word	0x0000f250


	//   ....[4]....
        /*2b7c*/ 	.word	0x0000f2f0


	//   ....[5]....
        /*2b80*/ 	.word	0x00011970


	//   ....[6]....
        /*2b84*/ 	.word	0x000136b0


	//   ....[7]....
        /*2b88*/ 	.word	0x000159d0


	//----- nvinfo : EIATTR_MAX_THREADS
	.align		4
.L_41:
        /*2b8c*/ 	.byte	0x04, 0x05
        /*2b8e*/ 	.short	(.L_43 - .L_42)
.L_42:
        /*2b90*/ 	.word	0x00000180
        /*2b94*/ 	.word	0x00000001
        /*2b98*/ 	.word	0x00000001


	//----- nvinfo : EIATTR_CRS_STACK_SIZE
	.align		4
.L_43:
        /*2b9c*/ 	.byte	0x04, 0x1e
        /*2b9e*/ 	.short	(.L_45 - .L_44)
.L_44:
        /*2ba0*/ 	.word	0x00000000


	//----- nvinfo : EIATTR_CBANK_PARAM_SIZE
	.align		4
.L_45:
        /*2ba4*/ 	.byte	0x03, 0x19
        /*2ba6*/ 	.short	0x0770


	//----- nvinfo : EIATTR_PARAM_CBANK
	.align		4
        /*2ba8*/ 	.byte	0x04, 0x0a
        /*2baa*/ 	.short	(.L_47 - .L_46)
	.align		4
.L_46:
        /*2bac*/ 	.word	index@(.nv.constant0._ZN7cutlass13device_kernelINS_4gemm6kernel13GemmUniversalINS1_17GroupProblemShapeIN4cute5tupleIJiiiEEEEENS1_10collective13CollectiveMmaINS1_39MainloopSm90ArrayTmaGmmaWarpSpecializedILi8ENS6_IJNS5_1CILi1EEESD_SD_EEENS1_52KernelPtrArrayTmaWarpSpecializedPingpongFP8FastAccumEEENS6_IJNSC_ILi128EEENSC_ILi256EEENSC_ILi64EEEEEENS_12float_e4m3_tEPNS6_IJlSD_NSC_ILi0EEEEEESL_SO_NS5_8TiledMMAINS5_8MMA_AtomIJNS5_4SM904GMMA31MMA_64x256x32_F32E4M3E4M3_SS_TNILNSS_7ScaleInE1ELSU_1EEEEEENS5_6LayoutISE_NS6_IJSM_SM_SM_EEEEENS6_IJNS5_10UnderscoreES10_S10_EEEEENS5_13SM90_TMA_LOADENS5_14ComposedLayoutINS5_7SwizzleILi2ELi4ELi3EEENS5_18smem_ptr_flag_bitsILi8EEENSX_INS6_IJNSC_ILi8EEESJ_EEENS6_IJSJ_SD_EEEEEEEvNS5_8identityES13_S1D_vS1E_EENS_8epilogue10collective18CollectiveEpilogueINS1G_30Sm90PtrArrayTmaWarpSpecializedILi4ELi2ELi16ELb1ELb0ELi2EEEJSK_NS6_IJSJ_NSC_ILi32EEEEEENS_6half_tEPNS6_IJSD_lSM_EEES1N_S1P_NS1G_6fusion15FusionCallbacksIS1K_NS1Q_17LinearCombinationIS1N_fS1N_fLNS_15FloatRoundStyleE2EEESK_S1M_JEEES13_NS14_INS15_ILi3ELi4ELi3EEENS17_ILi16EEENSX_INS6_IJSJ_S19_EEENS6_IJSD_SJ_EEEEEEENS5_17SM75_U16x8_LDSM_TENS5_14SM90_TMA_STOREES21_NS5_17SM90_U16x8_STSM_TENS5_9Copy_AtomIJNS5_17SM90_U32x4_STSM_NES1N_EEEvEEEvvEEEEvNT_6ParamsE)
        /*2bb0*/ 	.short	0x0210
        /*2bb2*/ 	.short	0x0770


	//----- nvinfo : EIATTR_SW_WAR
	.align		4
.L_47:
        /*2bb4*/ 	.byte	0x04, 0x36
        /*2bb6*/ 	.short	(.L_49 - .L_48)
.L_48:
        /*2bb8*/ 	.word	0x00000008
.L_49:


//--------------------- .nv.callgraph             --------------------------
	.section	.nv.callgraph,"",@"SHT_CUDA_CALLGRAPH"
	.align	4
	.sectionentsize	8
	.align		4
        /*0000*/ 	.word	0x00000000
	.align		4
        /*0004*/ 	.word	0xffffffff
	.align		4
        /*0008*/ 	.word	index@(_ZN7cutlass13device_kernelINS_4gemm6kernel13GemmUniversalINS1_17GroupProblemShapeIN4cute5tupleIJiiiEEEEENS1_10collective13CollectiveMmaINS1_39MainloopSm90ArrayTmaGmmaWarpSpecializedILi8ENS6_IJNS5_1CILi1EEESD_SD_EEENS1_52KernelPtrArrayTmaWarpSpecializedPingpongFP8FastAccumEEENS6_IJNSC_ILi128EEENSC_ILi256EEENSC_ILi64EEEEEENS_12float_e4m3_tEPNS6_IJlSD_NSC_ILi0EEEEEESL_SO_NS5_8TiledMMAINS5_8MMA_AtomIJNS5_4SM904GMMA31MMA_64x256x32_F32E4M3E4M3_SS_TNILNSS_7ScaleInE1ELSU_1EEEEEENS5_6LayoutISE_NS6_IJSM_SM_SM_EEEEENS6_IJNS5_10UnderscoreES10_S10_EEEEENS5_13SM90_TMA_LOADENS5_14ComposedLayoutINS5_7SwizzleILi2ELi4ELi3EEENS5_18smem_ptr_flag_bitsILi8EEENSX_INS6_IJNSC_ILi8EEESJ_EEENS6_IJSJ_SD_EEEEEEEvNS5_8identityES13_S1D_vS1E_EENS_8epilogue10collective18CollectiveEpilogueINS1G_30Sm90PtrArrayTmaWarpSpecializedILi4ELi2ELi16ELb1ELb0ELi2EEEJSK_NS6_IJSJ_NSC_ILi32EEEEEENS_6half_tEPNS6_IJSD_lSM_EEES1N_S1P_NS1G_6fusion15FusionCallbacksIS1K_NS1Q_17LinearCombinationIS1N_fS1N_fLNS_15FloatRoundStyleE2EEESK_S1M_JEEES13_NS14_INS15_ILi3ELi4ELi3EEENS17_ILi16EEENSX_INS6_IJSJ_S19_EEENS6_IJSD_SJ_EEEEEEENS5_17SM75_U16x8_LDSM_TENS5_14SM90_TMA_STOREES21_NS5_17SM90_U16x8_STSM_TENS5_9Copy_AtomIJNS5_17SM90_U32x4_STSM_NES1N_EEEvEEEvvEEEEvNT_6ParamsE)
	.align		4
        /*000c*/ 	.word	index@(__assertfail)
	.align		4
        /*0010*/ 	.word	0x00000000
	.align		4
        /*0014*/ 	.word	0xfffffffe
	.align		4
        /*0018*/ 	.word	0x00000000
	.align		4
        /*001c*/ 	.word	0xfffffffd
	.align		4
        /*0020*/ 	.word	0x00000000
	.align		4
        /*0024*/ 	.word	0xfffffffc


//--------------------- .nv.constant4             --------------------------
	.section	.nv.constant4,"a",@progbits
	.align	8
	.align		8
.nv.constant4:
        /*0000*/ 	.dword	__assertfail
	.align		8
        /*0008*/ 	.dword	__unnamed_1
	.align		8
        /*0010*/ 	.dword	_ZN39_INTERNAL_c757d34b_4_k_cu_9f8a8cad_28014cuda3std3__45__cpo5beginE
	.align		8
        /*0018*/ 	.dword	_ZN39_INTERNAL_c757d34b_4_k_cu_9f8a8cad_28014cuda3std3__45__cpo3endE
	.align		8
        /*0020*/ 	.dword	_ZN39_INTERNAL_c757d34b_4_k_cu_9f8a8cad_28014cuda3std3__45__cpo6cbeginE
	.align		8
        /*0028*/ 	.dword	_ZN39_INTERNAL_c757d34b_4_k_cu_9f8a8cad_28014cuda3std3__45__cpo4cendE
	.align		8
        /*0030*/ 	.dword	_ZN39_INTERNAL_c757d34b_4_k_cu_9f8a8cad_28014cuda3std3__441_GLOBAL__N__c757d34b_4_k_cu_9f8a8cad_28016ignoreE
	.align		8
        /*0038*/ 	.dword	_ZN39_INTERNAL_c757d34b_4_k_cu_9f8a8cad_28014cuda3std3__419piecewise_constructE
	.align		8
        /*0040*/ 	.dword	_ZN39_INTERNAL_c757d34b_4_k_cu_9f8a8cad_28014cuda3std3__48in_placeE
	.align		8
        /*0048*/ 	.dword	_ZN39_INTERNAL_c757d34b_4_k_cu_9f8a8cad_28014cuda3std6ranges3__45__cpo4swapE
	.align		8
        /*0050*/ 	.dword	_ZN39_INTERNAL_c757d34b_4_k_cu_9f8a8cad_28014cuda3std6ranges3__45__cpo9iter_moveE
	.align		8
        /*0058*/ 	.dword	_ZN39_INTERNAL_c757d34b_4_k_cu_9f8a8cad_28014cute7productE
	.align		8
        /*0060*/ 	.dword	_ZN39_INTERNAL_c757d34b_4_k_cu_9f8a8cad_28014cute1_E
	.align		8
        /*0068*/ 	.dword	$str$24
	.align		8
        /*0070*/ 	.dword	$str$25


//--------------------- .text._ZN7cutlass13device_kernelINS_4gemm6kernel13GemmUniversalINS1_17GroupProblemShapeIN4cute5tupleIJiiiEEEEENS1_10collective13CollectiveMmaINS1_39MainloopSm90ArrayTmaGmmaWarpSpecializedILi8ENS6_IJNS5_1CILi1EEESD_SD_EEENS1_52KernelPtrArrayTmaWarpSpecializedPingpongFP8FastAccumEEENS6_IJNSC_ILi128EEENSC_ILi256EEENSC_ILi64EEEEEENS_12float_e4m3_tEPNS6_IJlSD_NSC_ILi0EEEEEESL_SO_NS5_8TiledMMAINS5_8MMA_AtomIJNS5_4SM904GMMA31MMA_64x256x32_F32E4M3E4M3_SS_TNILNSS_7ScaleInE1ELSU_1EEEEEENS5_6LayoutISE_NS6_IJSM_SM_SM_EEEEENS6_IJNS5_10UnderscoreES10_S10_EEEEENS5_13SM90_TMA_LOADENS5_14ComposedLayoutINS5_7SwizzleILi2ELi4ELi3EEENS5_18smem_ptr_flag_bitsILi8EEENSX_INS6_IJNSC_ILi8EEESJ_EEENS6_IJSJ_SD_EEEEEEEvNS5_8identityES13_S1D_vS1E_EENS_8epilogue10collective18CollectiveEpilogueINS1G_30Sm90PtrArrayTmaWarpSpecializedILi4ELi2ELi16ELb1ELb0ELi2EEEJSK_NS6_IJSJ_NSC_ILi32EEEEEENS_6half_tEPNS6_IJSD_lSM_EEES1N_S1P_NS1G_6fusion15FusionCallbacksIS1K_NS1Q_17LinearCombinationIS1N_fS1N_fLNS_15FloatRoundStyleE2EEESK_S1M_JEEES13_NS14_INS15_ILi3ELi4ELi3EEENS17_ILi16EEENSX_INS6_IJSJ_S19_EEENS6_IJSD_SJ_EEEEEEENS5_17SM75_U16x8_LDSM_TENS5_14SM90_TMA_STOREES21_NS5_17SM90_U16x8_STSM_TENS5_9Copy_AtomIJNS5_17SM90_U32x4_STSM_NES1N_EEEvEEEvvEEEEvNT_6ParamsE --------------------------
	.section	.text._ZN7cutlass13device_kernelINS_4gemm6kernel13GemmUniversalINS1_17GroupProblemShapeIN4cute5tupleIJiiiEEEEENS1_10collective13CollectiveMmaINS1_39MainloopSm90ArrayTmaGmmaWarpSpecializedILi8ENS6_IJNS5_1CILi1EEESD_SD_EEENS1_52KernelPtrArrayTmaWarpSpecializedPingpongFP8FastAccumEEENS6_IJNSC_ILi128EEENSC_ILi256EEENSC_ILi64EEEEEENS_12float_e4m3_tEPNS6_IJlSD_NSC_ILi0EEEEEESL_SO_NS5_8TiledMMAINS5_8MMA_AtomIJNS5_4SM904GMMA31MMA_64x256x32_F32E4M3E4M3_SS_TNILNSS_7ScaleInE1ELSU_1EEEEEENS5_6LayoutISE_NS6_IJSM_SM_SM_EEEEENS6_IJNS5_10UnderscoreES10_S10_EEEEENS5_13SM90_TMA_LOADENS5_14ComposedLayoutINS5_7SwizzleILi2ELi4ELi3EEENS5_18smem_ptr_flag_bitsILi8EEENSX_INS6_IJNSC_ILi8EEESJ_EEENS6_IJSJ_SD_EEEEEEEvNS5_8identityES13_S1D_vS1E_EENS_8epilogue10collective18CollectiveEpilogueINS1G_30Sm90PtrArrayTmaWarpSpecializedILi4ELi2ELi16ELb1ELb0ELi2EEEJSK_NS6_IJSJ_NSC_ILi32EEEEEENS_6half_tEPNS6_IJSD_lSM_EEES1N_S1P_NS1G_6fusion15FusionCallbacksIS1K_NS1Q_17LinearCombinationIS1N_fS1N_fLNS_15FloatRoundStyleE2EEESK_S1M_JEEES13_NS14_INS15_ILi3ELi4ELi3EEENS17_ILi16EEENSX_INS6_IJSJ_S19_EEENS6_IJSD_SJ_EEEEEEENS5_17SM75_U16x8_LDSM_TENS5_14SM90_TMA_STOREES21_NS5_17SM90_U16x8_STSM_TENS5_9Copy_AtomIJNS5_17SM90_U32x4_STSM_NES1N_EEEvEEEvvEEEEvNT_6ParamsE,"ax",@progbits
	.align	128
.text._ZN7cutlass13device_kernelINS_4gemm6kernel13GemmUniversalINS1_17GroupProblemShapeIN4cute5tupleIJiiiEEEEENS1_10collective13CollectiveMmaINS1_39MainloopSm90ArrayTmaGmmaWarpSpecializedILi8ENS6_IJNS5_1CILi1EEESD_SD_EEENS1_52KernelPtrArrayTmaWarpSpecializedPingpongFP8FastAccumEEENS6_IJNSC_ILi128EEENSC_ILi256EEENSC_ILi64EEEEEENS_12float_e4m3_tEPNS6_IJlSD_NSC_ILi0EEEEEESL_SO_NS5_8TiledMMAINS5_8MMA_AtomIJNS5_4SM904GMMA31MMA_64x256x32_F32E4M3E4M3_SS_TNILNSS_7ScaleInE1ELSU_1EEEEEENS5_6LayoutISE_NS6_IJSM_SM_SM_EEEEENS6_IJNS5_10UnderscoreES10_S10_EEEEENS5_13SM90_TMA_LOADENS5_14ComposedLayoutINS5_7SwizzleILi2ELi4ELi3EEENS5_18smem_ptr_flag_bitsILi8EEENSX_INS6_IJNSC_ILi8EEESJ_EEENS6_IJSJ_SD_EEEEEEEvNS5_8identityES13_S1D_vS1E_EENS_8epilogue10collective18CollectiveEpilogueINS1G_30Sm90PtrArrayTmaWarpSpecializedILi4ELi2ELi16ELb1ELb0ELi2EEEJSK_NS6_IJSJ_NSC_ILi32EEEEEENS_6half_tEPNS6_IJSD_lSM_EEES1N_S1P_NS1G_6fusion15FusionCallbacksIS1K_NS1Q_17LinearCombinationIS1N_fS1N_fLNS_15FloatRoundStyleE2EEESK_S1M_JEEES13_NS14_INS15_ILi3ELi4ELi3EEENS17_ILi16EEENSX_INS6_IJSJ_S19_EEENS6_IJSD_SJ_EEEEEEENS5_17SM75_U16x8_LDSM_TENS5_14SM90_TMA_STOREES21_NS5_17SM90_U16x8_STSM_TENS5_9Copy_AtomIJNS5_17SM90_U32x4_STSM_NES1N_EEEvEEEvvEEEEvNT_6ParamsE:
        .type           _ZN7cutlass13device_kernelINS_4gemm6kernel13GemmUniversalINS1_17GroupProblemShapeIN4cute5tupleIJiiiEEEEENS1_10collective13CollectiveMmaINS1_39MainloopSm90ArrayTmaGmmaWarpSpecializedILi8ENS6_IJNS5_1CILi1EEESD_SD_EEENS1_52KernelPtrArrayTmaWarpSpecializedPingpongFP8FastAccumEEENS6_IJNSC_ILi128EEENSC_ILi256EEENSC_ILi64EEEEEENS_12float_e4m3_tEPNS6_IJlSD_NSC_ILi0EEEEEESL_SO_NS5_8TiledMMAINS5_8MMA_AtomIJNS5_4SM904GMMA31MMA_64x256x32_F32E4M3E4M3_SS_TNILNSS_7ScaleInE1ELSU_1EEEEEENS5_6LayoutISE_NS6_IJSM_SM_SM_EEEEENS6_IJNS5_10UnderscoreES10_S10_EEEEENS5_13SM90_TMA_LOADENS5_14ComposedLayoutINS5_7SwizzleILi2ELi4ELi3EEENS5_18smem_ptr_flag_bitsILi8EEENSX_INS6_IJNSC_ILi8EEESJ_EEENS6_IJSJ_SD_EEEEEEEvNS5_8identityES13_S1D_vS1E_EENS_8epilogue10collective18CollectiveEpilogueINS1G_30Sm90PtrArrayTmaWarpSpecializedILi4ELi2ELi16ELb1ELb0ELi2EEEJSK_NS6_IJSJ_NSC_ILi32EEEEEENS_6half_tEPNS6_IJSD_lSM_EEES1N_S1P_NS1G_6fusion15FusionCallbacksIS1K_NS1Q_17LinearCombinationIS1N_fS1N_fLNS_15FloatRoundStyleE2EEESK_S1M_JEEES13_NS14_INS15_ILi3ELi4ELi3EEENS17_ILi16EEENSX_INS6_IJSJ_S19_EEENS6_IJSD_SJ_EEEEEEENS5_17SM75_U16x8_LDSM_TENS5_14SM90_TMA_STOREES21_NS5_17SM90_U16x8_STSM_TENS5_9Copy_AtomIJNS5_17SM90_U32x4_STSM_NES1N_EEEvEEEvvEEEEvNT_6ParamsE,@function
        .size           _ZN7cutlass13device_kernelINS_4gemm6kernel13GemmUniversalINS1_17GroupProblemShapeIN4cute5tupleIJiiiEEEEENS1_10collective13CollectiveMmaINS1_39MainloopSm90ArrayTmaGmmaWarpSpecializedILi8ENS6_IJNS5_1CILi1EEESD_SD_EEENS1_52KernelPtrArrayTmaWarpSpecializedPingpongFP8FastAccumEEENS6_IJNSC_ILi128EEENSC_ILi256EEENSC_ILi64EEEEEENS_12float_e4m3_tEPNS6_IJlSD_NSC_ILi0EEEEEESL_SO_NS5_8TiledMMAINS5_8MMA_AtomIJNS5_4SM904GMMA31MMA_64x256x32_F32E4M3E4M3_SS_TNILNSS_7ScaleInE1ELSU_1EEEEEENS5_6LayoutISE_NS6_IJSM_SM_SM_EEEEENS6_IJNS5_10UnderscoreES10_S10_EEEEENS5_13SM90_TMA_LOADENS5_14ComposedLayoutINS5_7SwizzleILi2ELi4ELi3EEENS5_18smem_ptr_flag_bitsILi8EEENSX_INS6_IJNSC_ILi8EEESJ_EEENS6_IJSJ_SD_EEEEEEEvNS5_8identityES13_S1D_vS1E_EENS_8epilogue10collective18CollectiveEpilogueINS1G_30Sm90PtrArrayTmaWarpSpecializedILi4ELi2ELi16ELb1ELb0ELi2EEEJSK_NS6_IJSJ_NSC_ILi32EEEEEENS_6half_tEPNS6_IJSD_lSM_EEES1N_S1P_NS1G_6fusion15FusionCallbacksIS1K_NS1Q_17LinearCombinationIS1N_fS1N_fLNS_15FloatRoundStyleE2EEESK_S1M_JEEES13_NS14_INS15_ILi3ELi4ELi3EEENS17_ILi16EEENSX_INS6_IJSJ_S19_EEENS6_IJSD_SJ_EEEEEEENS5_17SM75_U16x8_LDSM_TENS5_14SM90_TMA_STOREES21_NS5_17SM90_U16x8_STSM_TENS5_9Copy_AtomIJNS5_17SM90_U32x4_STSM_NES1N_EEEvEEEvvEEEEvNT_6ParamsE,(.L_x_438 - _ZN7cutlass13device_kernelINS_4gemm6kernel13GemmUniversalINS1_17GroupProblemShapeIN4cute5tupleIJiiiEEEEENS1_10collective13CollectiveMmaINS1_39MainloopSm90ArrayTmaGmmaWarpSpecializedILi8ENS6_IJNS5_1CILi1EEESD_SD_EEENS1_52KernelPtrArrayTmaWarpSpecializedPingpongFP8FastAccumEEENS6_IJNSC_ILi128EEENSC_ILi256EEENSC_ILi64EEEEEENS_12float_e4m3_tEPNS6_IJlSD_NSC_ILi0EEEEEESL_SO_NS5_8TiledMMAINS5_8MMA_AtomIJNS5_4SM904GMMA31MMA_64x256x32_F32E4M3E4M3_SS_TNILNSS_7ScaleInE1ELSU_1EEEEEENS5_6LayoutISE_NS6_IJSM_SM_SM_EEEEENS6_IJNS5_10UnderscoreES10_S10_EEEEENS5_13SM90_TMA_LOADENS5_14ComposedLayoutINS5_7SwizzleILi2ELi4ELi3EEENS5_18smem_ptr_flag_bitsILi8EEENSX_INS6_IJNSC_ILi8EEESJ_EEENS6_IJSJ_SD_EEEEEEEvNS5_8identityES13_S1D_vS1E_EENS_8epilogue10collective18CollectiveEpilogueINS1G_30Sm90PtrArrayTmaWarpSpecializedILi4ELi2ELi16ELb1ELb0ELi2EEEJSK_NS6_IJSJ_NSC_ILi32EEEEEENS_6half_tEPNS6_IJSD_lSM_EEES1N_S1P_NS1G_6fusion15FusionCallbacksIS1K_NS1Q_17LinearCombinationIS1N_fS1N_fLNS_15FloatRoundStyleE2EEESK_S1M_JEEES13_NS14_INS15_ILi3ELi4ELi3EEENS17_ILi16EEENSX_INS6_IJSJ_S19_EEENS6_IJSD_SJ_EEEEEEENS5_17SM75_U16x8_LDSM_TENS5_14SM90_TMA_STOREES21_NS5_17SM90_U16x8_STSM_TENS5_9Copy_AtomIJNS5_17SM90_U32x4_STSM_NES1N_EEEvEEEvvEEEEvNT_6ParamsE)
        .other          _ZN7cutlass13device_kernelINS_4gemm6kernel13GemmUniversalINS1_17GroupProblemShapeIN4cute5tupleIJiiiEEEEENS1_10collective13CollectiveMmaINS1_39MainloopSm90ArrayTmaGmmaWarpSpecializedILi8ENS6_IJNS5_1CILi1EEESD_SD_EEENS1_52KernelPtrArrayTmaWarpSpecializedPingpongFP8FastAccumEEENS6_IJNSC_ILi128EEENSC_ILi256EEENSC_ILi64EEEEEENS_12float_e4m3_tEPNS6_IJlSD_NSC_ILi0EEEEEESL_SO_NS5_8TiledMMAINS5_8MMA_AtomIJNS5_4SM904GMMA31MMA_64x256x32_F32E4M3E4M3_SS_TNILNSS_7ScaleInE1ELSU_1EEEEEENS5_6LayoutISE_NS6_IJSM_SM_SM_EEEEENS6_IJNS5_10UnderscoreES10_S10_EEEEENS5_13SM90_TMA_LOADENS5_14ComposedLayoutINS5_7SwizzleILi2ELi4ELi3EEENS5_18smem_ptr_flag_bitsILi8EEENSX_INS6_IJNSC_ILi8EEESJ_EEENS6_IJSJ_SD_EEEEEEEvNS5_8identityES13_S1D_vS1E_EENS_8epilogue10collective18CollectiveEpilogueINS1G_30Sm90PtrArrayTmaWarpSpecializedILi4ELi2ELi16ELb1ELb0ELi2EEEJSK_NS6_IJSJ_NSC_ILi32EEEEEENS_6half_tEPNS6_IJSD_lSM_EEES1N_S1P_NS1G_6fusion15FusionCallbacksIS1K_NS1Q_17LinearCombinationIS1N_fS1N_fLNS_15FloatRoundStyleE2EEESK_S1M_JEEES13_NS14_INS15_ILi3ELi4ELi3EEENS17_ILi16EEENSX_INS6_IJSJ_S19_EEENS6_IJSD_SJ_EEEEEEENS5_17SM75_U16x8_LDSM_TENS5_14SM90_TMA_STOREES21_NS5_17SM90_U16x8_STSM_TENS5_9Copy_AtomIJNS5_17SM90_U32x4_STSM_NES1N_EEEvEEEvvEEEEvNT_6ParamsE,@"STO_CUDA_ENTRY STV_DEFAULT"
_ZN7cutlass13device_kernelINS_4gemm6kernel13GemmUniversalINS1_17GroupProblemShapeIN4cute5tupleIJiiiEEEEENS1_10collective13CollectiveMmaINS1_39MainloopSm90ArrayTmaGmmaWarpSpecializedILi8ENS6_IJNS5_1CILi1EEESD_SD_EEENS1_52KernelPtrArrayTmaWarpSpecializedPingpongFP8FastAccumEEENS6_IJNSC_ILi128EEENSC_ILi256EEENSC_ILi64EEEEEENS_12float_e4m3_tEPNS6_IJlSD_NSC_ILi0EEEEEESL_SO_NS5_8TiledMMAINS5_8MMA_AtomIJNS5_4SM904GMMA31MMA_64x256x32_F32E4M3E4M3_SS_TNILNSS_7ScaleInE1ELSU_1EEEEEENS5_6LayoutISE_NS6_IJSM_SM_SM_EEEEENS6_IJNS5_10UnderscoreES10_S10_EEEEENS5_13SM90_TMA_LOADENS5_14ComposedLayoutINS5_7SwizzleILi2ELi4ELi3EEENS5_18smem_ptr_flag_bitsILi8EEENSX_INS6_IJNSC_ILi8EEESJ_EEENS6_IJSJ_SD_EEEEEEEvNS5_8identityES13_S1D_vS1E_EENS_8epilogue10collective18CollectiveEpilogueINS1G_30Sm90PtrArrayTmaWarpSpecializedILi4ELi2ELi16ELb1ELb0ELi2EEEJSK_NS6_IJSJ_NSC_ILi32EEEEEENS_6half_tEPNS6_IJSD_lSM_EEES1N_S1P_NS1G_6fusion15FusionCallbacksIS1K_NS1Q_17LinearCombinationIS1N_fS1N_fLNS_15FloatRoundStyleE2EEESK_S1M_JEEES13_NS14_INS15_ILi3ELi4ELi3EEENS17_ILi16EEENSX_INS6_IJSJ_S19_EEENS6_IJSD_SJ_EEEEEEENS5_17SM75_U16x8_LDSM_TENS5_14SM90_TMA_STOREES21_NS5_17SM90_U16x8_STSM_TENS5_9Copy_AtomIJNS5_17SM90_U32x4_STSM_NES1N_EEEvEEEvvEEEEvNT_6ParamsE:
[----:B------:R-:W1:Y:S02]  /*0000*/  LDC R1, c[0x0][0x28] ;  /* 0x00000a00ff017b82 */ /* 0x000e640000000800 */
[----:B-1----:R-:W-:-:S06]  /*0010*/  VIADD R1, R1, 0xfffffb20 ;  /* 0xfffffb2001017836 */ /* 0x002fcc0000000000 */
[----:B------:R-:W1:Y:S01]  /*0020*/  LDC.64 R6, c[0x0][0x918] ;  /* 0x00024600ff067b82 */ /* 0x000e620000000a00 */
[----:B------:R-:W-:Y:S01]  /*0030*/  ULDC.64 UR38, c[0x0][0x208] ;  /* 0x0000820000267ab9 */ /* 0x000fe20000000a00 */
[----:B------:R-:W2:Y:S01]  /*0040*/  S2R R21, SR_TID.X ;  /* 0x0000000000157919 */ /* 0x000ea20000002100 */
[----:B------:R-:W-:Y:S01]  /*0050*/  ULDC UR4, c[0x0][0x910] ;  /* 0x0002440000047ab9 */ /* 0x000fe20000000800 */
[----:B------:R-:W-:Y:S01]  /*0060*/  ULDC.64 UR20, c[0x0][0x8d0] ;  /* 0x0002340000147ab9 */ /* 0x000fe20000000a00 */
[----:B------:R-:W-:Y:S01]  /*0070*/  ULDC.64 UR14, c[0x0][0x8c8] ;  /* 0x00023200000e7ab9 */ /* 0x000fe20000000a00 */
[----:B------:R-:W-:Y:S01]  /*0080*/  MOV R8, RZ ;  /* 0x000000ff00087202 */ /* 0x000fe20000000f00 */
[----:B------:R-:W-:Y:S01]  /*0090*/  IMAD.MOV.U32 R0, RZ, RZ, RZ ;  /* 0x000000ffff007224 */ /* 0x000fe200078e00ff */
[----:B------:R-:W-:Y:S01]  /*00a0*/  S2UR UR6, SR_CTAID.Y ;  /* 0x00000000000679c3 */ /* 0x000fe20000002600 */
[----:B------:R-:W-:Y:S01]  /*00b0*/  ULDC.64 UR22, c[0x0][0x8e8] ;  /* 0x00023a0000167ab9 */ /* 0x000fe20000000a00 */
[----:B------:R-:W-:Y:S01]  /*00c0*/  ULDC.64 UR16, c[0x0][0x8e0] ;  /* 0x0002380000107ab9 */ /* 0x000fe20000000a00 */
[----:B-1----:R-:W3:Y:S01]  /*00d0*/  LDG.E R9, desc[UR38][R6.64] ;  /* 0x0000002606097981 */ /* 0x002ee2000c1e1900 */
[----:B------:R-:W-:-:S03]  /*00e0*/  IMAD.U32 R3, RZ, RZ, UR4 ;  /* 0x00000004ff037e24 */ /* 0x000fc6000f8e00ff */
[----:B------:R-:W4:Y:S01]  /*00f0*/  LDG.E R2, desc[UR38][R6.64+0x4] ;  /* 0x0000042606027981 */ /* 0x000f22000c1e1900 */
[----:B--2---:R-:W-:Y:S01]  /*0100*/  LOP3.LUT R20, R21, 0x1f, RZ, 0xc0, !PT ;  /* 0x0000001f15147812 */ /* 0x004fe200078ec0ff */
[----:B------:R-:W-:Y:S01]  /*0110*/  UISETP.NE.U32.AND UP0, UPT, UR20, URZ, UPT ;  /* 0x0000003f1400728c */ /* 0x000fe2000bf05070 */
[----:B------:R-:W1:Y:S01]  /*0120*/  S2UR UR57, SR_CTAID.X ;  /* 0x00000000003979c3 */ /* 0x000e620000002500 */
[----:B------:R-:W-:Y:S01]  /*0130*/  ULDC UR4, c[0x0][0x908] ;  /* 0x0002420000047ab9 */ /* 0x000fe20000000800 */
[----:B------:R-:W-:Y:S01]  /*0140*/  ISETP.GE.AND P0, PT, R20, R3, PT ;  /* 0x000000031400720c */ /* 0x000fe20003f06270 */
[----:B------:R-:W-:Y:S02]  /*0150*/  UISETP.NE.AND.EX UP0, UPT, UR21, URZ, UPT, UP0 ;  /* 0x0000003f1500728c */ /* 0x000fe4000bf05300 */
[----:B------:R-:W-:-:S09]  /*0160*/  UISETP.NE.AND UP3, UPT, UR4, 0x1, UPT ;  /* 0x000000010400788c */ /* 0x000fd2000bf65270 */
[----:B------:R-:W-:Y:S01]  /*0170*/  @UP0 ULDC UR18, c[0x0][0x8dc] ;  /* 0x0002370000120ab9 */ /* 0x000fe20000000800 */
[----:B------:R-:W2:Y:S01]  /*0180*/  @!P0 LDC.64 R4, c[0x0][0x918] ;  /* 0x00024600ff048b82 */ /* 0x000ea20000000a00 */
[----:B------:R-:W-:Y:S01]  /*0190*/  @UP3 ULDC UR8, c[0x0][0x10] ;  /* 0x0000040000083ab9 */ /* 0x000fe20000000800 */
[----:B------:R-:W-:Y:S01]  /*01a0*/  @UP3 UMOV UR7, URZ ;  /* 0x0000003f00073c82 */ /* 0x000fe20008000000 */
[----:B------:R-:W-:Y:S01]  /*01b0*/  @!UP3 ULDC UR10, c[0x0][0xc] ;  /* 0x00000300000abab9 */ /* 0x000fe20000000800 */
[----:B-1----:R-:W-:-:S03]  /*01c0*/  @UP3 UIMAD.WIDE.U32 UR8, UR57, UR8, UR6 ;  /* 0x00000008390832a5 */ /* 0x002fc6000f8e0006 */
[----:B------:R-:W-:Y:S01]  /*01d0*/  @UP3 UMOV UR7, URZ ;  /* 0x0000003f00073c82 */ /* 0x000fe20008000000 */
[----:B--2---:R-:W-:-:S05]  /*01e0*/  @!P0 IMAD.WIDE.U32 R4, R20, 0xc, R4 ;  /* 0x0000000c14048825 */ /* 0x004fca00078e0004 */
[----:B------:R1:W5:Y:S04]  /*01f0*/  @!P0 LDG.E R8, desc[UR38][R4.64] ;  /* 0x0000002604088981 */ /* 0x000368000c1e1900 */
[----:B------:R1:W5:Y:S01]  /*0200*/  @!P0 LDG.E R0, desc[UR38][R4.64+0x4] ;  /* 0x0000042604008981 */ /* 0x000362000c1e1900 */
[----:B------:R-:W-:Y:S01]  /*0210*/  ISETP.NE.U32.AND P0, PT, RZ, UR22, PT ;  /* 0x00000016ff007c0c */ /* 0x000fe2000bf05070 */
[----:B------:R-:W-:-:S03]  /*0220*/  @UP3 UIADD3 UR7, UR9, UR7, URZ ;  /* 0x0000000709073290 */ /* 0x000fc6000fffe03f */
[----:B------:R-:W-:Y:S02]  /*0230*/  ISETP.NE.AND.EX P0, PT, RZ, UR23, PT, P0 ;  /* 0x00000017ff007c0c */ /* 0x000fe4000bf05300 */
[----:B---3--:R-:W-:-:S13]  /*0240*/  R2UR UR12, R9 ;  /* 0x00000000090c72ca */ /* 0x008fda00000e0000 */
[----:B------:R-:W-:-:S04]  /*0250*/  UIADD3 UR11, UP1, UR12, UR14, URZ ;  /* 0x0000000e0c0b7290 */ /* 0x000fc8000ff3e03f */
[----:B------:R-:W-:Y:S02]  /*0260*/  ULEA.HI.X.SX32 UR12, UR12, UR15, 0x1, UP1 ;  /* 0x0000000f0c0c7291 */ /* 0x000fe400088f0e3f */
[----:B------:R-:W-:Y:S01]  /*0270*/  UIADD3 UR11, UP1, UR11, -0x1, URZ ;  /* 0xffffffff0b0b7890 */ /* 0x000fe2000ff3e03f */
[----:B----4-:R-:W-:-:S03]  /*0280*/  R2UR UR26, R2 ;  /* 0x00000000021a72ca */ /* 0x010fc600000e0000 */
[----:B------:R-:W-:Y:S02]  /*0290*/  UIADD3.X UR12, UR12, -0x1, URZ, UP1, !UPT ;  /* 0xffffffff0c0c7890 */ /* 0x000fe40008ffe43f */
[----:B------:R-:W-:-:S04]  /*02a0*/  @UP0 UIADD3 UR18, UP1, UR11, UR18, URZ ;  /* 0x000000120b120290 */ /* 0x000fc8000ff3e03f */
[----:B------:R-:W-:-:S04]  /*02b0*/  @UP0 UIADD3.X UR28, URZ, UR12, URZ, UP1, !UPT ;  /* 0x0000000c3f1c0290 */ /* 0x000fc80008ffe43f */
[----:B------:R-:W-:Y:S02]  /*02c0*/  @UP0 UIMAD.WIDE.U32 UR4, UR28, UR20, URZ ;  /* 0x000000141c0402a5 */ /* 0x000fe4000f8e003f */
[----:B------:R-:W-:Y:S02]  /*02d0*/  UIADD3 UR13, UP2, UR26, UR16, URZ ;  /* 0x000000101a0d7290 */ /* 0x000fe4000ff5e03f */
[----:B------:R-:W-:Y:S02]  /*02e0*/  @UP0 UIMAD.WIDE.U32 UR24, UP1, UR18, UR21, UR4 ;  /* 0x00000015121802a5 */ /* 0x000fe4000f820004 */
[----:B------:R-:W-:Y:S02]  /*02f0*/  @UP0 UIMAD.WIDE.U32 UR18, UR18, UR20, URZ ;  /* 0x00000014121202a5 */ /* 0x000fe4000f8e003f */
[----:B------:R-:W-:Y:S02]  /*0300*/  @UP0 UIADD3.X UR27, URZ, URZ, URZ, UP1, !UPT ;  /* 0x0000003f3f1b0290 */ /* 0x000fe40008ffe43f */
[----:B------:R-:W-:Y:S01]  /*0310*/  @UP0 UIADD3 URZ, UP1, UR19, UR24, URZ ;  /* 0x00000018133f0290 */ /* 0x000fe2000ff3e03f */
[----:B------:R-:W-:Y:S01]  /*0320*/  UMOV UR4, UR57 ;  /* 0x0000003900047c82 */ /* 0x000fe20008000000 */
[----:B------:R-:W-:Y:S01]  /*0330*/  UMOV UR5, URZ ;  /* 0x0000003f00057c82 */ /* 0x000fe20008000000 */
[----:B------:R-:W-:-:S02]  /*0340*/  ULEA.HI.X.SX32 UR9, UR26, UR17, 0x1, UP2 ;  /* 0x000000111a097291 */ /* 0x000fc400090f0e3f */
[----:B------:R-:W-:Y:S01]  /*0350*/  @!UP3 UIMAD.WIDE.U32 UR4, UR10, UR6, UR4 ;  /* 0x000000060a04b2a5 */ /* 0x000fe2000f8e0004 */
[----:B------:R-:W-:Y:S02]  /*0360*/  @UP0 UMOV UR26, UR25 ;  /* 0x00000019001a0c82 */ /* 0x000fe40008000000 */
[----:B------:R-:W-:Y:S02]  /*0370*/  @UP0 UIMAD.WIDE.U32.X UR18, UR28, UR21, UR26, UP1 ;  /* 0x000000151c1202a5 */ /* 0x000fe400088e041a */
[----:B------:R-:W-:Y:S02]  /*0380*/  UIADD3 UR6, UP1, UR13, -0x1, URZ ;  /* 0xffffffff0d067890 */ /* 0x000fe4000ff3e03f */
[----:B------:R-:W-:Y:S01]  /*0390*/  @!UP3 UMOV UR7, UR5 ;  /* 0x000000050007bc82 */ /* 0x000fe20008000000 */
[----:B------:R-:W-:Y:S01]  /*03a0*/  @!UP3 UMOV UR8, UR4 ;  /* 0x000000040008bc82 */ /* 0x000fe20008000000 */
[----:B------:R-:W-:Y:S01]  /*03b0*/  UIADD3.X UR5, UR9, -0x1, URZ, UP1, !UPT ;  /* 0xffffffff09057890 */ /* 0x000fe20008ffe43f */
[----:B------:R-:W-:Y:S01]  /*03c0*/  @UP0 UMOV UR11, UR18 ;  /* 0x00000012000b0c82 */ /* 0x000fe20008000000 */
[----:B------:R-:W-:Y:S01]  /*03d0*/  @UP0 UMOV UR12, UR19 ;  /* 0x00000013000c0c82 */ /* 0x000fe20008000000 */
[----:B-1----:R-:W-:Y:S09]  /*03e0*/  @!P0 BRA `(.L_x_0) ;  /* 0x00000000002c8947 */ /* 0x002ff20003800000 */
[----:B------:R-:W-:Y:S02]  /*03f0*/  ULDC UR4, c[0x0][0x8f4] ;  /* 0x00023d0000047ab9 */ /* 0x000fe40000000800 */
[----:B------:R-:W-:-:S04]  /*0400*/  UIADD3 UR6, UP1, UR6, UR4, URZ ;  /* 0x0000000406067290 */ /* 0x000fc8000ff3e03f */
[----:B------:R-:W-:-:S04]  /*0410*/  UIADD3.X UR9, URZ, UR5, URZ, UP1, !UPT ;  /* 0x000000053f097290 */ /* 0x000fc80008ffe43f */
[----:B------:R-:W-:-:S04]  /*0420*/  UIMAD.WIDE.U32 UR4, UR9, UR22, URZ ;  /* 0x00000016090472a5 */ /* 0x000fc8000f8e003f */
[----:B------:R-:W-:Y:S02]  /*0430*/  UIMAD.WIDE.U32 UR18, UP1, UR6, UR23, UR4 ;  /* 0x00000017061272a5 */ /* 0x000fe4000f820004 */
[----:B------:R-:W-:Y:S02]  /*0440*/  UIMAD.WIDE.U32 UR4, UR6, UR22, URZ ;  /* 0x00000016060472a5 */ /* 0x000fe4000f8e003f */
[----:B------:R-:W-:Y:S02]  /*0450*/  UIADD3.X UR25, URZ, URZ, URZ, UP1, !UPT ;  /* 0x0000003f3f197290 */ /* 0x000fe40008ffe43f */
[----:B------:R-:W-:Y:S01]  /*0460*/  UIADD3 URZ, UP1, UR5, UR18, URZ ;  /* 0x00000012053f7290 */ /* 0x000fe2000ff3e03f */
[----:B------:R-:W-:-:S03]  /*0470*/  UMOV UR24, UR19 ;  /* 0x0000001300187c82 */ /* 0x000fc60008000000 */
[----:B------:R-:W-:-:S07]  /*0480*/  UIMAD.WIDE.U32.X UR4, UR9, UR23, UR24, UP1 ;  /* 0x00000017090472a5 */ /* 0x000fce00088e0418 */
[----:B------:R-:W-:-:S05]  /*0490*/  UMOV UR6, UR4 ;  /* 0x0000000400067c82 */ /* 0x000fca0008000000 */
.L_x_0:
[----:B------:R-:W-:Y:S01]  /*04a0*/  ULDC UR9, c[0x0][0x934] ;  /* 0x00024d0000097ab9 */ /* 0x000fe20000000800 */
[----:B------:R-:W-:Y:S01]  /*04b0*/  ULDC UR10, c[0x0][0x904] ;  /* 0x00024100000a7ab9 */ /* 0x000fe20000000800 */
[----:B------:R-:W-:Y:S01]  /*04c0*/  ULDC UR4, c[0x0][0x938] ;  /* 0x00024e0000047ab9 */ /* 0x000fe20000000800 */
[----:B------:R-:W-:Y:S02]  /*04d0*/  USHF.L.U32 UR9, UR9, UR10, URZ ;  /* 0x0000000a09097299 */ /* 0x000fe4000800063f */
[----:B------:R-:W-:Y:S01]  /*04e0*/  USHF.L.U32 UR10, UR4, UR10, URZ ;  /* 0x0000000a040a7299 */ /* 0x000fe2000800063f */
[----:B------:R-:W-:Y:S01]  /*04f0*/  ULDC UR18, c[0x0][0x8d8] ;  /* 0x0002360000127ab9 */ /* 0x000fe20000000800 */
[----:B------:R-:W-:Y:S02]  /*0500*/  ULDC UR29, c[0x0][0x8f0] ;  /* 0x00023c00001d7ab9 */ /* 0x000fe40000000800 */
[----:B------:R-:W-:Y:S01]  /*0510*/  IMAD.U32 R10, RZ, RZ, UR9 ;  /* 0x00000009ff0a7e24 */ /* 0x000fe2000f8e00ff */
[----:B------:R-:W-:Y:S01]  /*0520*/  USHF.R.U64 UR11, UR11, UR18, UR12 ;  /* 0x000000120b0b7299 */ /* 0x000fe2000800120c */
[----:B------:R-:W-:Y:S01]  /*0530*/  MOV R9, UR10 ;  /* 0x0000000a00097c02 */ /* 0x000fe20008000f00 */
[----:B------:R-:W-:-:S02]  /*0540*/  USHF.R.U64 UR6, UR6, UR29, UR5 ;  /* 0x0000001d06067299 */ /* 0x000fc40008001205 */
[----:B------:R-:W-:Y:S01]  /*0550*/  IABS R2, R10 ;  /* 0x0000000a00027213 */ /* 0x000fe20000000000 */
[----:B------:R-:W-:Y:S01]  /*0560*/  UIADD3 UR11, UR11, -0x1, UR9 ;  /* 0xffffffff0b0b7890 */ /* 0x000fe2000fffe009 */
[----:B------:R-:W-:Y:S01]  /*0570*/  IABS R4, R9 ;  /* 0x0000000900047213 */ /* 0x000fe20000000000 */
[----:B------:R-:W-:Y:S01]  /*0580*/  UIADD3 UR6, UR6, -0x1, UR10 ;  /* 0xffffffff06067890 */ /* 0x000fe2000fffe00a */
[----:B------:R-:W-:Y:S01]  /*0590*/  R2UR UR27, R2 ;  /* 0x00000000021b72ca */ /* 0x000fe200000e0000 */
[----:B------:R-:W-:Y:S01]  /*05a0*/  UMOV UR4, URZ ;  /* 0x0000003f00047c82 */ /* 0x000fe20008000000 */
[----:B------:R-:W-:Y:S01]  /*05b0*/  UISETP.GE.AND UP5, UPT, UR11, URZ, UPT ;  /* 0x0000003f0b00728c */ /* 0x000fe2000bfa6270 */
[----:B------:R-:W-:Y:S01]  /*05c0*/  IMAD.MOV.U32 R2, RZ, RZ, R4 ;  /* 0x000000ffff027224 */ /* 0x000fe200078e0004 */
[----:B------:R-:W-:Y:S02]  /*05d0*/  UISETP.NE.AND UP4, UPT, UR9, URZ, UPT ;  /* 0x0000003f0900728c */ /* 0x000fe4000bf85270 */
[----:B------:R-:W-:-:S02]  /*05e0*/  ULOP3.LUT UR33, URZ, UR10, URZ, 0x33, !UPT ;  /* 0x0000000a3f217292 */ /* 0x000fc4000f8e333f */
[----:B------:R-:W-:Y:S01]  /*05f0*/  R2UR UR26, R2 ;  /* 0x00000000021a72ca */ /* 0x000fe200000e0000 */
[----:B------:R-:W-:-:S04]  /*0600*/  UMOV UR59, 0x1 ;  /* 0x00000001003b7882 */ /* 0x000fc80000000000 */
[----:B------:R-:W1:Y:S08]  /*0610*/  I2F.RP R2, UR27 ;  /* 0x0000001b00027d06 */ /* 0x000e700008209400 */
[----:B------:R-:W2:Y:S08]  /*0620*/  I2F.RP R5, UR26 ;  /* 0x0000001a00057d06 */ /* 0x000eb00008209400 */
[----:B-1----:R-:W1:Y:S08]  /*0630*/  MUFU.RCP R2, R2 ;  /* 0x0000000200027308 */ /* 0x002e700000001000 */
[----:B--2---:R-:W2:Y:S01]  /*0640*/  MUFU.RCP R5, R5 ;  /* 0x0000000500057308 */ /* 0x004ea20000001000 */
[----:B-1----:R-:W-:-:S02]  /*0650*/  VIADD R4, R2, 0xffffffe ;  /* 0x0ffffffe02047836 */ /* 0x002fc40000000000 */
[----:B------:R-:W-:-:S05]  /*0660*/  IMAD.U32 R2, RZ, RZ, UR11 ;  /* 0x0000000bff027e24 */ /* 0x000fca000f8e00ff */
[----:B------:R-:W1:Y:S01]  /*0670*/  F2I.FTZ.U32.TRUNC.NTZ R4, R4 ;  /* 0x0000000400047305 */ /* 0x000e62000021f000 */
[----:B------:R-:W-:Y:S02]  /*0680*/  IABS R2, R2 ;  /* 0x0000000200027213 */ /* 0x000fe40000000000 */
[----:B--2---:R-:W-:Y:S02]  /*0690*/  IADD3 R6, R5, 0xffffffe, RZ ;  /* 0x0ffffffe05067810 */ /* 0x004fe40007ffe0ff */
[----:B------:R-:W-:Y:S02]  /*06a0*/  IABS R5, R10 ;  /* 0x0000000a00057213 */ /* 0x000fe40000000000 */
[----:B------:R-:W-:Y:S02]  /*06b0*/  R2UR UR31, R2 ;  /* 0x00000000021f72ca */ /* 0x000fe400000e0000 */
[----:B------:R-:W2:Y:S01]  /*06c0*/  F2I.FTZ.U32.TRUNC.NTZ R6, R6 ;  /* 0x0000000600067305 */ /* 0x000ea2000021f000 */
[----:B------:R-:W-:-:S02]  /*06d0*/  IADD3 R5, RZ, -R5, RZ ;  /* 0x80000005ff057210 */ /* 0x000fc40007ffe0ff */
[----:B-1----:R-:W-:Y:S01]  /*06e0*/  R2UR UR5, R4 ;  /* 0x00000000040572ca */ /* 0x002fe200000e0000 */
[----:B------:R-:W-:Y:S01]  /*06f0*/  IMAD.U32 R4, RZ, RZ, UR6 ;  /* 0x00000006ff047e24 */ /* 0x000fe2000f8e00ff */
[----:B--2---:R-:W-:-:S04]  /*0700*/  R2UR UR13, R6 ;  /* 0x00000000060d72ca */ /* 0x004fc800000e0000 */
[----:B------:R-:W-:Y:S01]  /*0710*/  IABS R6, R4 ;  /* 0x0000000400067213 */ /* 0x000fe20000000000 */
[----:B------:R-:W-:-:S06]  /*0720*/  IMAD.MOV.U32 R4, RZ, RZ, R5 ;  /* 0x000000ffff047224 */ /* 0x000fcc00078e0005 */
[----:B------:R-:W-:Y:S01]  /*0730*/  UIADD3 UR12, URZ, -UR5, URZ ;  /* 0x800000053f0c7290 */ /* 0x000fe2000fffe03f */
[----:B------:R-:W-:Y:S01]  /*0740*/  IABS R5, R9 ;  /* 0x0000000900057213 */ /* 0x000fe20000000000 */
[----:B------:R-:W-:Y:S02]  /*0750*/  IMAD.MOV.U32 R2, RZ, RZ, R6 ;  /* 0x000000ffff027224 */ /* 0x000fe400078e0006 */
[----:B------:R-:W-:Y:S01]  /*0760*/  UIMAD UR12, UR12, UR27, URZ ;  /* 0x0000001b0c0c72a4 */ /* 0x000fe2000f8e023f */
[----:B------:R-:W-:Y:S02]  /*0770*/  IADD3 R5, RZ, -R5, RZ ;  /* 0x80000005ff057210 */ /* 0x000fe40007ffe0ff */
[----:B------:R-:W-:Y:S01]  /*0780*/  R2UR UR28, R4 ;  /* 0x00000000041c72ca */ /* 0x000fe200000e0000 */
[----:B------:R-:W-:Y:S01]  /*0790*/  UIMAD.WIDE.U32 UR4, UR5, UR12, UR4 ;  /* 0x0000000c050472a5 */ /* 0x000fe2000f8e0004 */
[----:B------:R-:W-:Y:S01]  /*07a0*/  R2UR UR32, R2 ;  /* 0x00000000022072ca */ /* 0x000fe200000e0000 */
[----:B------:R-:W-:Y:S01]  /*07b0*/  UIADD3 UR24, URZ, -UR13, URZ ;  /* 0x8000000d3f187290 */ /* 0x000fe2000fffe03f */
[----:B------:R-:W-:Y:S01]  /*07c0*/  IMAD.MOV.U32 R2, RZ, RZ, R5 ;  /* 0x000000ffff027224 */ /* 0x000fe200078e0005 */
[----:B------:R-:W-:Y:S01]  /*07d0*/  UMOV UR12, URZ ;  /* 0x0000003f000c7c82 */ /* 0x000fe20008000000 */
[----:B------:R-:W-:Y:S01]  /*07e0*/  SHF.R.U32.HI R4, RZ, 0x7, R21 ;  /* 0x00000007ff047819 */ /* 0x000fe20000011615 */
[----:B------:R-:W-:-:S02]  /*07f0*/  UIMAD UR24, UR24, UR26, URZ ;  /* 0x0000001a181872a4 */ /* 0x000fc4000f8e023f */
[----:B------:R-:W-:Y:S02]  /*0800*/  R2UR UR30, R2 ;  /* 0x00000000021e72ca */ /* 0x000fe400000e0000 */
[----:B------:R-:W-:Y:S01]  /*0810*/  UIMAD.WIDE.U32 UR24, UR13, UR24, UR12 ;  /* 0x000000180d1872a5 */ /* 0x000fe2000f8e000c */
[----:B------:R-:W-:Y:S01]  /*0820*/  SHF.R.U32.HI R2, RZ, 0x5, R21 ;  /* 0x00000005ff027819 */ /* 0x000fe20000011615 */
[----:B------:R-:W1:Y:S01]  /*0830*/  SHFL.IDX PT, R4, R4, RZ, 0x1f ;  /* 0x00001fff04047589 */ /* 0x000e6200000e0000 */
[----:B------:R-:W-:Y:S02]  /*0840*/  UMOV UR13, UR5 ;  /* 0x00000005000d7c82 */ /* 0x000fe40008000000 */
[----:B------:R-:W-:Y:S01]  /*0850*/  UIMAD.WIDE.U32 UR4, UR13, UR31, URZ ;  /* 0x0000001f0d0472a5 */ /* 0x000fe2000f8e003f */
[----:B------:R-:W2:Y:S01]  /*0860*/  SHFL.IDX PT, R5, R2, RZ, 0x1f ;  /* 0x00001fff02057589 */ /* 0x000ea200000e0000 */
[----:B------:R-:W-:Y:S02]  /*0870*/  UMOV UR19, UR25 ;  /* 0x0000001900137c82 */ /* 0x000fe40008000000 */
[----:B------:R-:W-:-:S02]  /*0880*/  UIMAD UR5, UR5, UR28, UR31 ;  /* 0x0000001c050572a4 */ /* 0x000fc4000f8e021f */
[----:B------:R-:W-:Y:S02]  /*0890*/  UIMAD.WIDE.U32 UR24, UR19, UR32, URZ ;  /* 0x00000020131872a5 */ /* 0x000fe4000f8e003f */
[----:B------:R-:W-:Y:S02]  /*08a0*/  UISETP.GT.U32.AND UP1, UPT, UR27, UR5, UPT ;  /* 0x000000051b00728c */ /* 0x000fe4000bf24070 */
[----:B------:R-:W-:Y:S02]  /*08b0*/  UIMAD UR25, UR25, UR30, UR32 ;  /* 0x0000001e191972a4 */ /* 0x000fe4000f8e0220 */
[----:B------:R-:W-:Y:S02]  /*08c0*/  ULOP3.LUT UR32, URZ, UR9, URZ, 0x33, !UPT ;  /* 0x000000093f207292 */ /* 0x000fe4000f8e333f */
[----:B------:R-:W-:-:S05]  /*08d0*/  UISETP.GT.U32.AND UP2, UPT, UR26, UR25, UPT ;  /* 0x000000191a00728c */ /* 0x000fca000bf44070 */
[----:B------:R-:W-:Y:S01]  /*08e0*/  @!UP1 UIADD3 UR5, UR5, -UR27, URZ ;  /* 0x8000001b05059290 */ /* 0x000fe2000fffe03f */
[----:B-1----:R-:W-:-:S03]  /*08f0*/  R2UR UR12, R4 ;  /* 0x00000000040c72ca */ /* 0x002fc600000e0000 */
[----:B------:R-:W-:Y:S02]  /*0900*/  UISETP.GT.U32.AND UP6, UPT, UR27, UR5, UPT ;  /* 0x000000051b00728c */ /* 0x000fe4000bfc4070 */
[----:B------:R-:W-:Y:S01]  /*0910*/  @!UP2 UIADD3 UR25, UR25, -UR26, URZ ;  /* 0x8000001a1919a290 */ /* 0x000fe2000fffe03f */
[----:B--2---:R-:W-:Y:S01]  /*0920*/  R2UR UR31, R5 ;  /* 0x00000000051f72ca */ /* 0x004fe200000e0000 */
[----:B------:R-:W-:Y:S02]  /*0930*/  UISETP.NE.AND UP2, UPT, UR10, URZ, UPT ;  /* 0x0000003f0a00728c */ /* 0x000fe4000bf45270 */
[----:B------:R-:W-:-:S05]  /*0940*/  UISETP.GT.U32.AND UP1, UPT, UR26, UR25, UPT ;  /* 0x000000191a00728c */ /* 0x000fca000bf24070 */
[----:B------:R-:W-:Y:S02]  /*0950*/  @!UP6 UIADD3 UR5, UR5, -UR27, URZ ;  /* 0x8000001b0505e290 */ /* 0x000fe4000fffe03f */
[----:B------:R-:W-:Y:S02]  /*0960*/  UISETP.GE.AND UP6, UPT, UR6, URZ, UPT ;  /* 0x0000003f0600728c */ /* 0x000fe4000bfc6270 */
[----:B------:R-:W-:Y:S01]  /*0970*/  @!UP5 UIADD3 UR5, -UR5, URZ, URZ ;  /* 0x0000003f0505d290 */ /* 0x000fe2000fffe13f */
[----:B------:R-:W-:Y:S01]  /*0980*/  ISETP.NE.AND P1, PT, RZ, UR31, PT ;  /* 0x0000001fff007c0c */ /* 0x000fe2000bf25270 */
[----:B------:R-:W-:Y:S02]  /*0990*/  @!UP1 UIADD3 UR25, UR25, -UR26, URZ ;  /* 0x8000001a19199290 */ /* 0x000fe4000fffe03f */
[----:B------:R-:W-:Y:S02]  /*09a0*/  USHF.R.S32.HI UR4, URZ, 0x1f, UR31 ;  /* 0x0000001f3f047899 */ /* 0x000fe4000801141f */
[----:B------:R-:W-:-:S02]  /*09b0*/  USEL UR5, UR32, UR5, !UP4 ;  /* 0x0000000520057287 */ /* 0x000fc4000e000000 */
[----:B------:R-:W-:Y:S02]  /*09c0*/  ULEA.HI UR4, UR4, UR31, URZ, 0x2 ;  /* 0x0000001f04047291 */ /* 0x000fe4000f8f103f */
[----:B------:R-:W-:Y:S02]  /*09d0*/  @!UP6 UIADD3 UR25, -UR25, URZ, URZ ;  /* 0x0000003f1919e290 */ /* 0x000fe4000fffe13f */
[----:B------:R-:W-:Y:S02]  /*09e0*/  ULOP3.LUT UR4, UR4, 0xfffffffc, URZ, 0xc0, !UPT ;  /* 0xfffffffc04047892 */ /* 0x000fe4000f8ec03f */
[----:B------:R-:W-:Y:S02]  /*09f0*/  USEL UR25, UR33, UR25, !UP2 ;  /* 0x0000001921197287 */ /* 0x000fe4000d000000 */
[----:B------:R-:W-:Y:S02]  /*0a00*/  UIADD3 UR5, UR11, -UR5, URZ ;  /* 0x800000050b057290 */ /* 0x000fe4000fffe03f */
[----:B------:R-:W-:-:S02]  /*0a10*/  UIADD3 UR25, UR6, -UR25, URZ ;  /* 0x8000001906197290 */ /* 0x000fc4000fffe03f */
[----:B------:R-:W-:Y:S02]  /*0a20*/  UIADD3 UR43, UR31, -UR4, URZ ;  /* 0x800000041f2b7290 */ /* 0x000fe4000fffe03f */
[----:B------:R-:W-:Y:S02]  /*0a30*/  UIMAD UR24, UR5, UR25, URZ ;  /* 0x00000019051872a4 */ /* 0x000fe4000f8e023f */
[----:B------:R-:W-:Y:S02]  /*0a40*/  USEL UR4, UR25, UR5, !UP3 ;  /* 0x0000000519047287 */ /* 0x000fe4000d800000 */
[----:B------:R-:W-:Y:S02]  /*0a50*/  UISETP.NE.AND UP1, UPT, UR12, URZ, UPT ;  /* 0x0000003f0c00728c */ /* 0x000fe4000bf25270 */
[----:B------:R-:W-:Y:S02]  /*0a60*/  USHF.R.S32.HI UR25, URZ, 0x1f, UR24 ;  /* 0x0000001f3f197899 */ /* 0x000fe40008011418 */
[----:B------:R-:W-:Y:S01]  /*0a70*/  IMAD.U32 R6, RZ, RZ, UR24 ;  /* 0x00000018ff067e24 */ /* 0x000fe2000f8e00ff */
[----:B------:R-:W-:-:S02]  /*0a80*/  USHF.R.S32.HI UR5, URZ, 0x1f, UR4 ;  /* 0x0000001f3f057899 */ /* 0x000fc40008011404 */
[----:B------:R-:W-:Y:S01]  /*0a90*/  IMAD.U32 R4, RZ, RZ, UR4 ;  /* 0x00000004ff047e24 */ /* 0x000fe2000f8e00ff */
[----:B------:R-:W-:Y:S01]  /*0aa0*/  UISETP.EQ.AND UP5, UPT, UR43, 0x3, !UP1 ;  /* 0x000000032b00788c */ /* 0x000fe2000cfa2270 */
[----:B------:R-:W-:-:S03]  /*0ab0*/  MOV R7, UR25 ;  /* 0x0000001900077c02 */ /* 0x000fc60008000f00 */
[----:B------:R-:W-:Y:S01]  /*0ac0*/  USEL UR59, UR59, 0x2, UP5 ;  /* 0x000000023b3b7887 */ /* 0x000fe2000a800000 */
[----:B------:R-:W-:Y:S01]  /*0ad0*/  IMAD.U32 R5, RZ, RZ, UR5 ;  /* 0x00000005ff057e24 */ /* 0x000fe2000f8e00ff */
[----:B------:R-:W-:Y:S10]  /*0ae0*/  @P1 BRA `(.L_x_1) ;  /* 0x0000000000841947 */ /* 0x000ff40003800000 */
[----:B------:R-:W-:Y:S01]  /*0af0*/  ELECT P1, URZ, PT ;  /* 0x00000000003f782f */ /* 0x000fe20003820000 */
[----:B------:R-:W-:-:S12]  /*0b00*/  BSSY B0, `(.L_x_1) ;  /* 0x000001f000007945 */ /* 0x000fd80003800000 */
[----:B------:R-:W-:Y:S05]  /*0b10*/  @!P1 BRA `(.L_x_2) ;  /* 0x0000000000749947 */ /* 0x000fea0003800000 */
[----:B------:R-:W1:Y:S01]  /*0b20*/  S2UR UR6, SR_CgaCtaId ;  /* 0x00000000000679c3 */ /* 0x000e620000008800 */
[----:B------:R-:W-:Y:S01]  /*0b30*/  UMOV UR4, 0x400 ;  /* 0x0000040000047882 */ /* 0x000fe20000000000 */
[----:B------:R-:W-:Y:S01]  /*0b40*/  UMOV UR5, 0x1 ;  /* 0x0000000100057882 */ /* 0x000fe20000000000 */
[----:B------:R-:W-:Y:S02]  /*0b50*/  UMOV UR24, 0x140 ;  /* 0x0000014000187882 */ /* 0x000fe40000000000 */
[----:B------:R-:W-:-:S04]  /*0b60*/  UIADD3 UR24, -UR24, 0x100000, URZ ;  /* 0x0010000018187890 */ /* 0x000fc8000fffe13f */
[----:B------:R-:W-:Y:S02]  /*0b70*/  USHF.L.U32 UR25, UR24, 0xb, URZ ;  /* 0x0000000b18197899 */ /* 0x000fe4000800063f */
[----:B------:R-:W-:Y:S02]  /*0b80*/  USHF.L.U32 UR24, UR24, 0x1, URZ ;  /* 0x0000000118187899 */ /* 0x000fe4000800063f */
[----:B-1----:R-:W-:Y:S02]  /*0b90*/  ULEA UR6, UR6, UR4, 0x18 ;  /* 0x0000000406067291 */ /* 0x002fe4000f8ec03f */
[----:B------:R-:W-:-:S04]  /*0ba0*/  UIADD3 UR4, -UR5, 0x100000, URZ ;  /* 0x0010000005047890 */ /* 0x000fc8000fffe13f */
[----:B------:R-:W-:Y:S02]  /*0bb0*/  USHF.L.U32 UR5, UR4, 0xb, URZ ;  /* 0x0000000b04057899 */ /* 0x000fe4000800063f */
[----:B------:R-:W-:Y:S01]  /*0bc0*/  USHF.L.U32 UR4, UR4, 0x1, URZ ;  /* 0x0000000104047899 */ /* 0x000fe2000800063f */
[----:B------:R-:W1:Y:S11]  /*0bd0*/  FENCE.VIEW.ASYNC.S ;  /* 0x00000000000073c6 */ /* 0x000e760000000000 */
[----:B-1----:R1:W2:Y:S01]  /*0be0*/  SYNCS.EXCH.64 URZ, [UR6+0x34400], UR4 ;  /* 0x03440004063f75b2 */ /* 0x0022a20008000100 */
[----:B------:R1:W3:Y:S01]  /*0bf0*/  SYNCS.EXCH.64 URZ, [UR6+0x34440], UR24 ;  /* 0x03444018063f75b2 */ /* 0x0002e20008000100 */
[----:B------:R1:W4:Y:S01]  /*0c00*/  SYNCS.EXCH.64 URZ, [UR6+0x34408], UR4 ;  /* 0x03440804063f75b2 */ /* 0x0003220008000100 */
[----:B------:R1:W1:Y:S01]  /*0c10*/  SYNCS.EXCH.64 URZ, [UR6+0x34448], UR24 ;  /* 0x03444818063f75b2 */ /* 0x0002620008000100 */
        /* <DEDUP_REMOVED lines=12> */
[----:B------:R-:W-:Y:S01]  /*0ce0*/  NOP ;  /* 0x0000000000007918 */ /* 0x000fe20000000000 */
.L_x_2:
[----:B-1----:R-:W-:Y:S05]  /*0cf0*/  BSYNC B0 ;  /* 0x0000000000007941 */ /* 0x002fea0003800000 */
.L_x_1:
[----:B------:R-:W1:Y:S01]  /*0d00*/  SHFL.IDX PT, R11, R2, RZ, 0x1f ;  /* 0x00001fff020b7589 */ /* 0x000e6200000e0000 */
[----:B------:R-:W-:Y:S01]  /*0d10*/  UIADD3 UR31, UR12, -0x1, URZ ;  /* 0xffffffff0c1f7890 */ /* 0x000fe2000fffe03f */
[----:B------:R-:W-:Y:S01]  /*0d20*/  NOP ;  /* 0x0000000000007918 */ /* 0x000fe20000000000 */
[----:B------:R-:W-:Y:S02]  /*0d30*/  UISETP.LT.U32.AND UP6, UPT, UR43, 0x2, !UP1 ;  /* 0x000000022b00788c */ /* 0x000fe4000cfc1070 */
[----:B------:R-:W-:Y:S02]  /*0d40*/  UISETP.GE.U32.AND UP5, UPT, UR31, 0x2, UPT ;  /* 0x000000021f00788c */ /* 0x000fe4000bfa6070 */
[----:B------:R-:W-:-:S04]  /*0d50*/  USEL UR40, URZ, 0x1, !UP6 ;  /* 0x000000013f287887 */ /* 0x000fc8000f000000 */
[----:B------:R-:W-:Y:S01]  /*0d60*/  USEL UR40, UR40, 0x2, UP5 ;  /* 0x0000000228287887 */ /* 0x000fe2000a800000 */
[----:B-1----:R-:W-:-:S13]  /*0d70*/  ISETP.NE.AND P1, PT, R11, RZ, PT ;  /* 0x000000ff0b00720c */ /* 0x002fda0003f25270 */
[----:B------:R-:W-:Y:S05]  /*0d80*/  @P1 BRA `(.L_x_3) ;  /* 0x0000000000841947 */ /* 0x000fea0003800000 */
[----:B------:R-:W-:Y:S01]  /*0d90*/  ELECT P1, URZ, PT ;  /* 0x00000000003f782f */ /* 0x000fe20003820000 */
[----:B------:R-:W-:-:S12]  /*0da0*/  BSSY B0, `(.L_x_3) ;  /* 0x000001f000007945 */ /* 0x000fd80003800000 */
[----:B------:R-:W-:Y:S05]  /*0db0*/  @!P1 BRA `(.L_x_4) ;  /* 0x0000000000749947 */ /* 0x000fea0003800000 */
[----:B------:R-:W1:Y:S01]  /*0dc0*/  S2UR UR5, SR_CgaCtaId ;  /* 0x00000000000579c3 */ /* 0x000e620000008800 */
[----:B------:R-:W-:Y:S01]  /*0dd0*/  UMOV UR4, 0x400 ;  /* 0x0000040000047882 */ /* 0x000fe20000000000 */
[----:B------:R-:W-:Y:S01]  /*0de0*/  UMOV UR24, 0x1 ;  /* 0x0000000100187882 */ /* 0x000fe20000000000 */
[----:B------:R-:W-:Y:S01]  /*0df0*/  UMOV UR11, 0x80 ;  /* 0x00000080000b7882 */ /* 0x000fe20000000000 */
[----:B------:R-:W-:-:S04]  /*0e00*/  UIADD3 UR24, -UR24, 0x100000, URZ ;  /* 0x0010000018187890 */ /* 0x000fc8000fffe13f */
[----:B------:R-:W-:Y:S02]  /*0e10*/  USHF.L.U32 UR25, UR24, 0xb, URZ ;  /* 0x0000000b18197899 */ /* 0x000fe4000800063f */
[----:B------:R-:W-:Y:S02]  /*0e20*/  USHF.L.U32 UR24, UR24, 0x1, URZ ;  /* 0x0000000118187899 */ /* 0x000fe4000800063f */
[----:B-1----:R-:W-:Y:S02]  /*0e30*/  ULEA UR6, UR5, UR4, 0x18 ;  /* 0x0000000405067291 */ /* 0x002fe4000f8ec03f */
[----:B------:R-:W-:-:S04]  /*0e40*/  UIADD3 UR4, -UR11, 0x100000, URZ ;  /* 0x001000000b047890 */ /* 0x000fc8000fffe13f */
[----:B------:R-:W-:Y:S02]  /*0e50*/  USHF.L.U32 UR5, UR4, 0xb, URZ ;  /* 0x0000000b04057899 */ /* 0x000fe4000800063f */
[----:B------:R-:W-:Y:S01]  /*0e60*/  USHF.L.U32 UR4, UR4, 0x1, URZ ;  /* 0x0000000104047899 */ /* 0x000fe2000800063f */
[----:B------:R-:W1:Y:S03]  /*0e70*/  FENCE.VIEW.ASYNC.S ;  /* 0x00000000000073c6 */ /* 0x000e660000000000 */
[----:B-1----:R1:W1:Y:S08]  /*0e80*/  SYNCS.EXCH.64 URZ, [UR6+0x34480], UR24 ;  /* 0x03448018063f75b2 */ /* 0x0022700008000100 */
        /* <DEDUP_REMOVED lines=16> */
.L_x_4:
[----:B-1----:R-:W-:Y:S05]  /*0f90*/  BSYNC B0 ;  /* 0x0000000000007941 */ /* 0x002fea0003800000 */
.L_x_3:
[----:B------:R-:W1:Y:S01]  /*0fa0*/  SHFL.IDX PT, R11, R2, RZ, 0x1f ;  /* 0x00001fff020b7589 */ /* 0x000e6200000e0000 */
[----:B------:R-:W-:Y:S01]  /*0fb0*/  UISETP.EQ.AND UP6, UPT, UR43, 0x2, !UP1 ;  /* 0x000000022b00788c */ /* 0x000fe2000cfc2270 */
[----:B------:R-:W-:-:S03]  /*0fc0*/  NOP ;  /* 0x0000000000007918 */ /* 0x000fc60000000000 */
[----:B------:R-:W-:-:S04]  /*0fd0*/  USEL UR61, URZ, 0x1, !UP6 ;  /* 0x000000013f3d7887 */ /* 0x000fc8000f000000 */
[----:B------:R-:W-:Y:S01]  /*0fe0*/  USEL UR61, UR61, 0x2, UP5 ;  /* 0x000000023d3d7887 */ /* 0x000fe2000a800000 */
[----:B-1----:R-:W-:-:S13]  /*0ff0*/  ISETP.NE.AND P1, PT, R11, RZ, PT ;  /* 0x000000ff0b00720c */ /* 0x002fda0003f25270 */
[----:B------:R-:W-:Y:S05]  /*1000*/  @P1 BRA `(.L_x_5) ;  /* 0x0000000000581947 */ /* 0x000fea0003800000 */
[----:B------:R-:W1:Y:S01]  /*1010*/  S2UR UR5, SR_CgaCtaId ;  /* 0x00000000000579c3 */ /* 0x000e620000008800 */
[----:B------:R-:W-:Y:S01]  /*1020*/  UMOV UR4, 0x400 ;  /* 0x0000040000047882 */ /* 0x000fe20000000000 */
[----:B------:R-:W-:Y:S01]  /*1030*/  UMOV UR11, 0x20 ;  /* 0x00000020000b7882 */ /* 0x000fe20000000000 */
[----:B------:R-:W-:Y:S01]  /*1040*/  UMOV UR24, 0x80 ;  /* 0x0000008000187882 */ /* 0x000fe20000000000 */
[----:B------:R-:W-:Y:S01]  /*1050*/  ELECT P1, URZ, PT ;  /* 0x00000000003f782f */ /* 0x000fe20003820000 */
        /* <DEDUP_REMOVED lines=8> */
[----:B-1----:R1:W1:Y:S01]  /*10e0*/  SYNCS.EXCH.64 URZ, [UR6+0x34500], UR4 ;  /* 0x03450004063f75b2 */ /* 0x0022620008000100 */
        /* <DEDUP_REMOVED lines=8> */
.L_x_5:
[----:B------:R-:W2:Y:S01]  /*1170*/  SHFL.IDX PT, R12, R2, RZ, 0x1f ;  /* 0x00001fff020c7589 */ /* 0x000ea200000e0000 */
[----:B------:R-:W-:Y:S01]  /*1180*/  ELECT P1, URZ, PT ;  /* 0x00000000003f782f */ /* 0x000fe20003820000 */
[----:B------:R-:W-:Y:S01]  /*1190*/  NOP ;  /* 0x0000000000007918 */ /* 0x000fe20000000000 */
[----:B------:R-:W-:Y:S01]  /*11a0*/  ELECT P2, URZ, PT ;  /* 0x00000000003f782f */ /* 0x000fe20003840000 */
[----:B------:R-:W3:Y:S01]  /*11b0*/  SHFL.IDX PT, R11, R2, RZ, 0x1f ;  /* 0x00001fff020b7589 */ /* 0x000ee200000e0000 */
[----:B------:R-:W-:Y:S01]  /*11c0*/  UMOV UR11, 0x20 ;  /* 0x00000020000b7882 */ /* 0x000fe20000000000 */
[----:B-1----:R-:W-:Y:S01]  /*11d0*/  UMOV UR25, 0x80 ;  /* 0x0000008000197882 */ /* 0x002fe20000000000 */
[----:B------:R-:W-:Y:S01]  /*11e0*/  ULDC UR60, c[0x0][0xc] ;  /* 0x00000300003c7ab9 */ /* 0x000fe20000000800 */
[----:B------:R-:W-:Y:S01]  /*11f0*/  IMAD.MOV.U32 R16, RZ, RZ, -0x1 ;  /* 0xffffffffff107424 */ /* 0x000fe200078e00ff */
[----:B------:R-:W-:Y:S01]  /*1200*/  MOV R18, 0xffffffff ;  /* 0xffffffff00127802 */ /* 0x000fe20000000f00 */
[----:B------:R-:W-:Y:S01]  /*1210*/  IMAD.MOV.U32 R17, RZ, RZ, -0x1 ;  /* 0xffffffffff117424 */ /* 0x000fe200078e00ff */
[----:B--2---:R-:W-:-:S02]  /*1220*/  ISETP.NE.OR P1, PT, R12, RZ, !P1 ;  /* 0x000000ff0c00720c */ /* 0x004fc40004f25670 */
[----:B------:R-:W1:Y:S01]  /*1230*/  LDC.64 R12, c[0x0][0x8f8] ;  /* 0x00023e00ff0c7b82 */ /* 0x000e620000000a00 */
[----:B---3--:R-:W-:-:S10]  /*1240*/  ISETP.NE.OR P2, PT, R11, RZ, !P2 ;  /* 0x000000ff0b00720c */ /* 0x008fd40005745670 */
[----:B------:R-:W-:-:S03]  /*1250*/  VOTEU.ALL UP6, P1 ;  /* 0x00000000003f7886 */ /* 0x000fc600008c0000 */
[----:B------:R-:W-:Y:S02]  /*1260*/  VOTEU.ALL UP5, P2 ;  /* 0x00000000003f7886 */ /* 0x000fe400010a0000 */
[----:B------:R-:W2:Y:S01]  /*1270*/  @!UP6 S2UR UR5, SR_CgaCtaId ;  /* 0x000000000005e9c3 */ /* 0x000ea20000008800 */
[----:B------:R-:W-:-:S07]  /*1280*/  @!UP6 UMOV UR4, 0x400 ;  /* 0x000004000004e882 */ /* 0x000fce0000000000 */
[----:B------:R-:W3:Y:S01]  /*1290*/  @!UP5 S2UR UR24, SR_CgaCtaId ;  /* 0x000000000018d9c3 */ /* 0x000ee20000008800 */
[----:B--2---:R-:W-:Y:S02]  /*12a0*/  @!UP6 ULEA UR6, UR5, UR4, 0x18 ;  /* 0x000000040506e291 */ /* 0x004fe4000f8ec03f */
[----:B------:R-:W-:-:S04]  /*12b0*/  @!UP6 UIADD3 UR4, -UR11, 0x100000, URZ ;  /* 0x001000000b04e890 */ /* 0x000fc8000fffe13f */
[----:B------:R-:W-:Y:S02]  /*12c0*/  @!UP6 USHF.L.U32 UR5, UR4, 0xb, URZ ;  /* 0x0000000b0405e899 */ /* 0x000fe4000800063f */
[----:B------:R-:W-:Y:S01]  /*12d0*/  @!UP6 USHF.L.U32 UR4, UR4, 0x1, URZ ;  /* 0x000000010404e899 */ /* 0x000fe2000800063f */
[----:B------:R-:W-:Y:S01]  /*12e0*/  VOTEU.ALL UP6, P1 ;  /* 0x00000000003f7886 */ /* 0x000fe200008c0000 */
[----:B------:R-:W-:Y:S02]  /*12f0*/  @!UP5 UMOV UR11, 0x400 ;  /* 0x00000400000bd882 */ /* 0x000fe40000000000 */
[----:B---3--:R-:W-:Y:S02]  /*1300*/  @!UP5 ULEA UR11, UR24, UR11, 0x18 ;  /* 0x0000000b180bd291 */ /* 0x008fe4000f8ec03f */
[----:B------:R-:W-:-:S04]  /*1310*/  @!UP5 UIADD3 UR24, -UR25, 0x100000, URZ ;  /* 0x001000001918d890 */ /* 0x000fc8000fffe13f */
[----:B------:R-:W-:Y:S02]  /*1320*/  @!UP5 USHF.L.U32 UR25, UR24, 0xb, URZ ;  /* 0x0000000b1819d899 */ /* 0x000fe4000800063f */
[----:B------:R-:W-:Y:S01]  /*1330*/  @!UP5 USHF.L.U32 UR24, UR24, 0x1, URZ ;  /* 0x000000011818d899 */ /* 0x000fe2000800063f */
[----:B------:R-:W-:Y:S01]  /*1340*/  VOTEU.ALL UP5, P1 ;  /* 0x00000000003f7886 */ /* 0x000fe200008a0000 */
[----:B-1----:R-:W-:Y:S01]  /*1350*/  ISETP.LE.U32.AND P1, PT, R12, UR8, PT ;  /* 0x000000080c007c0c */ /* 0x002fe2000bf23070 */
[----:B------:R-:W1:Y:S02]  /*1360*/  FENCE.VIEW.ASYNC.S ;  /* 0x00000000000073c6 */ /* 0x000e640000000000 */
[----:B-1----:R-:W4:Y:S01]  /*1370*/  @!UP6 SYNCS.EXCH.64 URZ, [UR6+0x34540], UR4 ;  /* 0x03454004063fe5b2 */ /* 0x002f220008000100 */
[----:B------:R-:W-:Y:S01]  /*1380*/  MOV R12, UR7 ;  /* 0x00000007000c7c02 */ /* 0x000fe20008000f00 */
[----:B------:R-:W-:-:S03]  /*1390*/  VOTEU.ALL UP6, P2 ;  /* 0x00000000003f7886 */ /* 0x000fc600010c0000 */
[----:B------:R-:W-:Y:S01]  /*13a0*/  ISETP.GE.U32.AND.EX P1, PT, R12, R13, PT, P1 ;  /* 0x0000000d0c00720c */ /* 0x000fe20003f26110 */
[----:B------:R1:W4:Y:S01]  /*13b0*/  @!UP5 SYNCS.EXCH.64 URZ, [UR6+0x34548], UR4 ;  /* 0x03454804063fd5b2 */ /* 0x0003220008000100 */
[----:B------:R-:W-:Y:S01]  /*13c0*/  VOTEU.ALL UP5, P2 ;  /* 0x00000000003f7886 */ /* 0x000fe200010a0000 */
[----:B------:R-:W-:Y:S01]  /*13d0*/  NOP ;  /* 0x0000000000007918 */ /* 0x000fe20000000000 */
[----:B-1----:R-:W-:Y:S01]  /*13e0*/  ULDC.U8 UR4, c[0x0][0x900] ;  /* 0x0002400000047ab9 */ /* 0x002fe20000000000 */
[----:B------:R-:W-:Y:S01]  /*13f0*/  UMOV UR5, URZ ;  /* 0x0000003f00057c82 */ /* 0x000fe20008000000 */
[----:B------:R-:W-:Y:S01]  /*1400*/  ISETP.NE.AND P3, PT, RZ, UR4, PT ;  /* 0x00000004ff007c0c */ /* 0x000fe2000bf65270 */
[----:B------:R-:W-:Y:S01]  /*1410*/  UMOV UR4, URZ ;  /* 0x0000003f00047c82 */ /* 0x000fe20008000000 */
[----:B------:R-:W4:Y:S01]  /*1420*/  @!UP6 SYNCS.EXCH.64 URZ, [UR11+0x34550], UR24 ;  /* 0x034550180b3fe5b2 */ /* 0x000f220008000100 */
[----:B------:R-:W-:Y:S01]  /*1430*/  VOTEU.ALL UP6, P2 ;  /* 0x00000000003f7886 */ /* 0x000fe200010c0000 */
[----:B------:R-:W-:Y:S01]  /*1440*/  UMOV UR6, URZ ;  /* 0x0000003f00067c82 */ /* 0x000fe20008000000 */
[----:B------:R-:W-:Y:S01]  /*1450*/  P2R R15, PR, RZ, 0x8 ;  /* 0x00000008ff0f7803 */ /* 0x000fe20000000000 */
[----:B------:R-:W4:Y:S01]  /*1460*/  @!UP5 SYNCS.EXCH.64 URZ, [UR11+0x34558], UR24 ;  /* 0x034558180b3fd5b2 */ /* 0x000f220008000100 */
[----:B------:R-:W-:Y:S01]  /*1470*/  VOTEU.ALL UP5, P2 ;  /* 0x00000000003f7886 */ /* 0x000fe200010a0000 */
[----:B------:R-:W4:Y:S04]  /*1480*/  @!UP6 SYNCS.EXCH.64 URZ, [UR11+0x34560], UR24 ;  /* 0x034560180b3fe5b2 */ /* 0x000f280008000100 */
[----:B------:R1:W4:Y:S01]  /*1490*/  @!UP5 SYNCS.EXCH.64 URZ, [UR11+0x34568], UR24 ;  /* 0x034568180b3fd5b2 */ /* 0x0003220008000100 */
[----:B------:R-:W-:Y:S01]  /*14a0*/  NOP ;  /* 0x0000000000007918 */ /* 0x000fe20000000000 */
[----:B-1----:R-:W-:Y:S01]  /*14b0*/  UMOV UR11, URZ ;  /* 0x0000003f000b7c82 */ /* 0x002fe20008000000 */
[----:B----4-:R-:W-:Y:S06]  /*14c0*/  BAR.SYNC.DEFER_BLOCKING 0x0 ;  /* 0x0000000000007b1d */ /* 0x010fec0000010000 */
[----:B------:R-:W-:Y:S05]  /*14d0*/  @P3 BRA P1, `(.L_x_6) ;  /* 0x0000001400f83947 */ /* 0x000fea0000800000 */
[----:B------:R-:W-:Y:S01]  /*14e0*/  IMAD.U32 R11, RZ, RZ, UR7 ;  /* 0x00000007ff0b7e24 */ /* 0x000fe2000f8e00ff */
[----:B------:R-:W-:Y:S01]  /*14f0*/  ISETP.LE.U32.AND P1, PT, R6, UR8, PT ;  /* 0x0000000806007c0c */ /* 0x000fe2000bf23070 */
[----:B------:R-:W-:Y:S01]  /*1500*/  UMOV UR5, URZ ;  /* 0x0000003f00057c82 */ /* 0x000fe20008000000 */
[----:B------:R-:W-:Y:S01]  /*1510*/  UMOV UR6, URZ ;  /* 0x0000003f00067c82 */ /* 0x000fe20008000000 */
[----:B------:R-:W-:Y:S01]  /*1520*/  UMOV UR11, URZ ;  /* 0x0000003f000b7c82 */ /* 0x000fe20008000000 */
[----:B------:R-:W-:Y:S01]  /*1530*/  ISETP.GE.U32.AND.EX P1, PT, R11, R7, PT, P1 ;  /* 0x000000070b00720c */ /* 0x000fe20003f26110 */
[----:B------:R-:W-:-:S12]  /*1540*/  UMOV UR4, URZ ;  /* 0x0000003f00047c82 */ /* 0x000fd80008000000 */
[----:B------:R-:W-:Y:S05]  /*1550*/  @!P1 BRA `(.L_x_7) ;  /* 0x0000001000c49947 */ /* 0x000fea0003800000 */
[----:B------:R-:W-:Y:S01]  /*1560*/  VIADD R12, R20, 0x20 ;  /* 0x00000020140c7836 */ /* 0x000fe20000000000 */
[----:B------:R-:W-:Y:S01]  /*1570*/  MOV R6, R20 ;  /* 0x0000001400067202 */ /* 0x000fe20000000f00 */
[----:B-----5:R-:W-:Y:S01]  /*1580*/  IMAD.MOV.U32 R13, RZ, RZ, R8 ;  /* 0x000000ffff0d7224 */ /* 0x020fe200078e0008 */
[----:B------:R-:W-:Y:S02]  /*1590*/  MOV R14, R0 ;  /* 0x00000000000e7202 */ /* 0x000fe40000000f00 */
[----:B------:R-:W-:-:S13]  /*15a0*/  ISETP.GE.AND P1, PT, R12, R3, PT ;  /* 0x000000030c00720c */ /* 0x000fda0003f26270 */
[----:B------:R-:W1:Y:S01]  /*15b0*/  @!P1 LDC.64 R18, c[0x0][0x918] ;  /* 0x00024600ff129b82 */ /* 0x000e620000000a00 */
[----:B------:R-:W-:Y:S01]  /*15c0*/  @!P1 VIADD R7, R6, 0x20 ;  /* 0x0000002006079836 */ /* 0x000fe20000000000 */
[----:B------:R-:W-:Y:S02]  /*15d0*/  UIADD3 UR16, UP5, UR16, -0x1, URZ ;  /* 0xffffffff10107890 */ /* 0x000fe4000ffbe03f */
[----:B------:R-:W-:Y:S01]  /*15e0*/  UIADD3 UR14, UP6, UR14, -0x1, URZ ;  /* 0xffffffff0e0e7890 */ /* 0x000fe2000ffde03f */
[----:B------:R-:W-:Y:S01]  /*15f0*/  BSSY B0, `(.L_x_8) ;  /* 0x0000050000007945 */ /* 0x000fe20003800000 */
[----:B------:R-:W-:Y:S01]  /*1600*/  UIADD3.X UR17, UR17, -0x1, URZ, UP5, !UPT ;  /* 0xffffffff11117890 */ /* 0x000fe2000affe43f */
[----:B-1----:R-:W-:-:S05]  /*1610*/  @!P1 IMAD.WIDE R18, R7, 0xc, R18 ;  /* 0x0000000c07129825 */ /* 0x002fca00078e0212 */
[----:B------:R1:W5:Y:S04]  /*1620*/  @!P1 LDG.E R8, desc[UR38][R18.64] ;  /* 0x0000002612089981 */ /* 0x000368000c1e1900 */
[----:B------:R1:W5:Y:S01]  /*1630*/  @!P1 LDG.E R0, desc[UR38][R18.64+0x4] ;  /* 0x0000042612009981 */ /* 0x000362000c1e1900 */
[----:B------:R-:W-:Y:S01]  /*1640*/  ISETP.GE.AND P1, PT, R6, R3, PT ;  /* 0x000000030600720c */ /* 0x000fe20003f26270 */
[----:B------:R-:W-:Y:S01]  /*1650*/  UIADD3.X UR15, UR15, -0x1, URZ, UP6, !UPT ;  /* 0xffffffff0f0f7890 */ /* 0x000fe2000b7fe43f */
[----:B------:R-:W-:Y:S01]  /*1660*/  IMAD.MOV.U32 R11, RZ, RZ, RZ ;  /* 0x000000ffff0b7224 */ /* 0x000fe200078e00ff */
[----:B------:R-:W-:Y:S01]  /*1670*/  UIADD3 UR4, UR9, -0x1, URZ ;  /* 0xffffffff09047890 */ /* 0x000fe2000fffe03f */
[----:B------:R-:W-:Y:S01]  /*1680*/  IMAD.MOV.U32 R7, RZ, RZ, RZ ;  /* 0x000000ffff077224 */ /* 0x000fe200078e00ff */
[----:B------:R-:W-:Y:S01]  /*1690*/  UIADD3 UR5, UR10, -0x1, URZ ;  /* 0xffffffff0a057890 */ /* 0x000fe2000fffe03f */
[----:B------:R-:W-:Y:S01]  /*16a0*/  MOV R25, 0x7fffffff ;  /* 0x7fffffff00197802 */ /* 0x000fe20000000f00 */
[----:B------:R-:W-:-:S06]  /*16b0*/  IMAD.MOV.U32 R28, RZ, RZ, RZ ;  /* 0x000000ffff1c7224 */ /* 0x000fcc00078e00ff */
[----:B-1----:R-:W-:Y:S05]  /*16c0*/  @P1 BRA `(.L_x_9) ;  /* 0x0000000400081947 */ /* 0x002fea0003800000 */
[----:B------:R-:W-:Y:S02]  /*16d0*/  PLOP3.LUT P3, PT, PT, PT, UP0, 0x80, 0x0 ;  /* 0x000000000000781c */ /* 0x000fe40003f6f008 */
[C---:B------:R-:W-:Y:S02]  /*16e0*/  IADD3 R17, P2, R14.reuse, UR16, RZ ;  /* 0x000000100e117c10 */ /* 0x040fe4000ff5e0ff */
[C---:B------:R-:W-:Y:S02]  /*16f0*/  IADD3 R24, P1, R13.reuse, UR14, RZ ;  /* 0x0000000e0d187c10 */ /* 0x040fe4000ff3e0ff */
[----:B------:R-:W-:Y:S02]  /*1700*/  LEA.HI.X.SX32 R14, R14, UR17, 0x1, P2 ;  /* 0x000000110e0e7c11 */ /* 0x000fe400090f0eff */
[----:B------:R-:W-:-:S05]  /*1710*/  LEA.HI.X.SX32 R25, R13, UR15, 0x1, P1 ;  /* 0x0000000f0d197c11 */ /* 0x000fca00088f0eff */
[----:B------:R-:W-:Y:S05]  /*1720*/  @!P3 BRA `(.L_x_10) ;  /* 0x000000000030b947 */ /* 0x000fea0003800000 */
[----:B------:R-:W-:Y:S02]  /*1730*/  ULDC UR6, c[0x0][0x8dc] ;  /* 0x0002370000067ab9 */ /* 0x000fe40000000800 */
[----:B------:R-:W-:-:S05]  /*1740*/  IADD3 R13, P1, R24, UR6, RZ ;  /* 0x00000006180d7c10 */ /* 0x000fca000ff3e0ff */
[----:B------:R-:W-:-:S04]  /*1750*/  IMAD.X R25, RZ, RZ, R25, P1 ;  /* 0x000000ffff197224 */ /* 0x000fc800008e0619 */
[----:B------:R-:W-:-:S04]  /*1760*/  IMAD.WIDE.U32 R4, R25, UR20, RZ ;  /* 0x0000001419047c25 */ /* 0x000fc8000f8e00ff */
[----:B------:R-:W-:-:S04]  /*1770*/  IMAD.WIDE.U32 R18, P1, R13, UR21, R4 ;  /* 0x000000150d127c25 */ /* 0x000fc8000f820004 */
[----:B------:R-:W-:Y:S01]  /*1780*/  IMAD.WIDE.U32 R4, R13, UR20, RZ ;  /* 0x000000140d047c25 */ /* 0x000fe2000f8e00ff */
[----:B------:R-:W-:-:S03]  /*1790*/  IADD3.X R23, RZ, RZ, RZ, P1, !PT ;  /* 0x000000ffff177210 */ /* 0x000fc60000ffe4ff */
[----:B------:R-:W-:Y:S01]  /*17a0*/  IMAD.MOV.U32 R22, RZ, RZ, R19 ;  /* 0x000000ffff167224 */ /* 0x000fe200078e0013 */
[----:B------:R-:W-:-:S05]  /*17b0*/  IADD3 RZ, P1, R5, R18, RZ ;  /* 0x0000001205ff7210 */ /* 0x000fca0007f3e0ff */
[----:B------:R-:W-:-:S04]  /*17c0*/  IMAD.WIDE.U32.X R4, R25, UR21, R22, P1 ;  /* 0x0000001519047c25 */ /* 0x000fc800088e0416 */
[----:B------:R-:W-:Y:S01]  /*17d0*/  IMAD.MOV.U32 R24, RZ, RZ, R4 ;  /* 0x000000ffff187224 */ /* 0x000fe200078e0004 */
[----:B------:R-:W-:-:S07]  /*17e0*/  MOV R25, R5 ;  /* 0x0000000500197202 */ /* 0x000fce0000000f00 */
.L_x_10:
[----:B------:R-:W-:Y:S05]  /*17f0*/  @!P0 BRA `(.L_x_11) ;  /* 0x0000000000308947 */ /* 0x000fea0003800000 */
[----:B------:R-:W-:Y:S02]  /*1800*/  ULDC UR6, c[0x0][0x8f4] ;  /* 0x00023d0000067ab9 */ /* 0x000fe40000000800 */
[----:B------:R-:W-:-:S05]  /*1810*/  IADD3 R13, P1, R17, UR6, RZ ;  /* 0x00000006110d7c10 */ /* 0x000fca000ff3e0ff */
[----:B------:R-:W-:-:S04]  /*1820*/  IMAD.X R17, RZ, RZ, R14, P1 ;  /* 0x000000ffff117224 */ /* 0x000fc800008e060e */
[----:B------:R-:W-:-:S04]  /*1830*/  IMAD.WIDE.U32 R4, R17, UR22, RZ ;  /* 0x0000001611047c25 */ /* 0x000fc8000f8e00ff */
[----:B------:R-:W-:-:S04]  /*1840*/  IMAD.WIDE.U32 R18, P1, R13, UR23, R4 ;  /* 0x000000170d127c25 */ /* 0x000fc8000f820004 */
[----:B------:R-:W-:Y:S01]  /*1850*/  IMAD.WIDE.U32 R4, R13, UR22, RZ ;  /* 0x000000160d047c25 */ /* 0x000fe2000f8e00ff */
[----:B------:R-:W-:-:S03]  /*1860*/  MOV R22, R19 ;  /* 0x0000001300167202 */ /* 0x000fc60000000f00 */
[----:B------:R-:W-:Y:S01]  /*1870*/  IMAD.X R23, RZ, RZ, RZ, P1 ;  /* 0x000000ffff177224 */ /* 0x000fe200008e06ff */
[----:B------:R-:W-:-:S05]  /*1880*/  IADD3 RZ, P1, R5, R18, RZ ;  /* 0x0000001205ff7210 */ /* 0x000fca0007f3e0ff */
[----:B------:R-:W-:-:S04]  /*1890*/  IMAD.WIDE.U32.X R4, R17, UR23, R22, P1 ;  /* 0x0000001711047c25 */ /* 0x000fc800088e0416 */
[----:B------:R-:W-:Y:S02]  /*18a0*/  IMAD.MOV.U32 R17, RZ, RZ, R4 ;  /* 0x000000ffff117224 */ /* 0x000fe400078e0004 */
[----:B------:R-:W-:-:S07]  /*18b0*/  IMAD.MOV.U32 R14, RZ, RZ, R5 ;  /* 0x000000ffff0e7224 */ /* 0x000fce00078e0005 */
.L_x_11:
[----:B------:R-:W-:Y:S02]  /*18c0*/  SHF.R.U64 R4, R17, UR29, R14 ;  /* 0x0000001d11047c19 */ /* 0x000fe4000800120e */
[----:B------:R-:W-:-:S03]  /*18d0*/  SHF.R.U64 R5, R24, UR18, R25 ;  /* 0x0000001218057c19 */ /* 0x000fc60008001219 */
[----:B------:R-:W-:Y:S01]  /*18e0*/  VIADD R18, R4, UR5 ;  /* 0x0000000504127c36 */ /* 0x000fe20008000000 */
[----:B------:R-:W-:-:S04]  /*18f0*/  IADD3 R17, R5, UR4, RZ ;  /* 0x0000000405117c10 */ /* 0x000fc8000fffe0ff */
[----:B------:R-:W-:Y:S02]  /*1900*/  IABS R13, R17 ;  /* 0x00000011000d7213 */ /* 0x000fe40000000000 */
[----:B------:R-:W-:-:S03]  /*1910*/  IABS R14, R18 ;  /* 0x00000012000e7213 */ /* 0x000fc60000000000 */
[----:B------:R-:W-:-:S04]  /*1920*/  IMAD.HI.U32 R4, R13, UR13, RZ ;  /* 0x0000000d0d047c27 */ /* 0x000fc8000f8e00ff */
[----:B------:R-:W-:-:S04]  /*1930*/  IMAD.HI.U32 R5, R14, UR19, RZ ;  /* 0x000000130e057c27 */ /* 0x000fc8000f8e00ff */
[----:B------:R-:W-:Y:S01]  /*1940*/  IMAD R4, R4, UR28, R13 ;  /* 0x0000001c04047c24 */ /* 0x000fe2000f8e020d */
[----:B------:R-:W-:Y:S01]  /*1950*/  MOV R13, UR32 ;  /* 0x00000020000d7c02 */ /* 0x000fe20008000f00 */
[----:B------:R-:W-:Y:S02]  /*1960*/  IMAD R5, R5, UR30, R14 ;  /* 0x0000001e05057c24 */ /* 0x000fe4000f8e020e */
[----:B------:R-:W-:Y:S01]  /*1970*/  IMAD.U32 R14, RZ, RZ, UR33 ;  /* 0x00000021ff0e7e24 */ /* 0x000fe2000f8e00ff */
[----:B------:R-:W-:Y:S02]  /*1980*/  ISETP.LT.U32.AND P1, PT, R4, UR27, PT ;  /* 0x0000001b04007c0c */ /* 0x000fe4000bf21070 */
[----:B------:R-:W-:-:S11]  /*1990*/  ISETP.LT.U32.AND P2, PT, R5, UR26, PT ;  /* 0x0000001a05007c0c */ /* 0x000fd6000bf41070 */
[----:B------:R-:W-:Y:S01]  /*19a0*/  @!P1 VIADD R4, R4, -UR27 ;  /* 0x8000001b04049c36 */ /* 0x000fe20008000000 */
[----:B------:R-:W-:Y:S02]  /*19b0*/  ISETP.GE.AND P1, PT, R18, RZ, PT ;  /* 0x000000ff1200720c */ /* 0x000fe40003f26270 */
[----:B------:R-:W-:Y:S02]  /*19c0*/  @!P2 IADD3 R5, R5, -UR26, RZ ;  /* 0x8000001a0505ac10 */ /* 0x000fe4000fffe0ff */
[----:B------:R-:W-:Y:S02]  /*19d0*/  ISETP.LT.U32.AND P3, PT, R4, UR27, PT ;  /* 0x0000001b04007c0c */ /* 0x000fe4000bf61070 */
[----:B------:R-:W-:Y:S02]  /*19e0*/  ISETP.LT.U32.AND P4, PT, R5, UR26, PT ;  /* 0x0000001a05007c0c */ /* 0x000fe4000bf81070 */
[----:B------:R-:W-:-:S09]  /*19f0*/  ISETP.GE.AND P2, PT, R17, RZ, PT ;  /* 0x000000ff1100720c */ /* 0x000fd20003f46270 */
[----:B------:R-:W-:Y:S01]  /*1a00*/  @!P3 VIADD R4, R4, -UR27 ;  /* 0x8000001b0404bc36 */ /* 0x000fe20008000000 */
[----:B------:R-:W-:Y:S01]  /*1a10*/  PLOP3.LUT P3, PT, PT, PT, UP4, 0x80, 0x0 ;  /* 0x000000000000781c */ /* 0x000fe20003f6f048 */
[----:B------:R-:W-:Y:S01]  /*1a20*/  @!P4 VIADD R5, R5, -UR26 ;  /* 0x8000001a0505cc36 */ /* 0x000fe20008000000 */
[----:B------:R-:W-:Y:S01]  /*1a30*/  PLOP3.LUT P4, PT, PT, PT, UP2, 0x80, 0x0 ;  /* 0x000000000000781c */ /* 0x000fe20003f8f028 */
[----:B------:R-:W-:-:S03]  /*1a40*/  @!P2 IMAD.MOV R4, RZ, RZ, -R4 ;  /* 0x000000ffff04a224 */ /* 0x000fc600078e0a04 */
[----:B------:R-:W-:Y:S02]  /*1a50*/  @!P1 IADD3 R5, -R5, RZ, RZ ;  /* 0x000000ff05059210 */ /* 0x000fe40007ffe1ff */
[----:B------:R-:W-:Y:S02]  /*1a60*/  SEL R4, R13, R4, !P3 ;  /* 0x000000040d047207 */ /* 0x000fe40005800000 */
[----:B------:R-:W-:Y:S02]  /*1a70*/  SEL R5, R14, R5, !P4 ;  /* 0x000000050e057207 */ /* 0x000fe40006000000 */
[----:B------:R-:W-:Y:S01]  /*1a80*/  PLOP3.LUT P1, PT, PT, PT, UP3, 0x80, 0x0 ;  /* 0x000000000000781c */ /* 0x000fe20003f2f038 */
[----:B------:R-:W-:Y:S02]  /*1a90*/  IMAD.IADD R14, R17, 0x1, -R4 ;  /* 0x00000001110e7824 */ /* 0x000fe400078e0a04 */
[----:B------:R-:W-:-:S04]  /*1aa0*/  IMAD.IADD R5, R18, 0x1, -R5 ;  /* 0x0000000112057824 */ /* 0x000fc800078e0a05 */
[----:B------:R-:W-:Y:S01]  /*1ab0*/  IMAD R25, R14, R5, RZ ;  /* 0x000000050e197224 */ /* 0x000fe200078e02ff */
[----:B------:R-:W-:-:S04]  /*1ac0*/  SEL R4, R5, R14, !P1 ;  /* 0x0000000e05047207 */ /* 0x000fc80004800000 */
[----:B------:R-:W-:Y:S02]  /*1ad0*/  SHF.R.S32.HI R5, RZ, 0x1f, R4 ;  /* 0x0000001fff057819 */ /* 0x000fe40000011404 */
[----:B------:R-:W-:-:S07]  /*1ae0*/  SHF.R.S32.HI R28, RZ, 0x1f, R25 ;  /* 0x0000001fff1c7819 */ /* 0x000fce0000011419 */
.L_x_9:
[----:B------:R-:W-:Y:S05]  /*1af0*/  BSYNC B0 ;  /* 0x0000000000007941 */ /* 0x000fea0003800000 */
.L_x_8:
[----:B------:R-:W1:Y:S01]  /*1b00*/  SHFL.UP PT, R14, R25, 0x1, RZ ;  /* 0x04200000190e7989 */ /* 0x000e6200000e00ff */
[C---:B------:R-:W-:Y:S02]  /*1b10*/  ISETP.NE.AND P2, PT, R20.reuse, RZ, PT ;  /* 0x000000ff1400720c */ /* 0x040fe40003f45270 */
[C---:B------:R-:W-:Y:S01]  /*1b20*/  ISETP.GE.U32.AND P3, PT, R20.reuse, 0x2, PT ;  /* 0x000000021400780c */ /* 0x040fe20003f66070 */
[----:B------:R-:W2:Y:S01]  /*1b30*/  SHFL.UP PT, R13, R28, 0x1, RZ ;  /* 0x042000001c0d7989 */ /* 0x000ea200000e00ff */
[C---:B------:R-:W-:Y:S02]  /*1b40*/  ISETP.GE.U32.AND P4, PT, R20.reuse, 0x4, PT ;  /* 0x000000041400780c */ /* 0x040fe40003f86070 */
[C---:B------:R-:W-:Y:S02]  /*1b50*/  ISETP.GE.U32.AND P5, PT, R20.reuse, 0x8, PT ;  /* 0x000000081400780c */ /* 0x040fe40003fa6070 */
[----:B------:R-:W-:Y:S02]  /*1b60*/  ISETP.GE.U32.AND P6, PT, R20, 0x10, PT ;  /* 0x000000101400780c */ /* 0x000fe40003fc6070 */
[----:B-1----:R-:W-:-:S02]  /*1b70*/  SEL R14, R14, RZ, P2 ;  /* 0x000000ff0e0e7207 */ /* 0x002fc40001000000 */
[----:B--2---:R-:W-:Y:S02]  /*1b80*/  SEL R13, R13, RZ, P2 ;  /* 0x000000ff0d0d7207 */ /* 0x004fe40001000000 */
[----:B------:R-:W-:-:S04]  /*1b90*/  IADD3 R19, P1, R14, R25, RZ ;  /* 0x000000190e137210 */ /* 0x000fc80007f3e0ff */
[----:B------:R-:W-:Y:S01]  /*1ba0*/  IADD3.X R18, R13, R28, RZ, P1, !PT ;  /* 0x0000001c0d127210 */ /* 0x000fe20000ffe4ff */
[----:B------:R-:W1:Y:S04]  /*1bb0*/  SHFL.UP PT, R14, R19, 0x2, RZ ;  /* 0x04400000130e7989 */ /* 0x000e6800000e00ff */
[----:B------:R-:W2:Y:S01]  /*1bc0*/  SHFL.UP PT, R13, R18, 0x2, RZ ;  /* 0x04400000120d7989 */ /* 0x000ea200000e00ff */
[----:B-1----:R-:W-:-:S04]  /*1bd0*/  SEL R14, R14, RZ, P3 ;  /* 0x000000ff0e0e7207 */ /* 0x002fc80001800000 */
[----:B------:R-:W-:Y:S02]  /*1be0*/  IADD3 R17, P1, R14, R19, RZ ;  /* 0x000000130e117210 */ /* 0x000fe40007f3e0ff */
[----:B--2---:R-:W-:-:S03]  /*1bf0*/  SEL R13, R13, RZ, P3 ;  /* 0x000000ff0d0d7207 */ /* 0x004fc60001800000 */
[----:B------:R-:W1:Y:S02]  /*1c00*/  SHFL.UP PT, R14, R17, 0x4, RZ ;  /* 0x04800000110e7989 */ /* 0x000e6400000e00ff */
[----:B------:R-:W-:-:S05]  /*1c10*/  IMAD.X R22, R13, 0x1, R18, P1 ;  /* 0x000000010d167824 */ /* 0x000fca00008e0612 */
        /* <DEDUP_REMOVED lines=10> */
[----:B------:R-:W1:Y:S01]  /*1cc0*/  SHFL.UP PT, R14, R17, 0x10, RZ ;  /* 0x06000000110e7989 */ /* 0x000e6200000e00ff */
[----:B------:R-:W-:-:S05]  /*1cd0*/  IADD3.X R24, R13, R18, RZ, P1, !PT ;  /* 0x000000120d187210 */ /* 0x000fca0000ffe4ff */
[----:B------:R-:W2:Y:S01]  /*1ce0*/  SHFL.UP PT, R13, R24, 0x10, RZ ;  /* 0x06000000180d7989 */ /* 0x000ea200000e00ff */
[----:B-1----:R-:W-:-:S04]  /*1cf0*/  SEL R14, R14, RZ, P6 ;  /* 0x000000ff0e0e7207 */ /* 0x002fc80003000000 */
[----:B------:R-:W-:Y:S02]  /*1d00*/  IADD3 R18, P1, R14, R17, RZ ;  /* 0x000000110e127210 */ /* 0x000fe40007f3e0ff */
[----:B--2---:R-:W-:-:S05]  /*1d10*/  SEL R13, R13, RZ, P6 ;  /* 0x000000ff0d0d7207 */ /* 0x004fca0003000000 */
[----:B------:R-:W-:Y:S01]  /*1d20*/  IMAD.X R22, R13, 0x1, R24, P1 ;  /* 0x000000010d167824 */ /* 0x000fe200008e0618 */
[----:B------:R-:W-:-:S04]  /*1d30*/  ISETP.GT.U32.AND P1, PT, R18, UR8, PT ;  /* 0x0000000812007c0c */ /* 0x000fc8000bf24070 */
[----:B------:R-:W-:-:S13]  /*1d40*/  ISETP.GT.U32.AND.EX P1, PT, R22, UR7, PT, P1 ;  /* 0x0000000716007c0c */ /* 0x000fda000bf24110 */
[----:B------:R-:W-:-:S04]  /*1d50*/  VOTE.ANY R14, PT, P1 ;  /* 0x00000000000e7806 */ /* 0x000fc800008e0100 */
[----:B------:R-:W-:-:S13]  /*1d60*/  ISETP.NE.AND P1, PT, R14, RZ, PT ;  /* 0x000000ff0e00720c */ /* 0x000fda0003f25270 */
[----:B------:R-:W-:Y:S05]  /*1d70*/  @P1 BRA `(.L_x_12) ;  /* 0x00000008006c1947 */ /* 0x000fea0003800000 */
[----:B------:R-:W1:Y:S01]  /*1d80*/  LDC R3, c[0x0][0x910] ;  /* 0x00024400ff037b82 */ /* 0x000e620000000800 */
[----:B------:R-:W-:Y:S01]  /*1d90*/  IMAD.MOV.U32 R23, RZ, RZ, R18 ;  /* 0x000000ffff177224 */ /* 0x000fe200078e0012 */
[----:B------:R-:W-:Y:S01]  /*1da0*/  MOV R26, R22 ;  /* 0x00000016001a7202 */ /* 0x000fe20000000f00 */
[----:B------:R-:W-:Y:S01]  /*1db0*/  ULDC UR13, c[0x0][0x8f4] ;  /* 0x00023d00000d7ab9 */ /* 0x000fe20000000800 */
[----:B------:R-:W-:Y:S01]  /*1dc0*/  ULDC UR6, c[0x0][0x8dc] ;  /* 0x0002370000067ab9 */ /* 0x000fe20000000800 */
[----:B------:R-:W-:Y:S01]  /*1dd0*/  ULDC UR22, c[0x0][0x8d8] ;  /* 0x0002360000167ab9 */ /* 0x000fe20000000800 */
[----:B------:R-:W-:Y:S01]  /*1de0*/  ULDC UR23, c[0x0][0x8f0] ;  /* 0x00023c0000177ab9 */ /* 0x000fe20000000800 */
[----:B------:R-:W-:Y:S01]  /*1df0*/  ULDC.64 UR18, c[0x0][0x8d0] ;  /* 0x0002340000127ab9 */ /* 0x000fe20000000a00 */
[----:B------:R-:W-:-:S05]  /*1e00*/  ULDC.64 UR20, c[0x0][0x8e8] ;  /* 0x00023a0000147ab9 */ /* 0x000fca0000000a00 */
.L_x_17:
[----:B------:R-:W-:Y:S02]  /*1e10*/  IMAD.MOV.U32 R6, RZ, RZ, R12 ;  /* 0x000000ffff067224 */ /* 0x000fe400078e000c */
[----:B------:R-:W-:Y:S02]  /*1e20*/  VIADD R12, R12, 0x20 ;  /* 0x000000200c0c7836 */ /* 0x000fe40000000000 */
[----:B-----5:R-:W-:Y:S02]  /*1e30*/  IMAD.MOV.U32 R13, RZ, RZ, R8 ;  /* 0x000000ffff0d7224 */ /* 0x020fe400078e0008 */
[----:B------:R-:W-:Y:S01]  /*1e40*/  IMAD.MOV.U32 R14, RZ, RZ, R0 ;  /* 0x000000ffff0e7224 */ /* 0x000fe200078e0000 */
[----:B-1----:R-:W-:-:S13]  /*1e50*/  ISETP.GE.AND P1, PT, R12, R3, PT ;  /* 0x000000030c00720c */ /* 0x002fda0003f26270 */
[----:B------:R-:W1:Y:S01]  /*1e60*/  @!P1 LDC.64 R18, c[0x0][0x918] ;  /* 0x00024600ff129b82 */ /* 0x000e620000000a00 */
[----:B------:R-:W-:Y:S01]  /*1e70*/  @!P1 IADD3 R7, R6, 0x20, RZ ;  /* 0x0000002006079810 */ /* 0x000fe20007ffe0ff */
[----:B------:R2:W3:Y:S01]  /*1e80*/  SHFL.IDX PT, R11, R23, 0x1f, 0x1f ;  /* 0x03e01f00170b7f89 */ /* 0x0004e200000e0000 */
[----:B------:R-:W-:Y:S03]  /*1e90*/  BSSY B0, `(.L_x_13) ;  /* 0x0000064000007945 */ /* 0x000fe60003800000 */
[----:B-1----:R-:W-:-:S05]  /*1ea0*/  @!P1 IMAD.WIDE R18, R7, 0xc, R18 ;  /* 0x0000000c07129825 */ /* 0x002fca00078e0212 */
[----:B------:R2:W5:Y:S04]  /*1eb0*/  @!P1 LDG.E R8, desc[UR38][R18.64] ;  /* 0x0000002612089981 */ /* 0x000568000c1e1900 */
[----:B------:R2:W5:Y:S01]  /*1ec0*/  @!P1 LDG.E R0, desc[UR38][R18.64+0x4] ;  /* 0x0000042612009981 */ /* 0x000562000c1e1900 */
[----:B------:R-:W-:Y:S01]  /*1ed0*/  ISETP.GE.AND P1, PT, R6, R3, PT ;  /* 0x000000030600720c */ /* 0x000fe20003f26270 */
[----:B------:R-:W-:Y:S01]  /*1ee0*/  IMAD.MOV.U32 R28, RZ, RZ, RZ ;  /* 0x000000ffff1c7224 */ /* 0x000fe200078e00ff */
[----:B------:R-:W-:Y:S01]  /*1ef0*/  MOV R25, 0x7fffffff ;  /* 0x7fffffff00197802 */ /* 0x000fe20000000f00 */
[----:B------:R2:W1:Y:S10]  /*1f00*/  SHFL.IDX PT, R7, R26, 0x1f, 0x1f ;  /* 0x03e01f001a077f89 */ /* 0x00047400000e0000 */
[----:B--23--:R-:W-:Y:S05]  /*1f10*/  @P1 BRA `(.L_x_14) ;  /* 0x00000004006c1947 */ /* 0x00cfea0003800000 */
[----:B------:R-:W-:Y:S02]  /*1f20*/  IABS R26, R9 ;  /* 0x00000009001a7213 */ /* 0x000fe40000000000 */
[C---:B------:R-:W-:Y:S02]  /*1f30*/  IADD3 R17, P1, R13.reuse, UR14, RZ ;  /* 0x0000000e0d117c10 */ /* 0x040fe4000ff3e0ff */
[----:B------:R-:W2:Y:S02]  /*1f40*/  I2F.RP R4, R26 ;  /* 0x0000001a00047306 */ /* 0x000ea40000209400 */
[----:B------:R-:W-:Y:S02]  /*1f50*/  LEA.HI.X.SX32 R24, R13, UR15, 0x1, P1 ;  /* 0x0000000f0d187c11 */ /* 0x000fe400088f0eff */
[----:B------:R-:W-:-:S04]  /*1f60*/  IADD3 R13, P1, R14, UR16, RZ ;  /* 0x000000100e0d7c10 */ /* 0x000fc8000ff3e0ff */
[----:B------:R-:W-:Y:S02]  /*1f70*/  LEA.HI.X.SX32 R14, R14, UR17, 0x1, P1 ;  /* 0x000000110e0e7c11 */ /* 0x000fe400088f0eff */
[----:B------:R-:W-:Y:S01]  /*1f80*/  PLOP3.LUT P1, PT, PT, PT, UP0, 0x80, 0x0 ;  /* 0x000000000000781c */ /* 0x000fe20003f2f008 */
[----:B--2---:R-:W2:Y:S02]  /*1f90*/  MUFU.RCP R4, R4 ;  /* 0x0000000400047308 */ /* 0x004ea40000001000 */
[----:B--2---:R-:W-:-:S06]  /*1fa0*/  VIADD R5, R4, 0xffffffe ;  /* 0x0ffffffe04057836 */ /* 0x004fcc0000000000 */
[----:B------:R-:W2:Y:S02]  /*1fb0*/  F2I.FTZ.U32.TRUNC.NTZ R27, R5 ;  /* 0x00000005001b7305 */ /* 0x000ea4000021f000 */
[----:B--2---:R-:W-:Y:S02]  /*1fc0*/  IADD3 R28, RZ, -R27, RZ ;  /* 0x8000001bff1c7210 */ /* 0x004fe40007ffe0ff */
[----:B------:R-:W-:Y:S05]  /*1fd0*/  @!P1 BRA `(.L_x_15) ;  /* 0x00000000002c9947 */ /* 0x000fea0003800000 */
        /* <DEDUP_REMOVED lines=11> */
.L_x_15:
[----:B------:R-:W-:Y:S05]  /*2090*/  @!P0 BRA `(.L_x_16) ;  /* 0x00000000002c8947 */ /* 0x000fea0003800000 */
[----:B------:R-:W-:-:S04]  /*20a0*/  IADD3 R13, P1, R13, UR13, RZ ;  /* 0x0000000d0d0d7c10 */ /* 0x000fc8000ff3e0ff */
[----:B------:R-:W-:-:S05]  /*20b0*/  IADD3.X R25, RZ, R14, RZ, P1, !PT ;  /* 0x0000000eff197210 */ /* 0x000fca0000ffe4ff */
[----:B------:R-:W-:-:S04]  /*20c0*/  IMAD.WIDE.U32 R4, R25, UR20, RZ ;  /* 0x0000001419047c25 */ /* 0x000fc8000f8e00ff */
[----:B------:R-:W-:-:S04]  /*20d0*/  IMAD.WIDE.U32 R18, P1, R13, UR21, R4 ;  /* 0x000000150d127c25 */ /* 0x000fc8000f820004 */
[----:B------:R-:W-:-:S04]  /*20e0*/  IMAD.WIDE.U32 R4, R13, UR20, RZ ;  /* 0x000000140d047c25 */ /* 0x000fc8000f8e00ff */
[----:B------:R-:W-:Y:S01]  /*20f0*/  IMAD.X R23, RZ, RZ, RZ, P1 ;  /* 0x000000ffff177224 */ /* 0x000fe200008e06ff */
[----:B------:R-:W-:Y:S01]  /*2100*/  IADD3 RZ, P1, R5, R18, RZ ;  /* 0x0000001205ff7210 */ /* 0x000fe20007f3e0ff */
[----:B------:R-:W-:-:S04]  /*2110*/  IMAD.MOV.U32 R22, RZ, RZ, R19 ;  /* 0x000000ffff167224 */ /* 0x000fc800078e0013 */
[----:B------:R-:W-:-:S04]  /*2120*/  IMAD.WIDE.U32.X R4, R25, UR21, R22, P1 ;  /* 0x0000001519047c25 */ /* 0x000fc800088e0416 */
[----:B------:R-:W-:Y:S01]  /*2130*/  IMAD.MOV.U32 R14, RZ, RZ, R5 ;  /* 0x000000ffff0e7224 */ /* 0x000fe200078e0005 */
[----:B------:R-:W-:-:S07]  /*2140*/  MOV R13, R4 ;  /* 0x00000004000d7202 */ /* 0x000fce0000000f00 */
.L_x_16:
[----:B------:R-:W-:Y:S01]  /*2150*/  SHF.R.U64 R13, R13, UR23, R14 ;  /* 0x000000170d0d7c19 */ /* 0x000fe2000800120e */
[----:B------:R-:W-:Y:S01]  /*2160*/  IMAD.MOV.U32 R5, RZ, RZ, R28 ;  /* 0x000000ffff057224 */ /* 0x000fe200078e001c */
[----:B------:R-:W-:Y:S02]  /*2170*/  IABS R4, R9 ;  /* 0x0000000900047213 */ /* 0x000fe40000000000 */
[----:B------:R-:W-:Y:S01]  /*2180*/  IADD3 R19, R13, UR5, RZ ;  /* 0x000000050d137c10 */ /* 0x000fe2000fffe0ff */
[----:B------:R-:W-:Y:S01]  /*2190*/  IMAD R13, R5, R26, RZ ;  /* 0x0000001a050d7224 */ /* 0x000fe200078e02ff */
[----:B------:R-:W-:Y:S01]  /*21a0*/  MOV R5, R27 ;  /* 0x0000001b00057202 */ /* 0x000fe20000000f00 */
[----:B------:R-:W-:Y:S01]  /*21b0*/  IMAD.MOV R18, RZ, RZ, -R4 ;  /* 0x000000ffff127224 */ /* 0x000fe200078e0a04 */
[----:B------:R-:W-:Y:S01]  /*21c0*/  IABS R14, R19 ;  /* 0x00000013000e7213 */ /* 0x000fe20000000000 */
[----:B------:R-:W-:Y:S01]  /*21d0*/  IMAD.MOV.U32 R4, RZ, RZ, RZ ;  /* 0x000000ffff047224 */ /* 0x000fe200078e00ff */
[----:B------:R-:W-:-:S02]  /*21e0*/  SHF.R.U64 R17, R17, UR22, R24 ;  /* 0x0000001611117c19 */ /* 0x000fc40008001218 */
[----:B------:R-:W-:Y:S01]  /*21f0*/  IABS R24, R10 ;  /* 0x0000000a00187213 */ /* 0x000fe20000000000 */
[----:B------:R-:W-:-:S04]  /*2200*/  IMAD.HI.U32 R4, R27, R13, R4 ;  /* 0x0000000d1b047227 */ /* 0x000fc800078e0004 */
[----:B------:R-:W-:Y:S01]  /*2210*/  IMAD.MOV.U32 R5, RZ, RZ, R18 ;  /* 0x000000ffff057224 */ /* 0x000fe200078e0012 */
[----:B------:R-:W-:Y:S01]  /*2220*/  IABS R18, R10 ;  /* 0x0000000a00127213 */ /* 0x000fe20000000000 */
[----:B------:R-:W-:Y:S02]  /*2230*/  IMAD.MOV.U32 R13, RZ, RZ, R14 ;  /* 0x000000ffff0d7224 */ /* 0x000fe400078e000e */
[----:B------:R-:W-:Y:S01]  /*2240*/  VIADD R14, R17, UR4 ;  /* 0x00000004110e7c36 */ /* 0x000fe20008000000 */
[----:B------:R-:W2:Y:S01]  /*2250*/  I2F.RP R22, R18 ;  /* 0x0000001200167306 */ /* 0x000ea20000209400 */
[----:B------:R-:W-:-:S04]  /*2260*/  IMAD.HI.U32 R4, R4, R13, RZ ;  /* 0x0000000d04047227 */ /* 0x000fc800078e00ff */
[----:B------:R-:W-:-:S05]  /*2270*/  IMAD R13, R4, R5, R13 ;  /* 0x00000005040d7224 */ /* 0x000fca00078e020d */
[----:B------:R-:W-:Y:S01]  /*2280*/  ISETP.GT.U32.AND P1, PT, R26, R13, PT ;  /* 0x0000000d1a00720c */ /* 0x000fe20003f24070 */
[----:B--2---:R-:W2:-:S12]  /*2290*/  MUFU.RCP R22, R22 ;  /* 0x0000001600167308 */ /* 0x004e980000001000 */
[----:B------:R-:W-:Y:S01]  /*22a0*/  @!P1 IADD3 R13, R13, -R26, RZ ;  /* 0x8000001a0d0d9210 */ /* 0x000fe20007ffe0ff */
[----:B--2---:R-:W-:-:S04]  /*22b0*/  VIADD R4, R22, 0xffffffe ;  /* 0x0ffffffe16047836 */ /* 0x004fc80000000000 */
[----:B------:R2:W3:Y:S02]  /*22c0*/  F2I.FTZ.U32.TRUNC.NTZ R5, R4 ;  /* 0x0000000400057305 */ /* 0x0004e4000021f000 */
[----:B--2---:R-:W-:Y:S02]  /*22d0*/  MOV R4, RZ ;  /* 0x000000ff00047202 */ /* 0x004fe40000000f00 */
[----:B---3--:R-:W-:-:S05]  /*22e0*/  IADD3 R23, RZ, -R5, RZ ;  /* 0x80000005ff177210 */ /* 0x008fca0007ffe0ff */
[----:B------:R-:W-:Y:S01]  /*22f0*/  IMAD R17, R23, R18, RZ ;  /* 0x0000001217117224 */ /* 0x000fe200078e02ff */
[----:B------:R-:W-:-:S03]  /*2300*/  IABS R23, R14 ;  /* 0x0000000e00177213 */ /* 0x000fc60000000000 */
[----:B------:R-:W-:Y:S01]  /*2310*/  IMAD.HI.U32 R22, R5, R17, R4 ;  /* 0x0000001105167227 */ /* 0x000fe200078e0004 */
[----:B------:R-:W-:-:S03]  /*2320*/  MOV R5, R23 ;  /* 0x0000001700057202 */ /* 0x000fc60000000f00 */
[----:B------:R-:W-:Y:S02]  /*2330*/  IMAD.MOV R17, RZ, RZ, -R24 ;  /* 0x000000ffff117224 */ /* 0x000fe400078e0a18 */
[----:B------:R-:W-:-:S04]  /*2340*/  IMAD.HI.U32 R4, R22, R5, RZ ;  /* 0x0000000516047227 */ /* 0x000fc800078e00ff */
[----:B------:R-:W-:-:S05]  /*2350*/  IMAD R5, R4, R17, R5 ;  /* 0x0000001104057224 */ /* 0x000fca00078e0205 */
[----:B------:R-:W-:-:S13]  /*2360*/  ISETP.GT.U32.AND P1, PT, R18, R5, PT ;  /* 0x000000051200720c */ /* 0x000fda0003f24070 */
[----:B------:R-:W-:Y:S01]  /*2370*/  @!P1 IMAD.IADD R5, R5, 0x1, -R18 ;  /* 0x0000000105059824 */ /* 0x000fe200078e0a12 */
[----:B------:R-:W-:-:S13]  /*2380*/  ISETP.GT.U32.AND P1, PT, R26, R13, PT ;  /* 0x0000000d1a00720c */ /* 0x000fda0003f24070 */
[----:B------:R-:W-:Y:S02]  /*2390*/  @!P1 IADD3 R13, R13, -R26, RZ ;  /* 0x8000001a0d0d9210 */ /* 0x000fe40007ffe0ff */
[----:B------:R-:W-:Y:S02]  /*23a0*/  ISETP.GT.U32.AND P1, PT, R18, R5, PT ;  /* 0x000000051200720c */ /* 0x000fe40003f24070 */
[----:B------:R-:W-:-:S11]  /*23b0*/  MOV R4, R13 ;  /* 0x0000000d00047202 */ /* 0x000fd60000000f00 */
[----:B------:R-:W-:Y:S01]  /*23c0*/  @!P1 IMAD.IADD R5, R5, 0x1, -R18 ;  /* 0x0000000105059824 */ /* 0x000fe200078e0a12 */
[----:B------:R-:W-:-:S13]  /*23d0*/  ISETP.GE.AND P1, PT, R19, RZ, PT ;  /* 0x000000ff1300720c */ /* 0x000fda0003f26270 */
[----:B------:R-:W-:Y:S01]  /*23e0*/  @!P1 IMAD.MOV R4, RZ, RZ, -R4 ;  /* 0x000000ffff049224 */ /* 0x000fe200078e0a04 */
[----:B------:R-:W-:-:S13]  /*23f0*/  ISETP.GE.AND P1, PT, R14, RZ, PT ;  /* 0x000000ff0e00720c */ /* 0x000fda0003f26270 */
[----:B------:R-:W-:Y:S02]  /*2400*/  @!P1 IADD3 R5, -R5, RZ, RZ ;  /* 0x000000ff05059210 */ /* 0x000fe40007ffe1ff */
[----:B------:R-:W-:-:S13]  /*2410*/  ISETP.NE.AND P1, PT, RZ, UR10, PT ;  /* 0x0000000aff007c0c */ /* 0x000fda000bf25270 */
[----:B------:R-:W-:Y:S02]  /*2420*/  @!P1 LOP3.LUT R4, RZ, UR10, RZ, 0x33, !PT ;  /* 0x0000000aff049c12 */ /* 0x000fe4000f8e33ff */
[----:B------:R-:W-:-:S03]  /*2430*/  ISETP.NE.AND P1, PT, RZ, UR9, PT ;  /* 0x00000009ff007c0c */ /* 0x000fc6000bf25270 */
[----:B------:R-:W-:-:S10]  /*2440*/  IMAD.IADD R4, R19, 0x1, -R4 ;  /* 0x0000000113047824 */ /* 0x000fd400078e0a04 */
[----:B------:R-:W-:Y:S02]  /*2450*/  @!P1 LOP3.LUT R5, RZ, UR9, RZ, 0x33, !PT ;  /* 0x00000009ff059c12 */ /* 0x000fe4000f8e33ff */
[----:B------:R-:W-:Y:S02]  /*2460*/  PLOP3.LUT P1, PT, PT, PT, UP3, 0x80, 0x0 ;  /* 0x000000000000781c */ /* 0x000fe40003f2f038 */
[----:B------:R-:W-:-:S04]  /*2470*/  IADD3 R5, -R5, R14, RZ ;  /* 0x0000000e05057210 */ /* 0x000fc80007ffe1ff */
[CC--:B------:R-:W-:Y:S01]  /*2480*/  SEL R13, R4.reuse, R5.reuse, !P1 ;  /* 0x00000005040d7207 */ /* 0x0c0fe20004800000 */
[----:B------:R-:W-:-:S03]  /*2490*/  IMAD R25, R4, R5, RZ ;  /* 0x0000000504197224 */ /* 0x000fc600078e02ff */
[--C-:B------:R-:W-:Y:S01]  /*24a0*/  SHF.R.S32.HI R5, RZ, 0x1f, R13.reuse ;  /* 0x0000001fff057819 */ /* 0x100fe2000001140d */
[----:B------:R-:W-:Y:S01]  /*24b0*/  IMAD.MOV.U32 R4, RZ, RZ, R13 ;  /* 0x000000ffff047224 */ /* 0x000fe200078e000d */
[----:B------:R-:W-:-:S07]  /*24c0*/  SHF.R.S32.HI R28, RZ, 0x1f, R25 ;  /* 0x0000001fff1c7819 */ /* 0x000fce0000011419 */
.L_x_14:
[----:B------:R-:W-:Y:S05]  /*24d0*/  BSYNC B0 ;  /* 0x0000000000007941 */ /* 0x000fea0003800000 */
.L_x_13:
[----:B------:R-:W2:Y:S04]  /*24e0*/  SHFL.UP PT, R14, R25, 0x1, RZ ;  /* 0x04200000190e7989 */ /* 0x000ea800000e00ff */
[----:B------:R-:W3:Y:S01]  /*24f0*/  SHFL.UP PT, R13, R28, 0x1, RZ ;  /* 0x042000001c0d7989 */ /* 0x000ee200000e00ff */
[----:B--2---:R-:W-:Y:S02]  /*2500*/  SEL R14, R14, RZ, P2 ;  /* 0x000000ff0e0e7207 */ /* 0x004fe40001000000 */
[----:B---3--:R-:W-:Y:S02]  /*2510*/  SEL R13, R13, RZ, P2 ;  /* 0x000000ff0d0d7207 */ /* 0x008fe40001000000 */
[----:B------:R-:W-:-:S04]  /*2520*/  IADD3 R17, P1, R14, R25, RZ ;  /* 0x000000190e117210 */ /* 0x000fc80007f3e0ff */
[----:B------:R-:W-:Y:S01]  /*2530*/  IADD3.X R22, R13, R28, RZ, P1, !PT ;  /* 0x0000001c0d167210 */ /* 0x000fe20000ffe4ff */
[----:B------:R-:W2:Y:S04]  /*2540*/  SHFL.UP PT, R14, R17, 0x2, RZ ;  /* 0x04400000110e7989 */ /* 0x000ea800000e00ff */
[----:B------:R-:W3:Y:S01]  /*2550*/  SHFL.UP PT, R13, R22, 0x2, RZ ;  /* 0x04400000160d7989 */ /* 0x000ee200000e00ff */
[----:B--2---:R-:W-:Y:S02]  /*2560*/  SEL R14, R14, RZ, P3 ;  /* 0x000000ff0e0e7207 */ /* 0x004fe40001800000 */
[----:B---3--:R-:W-:Y:S02]  /*2570*/  SEL R13, R13, RZ, P3 ;  /* 0x000000ff0d0d7207 */ /* 0x008fe40001800000 */
[----:B------:R-:W-:-:S05]  /*2580*/  IADD3 R23, P1, R14, R17, RZ ;  /* 0x000000110e177210 */ /* 0x000fca0007f3e0ff */
[----:B------:R-:W-:Y:S01]  /*2590*/  IMAD.X R18, R13, 0x1, R22, P1 ;  /* 0x000000010d127824 */ /* 0x000fe200008e0616 */
        /* <DEDUP_REMOVED lines=17> */
[----:B------:R-:W-:Y:S02]  /*26b0*/  IADD3.X R22, R13, R24, RZ, P1, !PT ;  /* 0x000000180d167210 */ /* 0x000fe40000ffe4ff */
[----:B------:R-:W-:-:S05]  /*26c0*/  IADD3 R23, P1, R18, R11, RZ ;  /* 0x0000000b12177210 */ /* 0x000fca0007f3e0ff */
[----:B-1----:R-:W-:Y:S01]  /*26d0*/  IMAD.X R26, R22, 0x1, R7, P1 ;  /* 0x00000001161a7824 */ /* 0x002fe200008e0607 */
[----:B------:R-:W-:-:S04]  /*26e0*/  ISETP.GT.U32.AND P1, PT, R23, UR8, PT ;  /* 0x0000000817007c0c */ /* 0x000fc8000bf24070 */
[----:B------:R-:W-:-:S13]  /*26f0*/  ISETP.GT.U32.AND.EX P1, PT, R26, UR7, PT, P1 ;  /* 0x000000071a007c0c */ /* 0x000fda000bf24110 */
[----:B------:R-:W-:-:S04]  /*2700*/  VOTE.ANY R14, PT, P1 ;  /* 0x00000000000e7806 */ /* 0x000fc800008e0100 */
[----:B------:R-:W-:-:S13]  /*2710*/  ISETP.NE.AND P1, PT, R14, RZ, PT ;  /* 0x000000ff0e00720c */ /* 0x000fda0003f25270 */
[----:B------:R-:W-:Y:S05]  /*2720*/  @!P1 BRA `(.L_x_17) ;  /* 0xfffffff400b89947 */ /* 0x000fea000383ffff */
.L_x_12:
[----:B------:R-:W1:Y:S08]  /*2730*/  BREV R14, R14 ;  /* 0x0000000e000e7301 */ /* 0x000e700000000000 */
[----:B-1----:R-:W1:Y:S02]  /*2740*/  FLO.U32.SH R17, R14 ;  /* 0x0000000e00117300 */ /* 0x002e6400000e0400 */
[----:B-1----:R-:W1:Y:S02]  /*2750*/  SHFL.IDX PT, R6, R6, R17, 0x1f ;  /* 0x00001f1106067589 */ /* 0x002e6400000e0000 */
[----:B-1----:R-:W-:-:S13]  /*2760*/  R2UR UR4, R6 ;  /* 0x00000000060472ca */ /* 0x002fda00000e0000 */
[----:B------:R-:W-:-:S04]  /*2770*/  IADD3 R19, R20, UR4, RZ ;  /* 0x0000000414137c10 */ /* 0x000fc8000fffe0ff */
[----:B------:R-:W-:-:S13]  /*2780*/  ISETP.GE.AND P1, PT, R19, R3, PT ;  /* 0x000000031300720c */ /* 0x000fda0003f26270 */
[----:B------:R-:W1:Y:S02]  /*2790*/  @!P1 LDC.64 R12, c[0x0][0x918] ;  /* 0x00024600ff0c9b82 */ /* 0x000e640000000a00 */
[----:B-1----:R-:W-:-:S05]  /*27a0*/  @!P1 IMAD.WIDE R12, R19, 0xc, R12 ;  /* 0x0000000c130c9825 */ /* 0x002fca00078e020c */
[----:B-----5:R1:W5:Y:S04]  /*27b0*/  @!P1 LDG.E R8, desc[UR38][R12.64] ;  /* 0x000000260c089981 */ /* 0x020368000c1e1900 */
[----:B------:R1:W5:Y:S01]  /*27c0*/  @!P1 LDG.E R0, desc[UR38][R12.64+0x4] ;  /* 0x000004260c009981 */ /* 0x000362000c1e1900 */
[----:B------:R-:W-:-:S03]  /*27d0*/  IADD3 R18, P1, P2, R18, R11, -R25 ;  /* 0x0000000b12127210 */ /* 0x000fc60007a3e819 */
[----:B------:R-:W-:Y:S01]  /*27e0*/  SHFL.IDX PT, R6, R25, R17, 0x1f ;  /* 0x00001f1119067589 */ /* 0x000fe200000e0000 */
[----:B------:R-:W-:-:S03]  /*27f0*/  IADD3.X R22, R22, R7, ~R28, P1, P2 ;  /* 0x0000000716167210 */ /* 0x000fc60000fe4c1c */
[----:B------:R-:W2:Y:S04]  /*2800*/  SHFL.IDX PT, R18, R18, R17, 0x1f ;  /* 0x00001f1112127589 */ /* 0x000ea800000e0000 */
[----:B------:R-:W3:Y:S04]  /*2810*/  SHFL.IDX PT, R22, R22, R17, 0x1f ;  /* 0x00001f1116167589 */ /* 0x000ee800000e0000 */
[----:B------:R1:W4:Y:S04]  /*2820*/  SHFL.IDX PT, R7, R28, R17, 0x1f ;  /* 0x00001f111c077589 */ /* 0x00032800000e0000 */
[----:B------:R1:W1:Y:S04]  /*2830*/  SHFL.IDX PT, R5, R5, R17, 0x1f ;  /* 0x00001f1105057589 */ /* 0x00026800000e0000 */
[----:B------:R1:W1:Y:S01]  /*2840*/  SHFL.IDX PT, R4, R4, R17, 0x1f ;  /* 0x00001f1104047589 */ /* 0x00026200000e0000 */
[----:B--2---:R-:W-:-:S02]  /*2850*/  R2UR UR5, R18 ;  /* 0x00000000120572ca */ /* 0x004fc400000e0000 */
[----:B---3--:R-:W-:-:S15]  /*2860*/  R2UR UR6, R22 ;  /* 0x00000000160672ca */ /* 0x008fde00000e0000 */
.L_x_7:
[----:B------:R-:W-:Y:S01]  /*2870*/  ISETP.LE.AND P1, PT, R3, UR4, PT ;  /* 0x0000000403007c0c */ /* 0x000fe2000bf23270 */
[----:B-1----:R-:W-:Y:S01]  /*2880*/  IMAD.MOV.U32 R17, RZ, RZ, -0x1 ;  /* 0xffffffffff117424 */ /* 0x002fe200078e00ff */
[----:B------:R-:W-:-:S11]  /*2890*/  MOV R18, 0xffffffff ;  /* 0xffffffff00127802 */ /* 0x000fd60000000f00 */
[----:B------:R-:W-:Y:S05]  /*28a0*/  @P1 BRA `(.L_x_6) ;  /* 0x0000000400041947 */ /* 0x000fea0003800000 */
[----:B------:R-:W-:Y:S01]  /*28b0*/  UIADD3 UR15, UP2, -UR5, UR8, URZ ;  /* 0x00000008050f7290 */ /* 0x000fe2000ff5e13f */
[----:B------:R-:W1:Y:S01]  /*28c0*/  S2UR UR18, SR_CTAID.Y ;  /* 0x00000000001279c3 */ /* 0x000e620000002600 */
[----:B------:R-:W-:Y:S01]  /*28d0*/  ULDC UR17, c[0x0][0x8c0] ;  /* 0x0002300000117ab9 */ /* 0x000fe20000000800 */
[----:B------:R-:W-:Y:S01]  /*28e0*/  ULDC UR20, c[0x0][0x8b0] ;  /* 0x00022c0000147ab9 */ /* 0x000fe20000000800 */
[----:B------:R-:W-:Y:S01]  /*28f0*/  UIADD3.X UR11, ~UR6, UR7, URZ, UP2, !UPT ;  /* 0x00000007060b7290 */ /* 0x000fe200097fe53f */
[--C-:B------:R-:W-:Y:S01]  /*2900*/  SHF.R.U32.HI R23, RZ, UR20, R5.reuse ;  /* 0x00000014ff177c19 */ /* 0x100fe20008011605 */
[----:B------:R-:W-:Y:S01]  /*2910*/  ULDC UR19, c[0x0][0x904] ;  /* 0x0002410000137ab9 */ /* 0x000fe20000000800 */
[----:B------:R-:W-:Y:S01]  /*2920*/  ULDC UR13, c[0x0][0x8a8] ;  /* 0x00022a00000d7ab9 */ /* 0x000fe20000000800 */
[----:B------:R-:W-:Y:S01]  /*2930*/  USHF.R.U32.HI UR16, URZ, UR17, UR11 ;  /* 0x000000113f107299 */ /* 0x000fe2000801160b */
[----:B------:R-:W-:Y:S01]  /*2940*/  SHF.R.U64 R22, R4, UR20, R5 ;  /* 0x0000001404167c19 */ /* 0x000fe20008001205 */
[----:B------:R-:W-:-:S02]  /*2950*/  USHF.R.U64 UR15, UR15, UR17, UR11 ;  /* 0x000000110f0f7299 */ /* 0x000fc4000800120b */
[----:B------:R-:W-:Y:S02]  /*2960*/  USHF.R.U32.HI UR14, URZ, UR20, UR16 ;  /* 0x000000143f0e7299 */ /* 0x000fe40008011610 */
[----:B------:R-:W-:Y:S02]  /*2970*/  UIADD3 UR13, UR13, -0x1, URZ ;  /* 0xffffffff0d0d7890 */ /* 0x000fe4000fffe03f */
[----:B------:R-:W-:Y:S02]  /*2980*/  USHF.R.U32.HI UR21, URZ, UR19, UR14 ;  /* 0x000000133f157299 */ /* 0x000fe4000801160e */
[----:B------:R-:W-:Y:S02]  /*2990*/  USHF.R.U64 UR16, UR15, UR20, UR16 ;  /* 0x000000140f107299 */ /* 0x000fe40008001210 */
[----:B------:R-:W-:Y:S02]  /*29a0*/  ULOP3.LUT UR15, UR15, UR13, URZ, 0xc0, !UPT ;  /* 0x0000000d0f0f7292 */ /* 0x000fe4000f8ec03f */
[----:B------:R-:W-:Y:S01]  /*29b0*/  LOP3.LUT R3, R23, UR21, RZ, 0xfc, !PT ;  /* 0x0000001517037c12 */ /* 0x000fe2000f8efcff */
[----:B------:R-:W-:-:S02]  /*29c0*/  USHF.R.U64 UR14, UR16, UR19, UR14 ;  /* 0x00000013100e7299 */ /* 0x000fc4000800120e */
[----:B-1----:R-:W-:Y:S01]  /*29d0*/  USEL UR11, UR57, UR18, !UP3 ;  /* 0x00000012390b7287 */ /* 0x002fe2000d800000 */
[----:B------:R-:W-:-:S13]  /*29e0*/  ISETP.NE.U32.AND P1, PT, R3, RZ, PT ;  /* 0x000000ff0300720c */ /* 0x000fda0003f25070 */
[----:B------:R-:W-:Y:S05]  /*29f0*/  @!P1 BRA `(.L_x_18) ;  /* 0x0000000000149947 */ /* 0x000fea0003800000 */
[----:B------:R-:W-:-:S07]  /*2a00*/  MOV R12, 0x2a20 ;  /* 0x00002a20000c7802 */ /* 0x000fce0000000f00 */
[----:B----45:R-:W-:Y:S05]  /*2a10*/  CALL.REL.NOINC `($__internal_0_$__cuda_sm20_div_u64) ;  /* 0x0000014800187944 */ /* 0x030fea0003c00000 */
[----:B------:R-:W-:-:S04]  /*2a20*/  IMAD.MOV R13, RZ, RZ, -R3 ;  /* 0x000000ffff0d7224 */ /* 0x000fc800078e0a03 */
[----:B------:R-:W-:Y:S01]  /*2a30*/  IMAD R13, R22, R13, UR14 ;  /* 0x0000000e160d7e24 */ /* 0x000fe2000f8e020d */
[----:B------:R-:W-:Y:S06]  /*2a40*/  BRA `(.L_x_19) ;  /* 0x0000000000507947 */ /* 0x000fec0003800000 */
.L_x_18:
[----:B------:R-:W1:Y:S01]  /*2a50*/  I2F.U32.RP R3, R22 ;  /* 0x0000001600037306 */ /* 0x000e620000209000 */
[----:B------:R-:W-:-:S07]  /*2a60*/  ISETP.NE.U32.AND P3, PT, R22, RZ, PT ;  /* 0x000000ff1600720c */ /* 0x000fce0003f65070 */
[----:B-1----:R-:W1:Y:S02]  /*2a70*/  MUFU.RCP R3, R3 ;  /* 0x0000000300037308 */ /* 0x002e640000001000 */
[----:B-1----:R-:W-:-:S06]  /*2a80*/  IADD3 R12, R3, 0xffffffe, RZ ;  /* 0x0ffffffe030c7810 */ /* 0x002fcc0007ffe0ff */
[----:B------:R1:W2:Y:S02]  /*2a90*/  F2I.FTZ.U32.TRUNC.NTZ R13, R12 ;  /* 0x0000000c000d7305 */ /* 0x0002a4000021f000 */
[----:B-1----:R-:W-:Y:S01]  /*2aa0*/  MOV R12, RZ ;  /* 0x000000ff000c7202 */ /* 0x002fe20000000f00 */
[----:B--2---:R-:W-:-:S04]  /*2ab0*/  IMAD.MOV R11, RZ, RZ, -R13 ;  /* 0x000000ffff0b7224 */ /* 0x004fc800078e0a0d */
[----:B------:R-:W-:-:S04]  /*2ac0*/  IMAD R11, R11, R22, RZ ;  /* 0x000000160b0b7224 */ /* 0x000fc800078e02ff */
[----:B------:R-:W-:-:S06]  /*2ad0*/  IMAD.HI.U32 R13, R13, R11, R12 ;  /* 0x0000000b0d0d7227 */ /* 0x000fcc00078e000c */
[----:B------:R-:W-:-:S04]  /*2ae0*/  IMAD.HI.U32 R3, R13, UR14, RZ ;  /* 0x0000000e0d037c27 */ /* 0x000fc8000f8e00ff */
[----:B------:R-:W-:-:S04]  /*2af0*/  IMAD.MOV R11, RZ, RZ, -R3 ;  /* 0x000000ffff0b7224 */ /* 0x000fc800078e0a03 */
[----:B------:R-:W-:-:S05]  /*2b00*/  IMAD R11, R22, R11, UR14 ;  /* 0x0000000e160b7e24 */ /* 0x000fca000f8e020b */
[----:B------:R-:W-:-:S13]  /*2b10*/  ISETP.GE.U32.AND P1, PT, R11, R22, PT ;  /* 0x000000160b00720c */ /* 0x000fda0003f26070 */
[----:B------:R-:W-:Y:S01]  /*2b20*/  @P1 IADD3 R11, R11, -R22, RZ ;  /* 0x800000160b0b1210 */ /* 0x000fe20007ffe0ff */
[----:B------:R-:W-:-:S03]  /*2b30*/  @P1 VIADD R3, R3, 0x1 ;  /* 0x0000000103031836 */ /* 0x000fc60000000000 */
[----:B------:R-:W-:-:S13]  /*2b40*/  ISETP.GE.U32.AND P2, PT, R11, R22, PT ;  /* 0x000000160b00720c */ /* 0x000fda0003f46070 */
[----:B------:R-:W-:Y:S02]  /*2b50*/  @P2 IADD3 R3, R3, 0x1, RZ ;  /* 0x0000000103032810 */ /* 0x000fe40007ffe0ff */
[----:B------:R-:W-:-:S05]  /*2b60*/  @!P3 LOP3.LUT R3, RZ, R22, RZ, 0x33, !PT ;  /* 0x00000016ff03b212 */ /* 0x000fca00078e33ff */
[----:B------:R-:W-:-:S04]  /*2b70*/  IMAD.MOV R13, RZ, RZ, -R3 ;  /* 0x000000ffff0d7224 */ /* 0x000fc800078e0a03 */
[----:B------:R-:W-:-:S07]  /*2b80*/  IMAD R13, R22, R13, UR14 ;  /* 0x0000000e160d7e24 */ /* 0x000fce000f8e020d */
.L_x_19:
[----:B------:R-:W1:Y:S01]  /*2b90*/  LDC R16, c[0x0][0x8a8] ;  /* 0x00022a00ff107b82 */ /* 0x000e620000000800 */
[----:B------:R-:W-:Y:S01]  /*2ba0*/  ULDC UR14, c[0x0][0x904] ;  /* 0x00024100000e7ab9 */ /* 0x000fe20000000800 */
[----:B------:R-:W-:Y:S01]  /*2bb0*/  UMOV UR13, 0xffffffff ;  /* 0xffffffff000d7882 */ /* 0x000fe20000000000 */
[----:B------:R-:W-:Y:S01]  /*2bc0*/  PLOP3.LUT P1, PT, PT, PT, UP3, 0x80, 0x0 ;  /* 0x000000000000781c */ /* 0x000fe20003f2f038 */
[----:B------:R-:W-:-:S04]  /*2bd0*/  USHF.L.U32 UR13, UR13, UR14, URZ ;  /* 0x0000000e0d0d7299 */ /* 0x000fc8000800063f */
[----:B------:R-:W2:Y:S02]  /*2be0*/  LDC R14, c[0x0][0x8b8] ;  /* 0x00022e00ff0e7b82 */ /* 0x000ea40000000800 */
[----:B------:R-:W-:Y:S01]  /*2bf0*/  LOP3.LUT R11, RZ, UR13, RZ, 0x33, !PT ;  /* 0x0000000dff0b7c12 */ /* 0x000fe2000f8e33ff */
[----:B------:R-:W-:Y:S02]  /*2c00*/  UMOV UR13, 0x1 ;  /* 0x00000001000d7882 */ /* 0x000fe40000000000 */
[----:B------:R-:W-:Y:S01]  /*2c10*/  USHF.L.U32 UR13, UR13, UR14, URZ ;  /* 0x0000000e0d0d7299 */ /* 0x000fe2000800063f */
[----:B------:R-:W-:Y:S02]  /*2c20*/  LOP3.LUT R12, R11, UR16, RZ, 0xc0, !PT ;  /* 0x000000100b0c7c12 */ /* 0x000fe4000f8ec0ff */
[----:B------:R-:W-:Y:S02]  /*2c30*/  @P1 MOV R18, UR4 ;  /* 0x0000000400121c02 */ /* 0x000fe40008000f00 */
[----:B------:R-:W-:Y:S01]  /*2c40*/  @!P1 MOV R18, UR4 ;  /* 0x0000000400129c02 */ /* 0x000fe20008000f00 */
[----:B------:R-:W-:-:S02]  /*2c50*/  IMAD R3, R3, UR13, R12 ;  /* 0x0000000d03037c24 */ /* 0x000fc4000f8e020c */
[----:B-1----:R-:W-:-:S04]  /*2c60*/  IMAD R13, R13, R16, UR15 ;  /* 0x0000000f0d0d7e24 */ /* 0x002fc8000f8e0210 */
[----:B------:R-:W-:Y:S02]  /*2c70*/  @P1 IMAD.MOV.U32 R16, RZ, RZ, R13 ;  /* 0x000000ffff101224 */ /* 0x000fe400078e000d */
[----:B--2---:R-:W-:Y:S01]  /*2c80*/  IMAD R17, R3, R14, UR11 ;  /* 0x0000000b03117e24 */ /* 0x004fe2000f8e020e */
[----:B------:R-:W-:-:S03]  /*2c90*/  UMOV UR11, 0x1 ;  /* 0x00000001000b7882 */ /* 0x000fc60000000000 */
[----:B------:R-:W-:Y:S01]  /*2ca0*/  @!P1 IMAD.MOV.U32 R16, RZ, RZ, R17 ;  /* 0x000000ffff109224 */ /* 0x000fe200078e0011 */
[----:B------:R-:W-:-:S07]  /*2cb0*/  @!P1 MOV R17, R13 ;  /* 0x0000000d00119202 */ /* 0x000fce0000000f00 */
.L_x_6:
[----:B------:R-:W-:-:S13]  /*2cc0*/  ISETP.NE.AND P1, PT, RZ, UR11, PT ;  /* 0x0000000bff007c0c */ /* 0x000fda000bf25270 */
[----:B------:R-:W-:Y:S05]  /*2cd0*/  @!P1 EXIT ;  /* 0x000000000000994d */ /* 0x000fea0003800000 */
[----:B------:R-:W1:Y:S02]  /*2ce0*/  LDC.64 R24, c[0x0][0x290] ;  /* 0x0000a400ff187b82 */ /* 0x000e640000000a00 */
[----:B-1----:R-:W-:-:S05]  /*2cf0*/  IMAD.WIDE R12, R18, 0xc, R24 ;  /* 0x0000000c120c7825 */ /* 0x002fca00078e0218 */
[----:B------:R1:W5:Y:S01]  /*2d00*/  LDG.E R11, desc[UR38][R12.64+0x8] ;  /* 0x000008260c0b7981 */ /* 0x000362000c1e1900 */
[----:B------:R-:W-:Y:S01]  /*2d10*/  UISETP.NE.AND UP2, UPT, UR12, 0x2, UPT ;  /* 0x000000020c00788c */ /* 0x000fe2000bf45270 */
[----:B------:R-:W2:Y:S01]  /*2d20*/  S2UR UR58, SR_CgaCtaId ;  /* 0x00000000003a79c3 */ /* 0x000ea20000008800 */
[----:B------:R-:W-:Y:S01]  /*2d30*/  UMOV UR41, URZ ;  /* 0x0000003f00297c82 */ /* 0x000fe20008000000 */
[----:B------:R-:W-:Y:S01]  /*2d40*/  UMOV UR42, URZ ;  /* 0x0000003f002a7c82 */ /* 0x000fe20008000000 */
[----:B------:R-:W-:Y:S01]  /*2d50*/  SHF.R.S32.HI R19, RZ, 0x1f, R18 ;  /* 0x0000001fff137819 */ /* 0x000fe20000011412 */
[----:B------:R-:W-:Y:S01]  /*2d60*/  IMAD.MOV.U32 R22, RZ, RZ, RZ ;  /* 0x000000ffff167224 */ /* 0x000fe200078e00ff */
[----:B------:R-:W-:-:S13]  /*2d70*/  PLOP3.LUT P1, PT, PT, PT, UP2, 0x80, 0x0 ;  /* 0x000000000000781c */ /* 0x000fda0003f2f028 */
[----:B-1----:R-:W-:Y:S05]  /*2d80*/  @P1 BRA `(.L_x_20) ;  /* 0x0000000000901947 */ /* 0x002fea0003800000 */
[----:B------:R-:W-:-:S04]  /*2d90*/  ULOP3.LUT UR11, UR59, 0x1, URZ, 0xfc, !UPT ;  /* 0x000000013b0b7892 */ /* 0x000fc8000f8efc3f */
[----:B------:R-:W-:-:S06]  /*2da0*/  UISETP.NE.AND UP2, UPT, UR11, 0x3, UPT ;  /* 0x000000030b00788c */ /* 0x000fcc000bf45270 */
[----:B------:R-:W-:-:S13]  /*2db0*/  PLOP3.LUT P2, PT, PT, PT, UP2, 0x80, 0x0 ;  /* 0x000000000000781c */ /* 0x000fda0003f4f028 */
[----:B------:R-:W-:Y:S05]  /*2dc0*/  @!P2 BRA `(.L_x_21) ;  /* 0x000000000004a947 */ /* 0x000fea0003800000 */
[----:B--2---:R-:W-:Y:S01]  /*2dd0*/  BPT.TRAP 0x1 ;  /* 0x000000040000795c */ /* 0x004fe20000300000 */
.L_x_21:
[----:B------:R-:W-:Y:S01]  /*2de0*/  UMOV UR11, 0x400 ;  /* 0x00000400000b7882 */ /* 0x000fe20000000000 */
[----:B------:R-:W-:Y:S01]  /*2df0*/  SHF.L.U32 R3, RZ, 0x1f, RZ ;  /* 0x0000001fff037819 */ /* 0x000fe200000006ff */
[----:B--2---:R-:W-:-:S09]  /*2e00*/  ULEA UR11, UR58, UR11, 0x18 ;  /* 0x0000000b3a0b7291 */ /* 0x004fd2000f8ec03f */
[----:B------:R-:W1:Y:S02]  /*2e10*/  SYNCS.PHASECHK.TRANS64.TRYWAIT P1, [UR11+0x34400], R3 ;  /* 0x03440003ff0075a7 */ /* 0x000e64000802014b */
[----:B-1----:R-:W-:Y:S05]  /*2e20*/  @!P1 BRA `(.L_x_22) ;  /* 0x0000012800f09947 */ /* 0x002fea0003800000 */
.L_x_363:
[----:B------:R-:W2:Y:S01]  /*2e30*/  LDS.128 R16, [UR11+0x34570] ;  /* 0x0345700bff107984 */ /* 0x000ea20008000c00 */
[----:B------:R-:W-:Y:S01]  /*2e40*/  @!PT LDS RZ, [RZ] ;  /* 0x00000000fffff984 */ /* 0x000fe20000000800 */
[----:B------:R-:W-:Y:S01]  /*2e50*/  @!PT LDS RZ, [RZ] ;  /* 0x00000000fffff984 */ /* 0x000fe20000000800 */
[----:B------:R-:W-:Y:S01]  /*2e60*/  @!PT LDS RZ, [RZ] ;  /* 0x00000000fffff984 */ /* 0x000fe20000000800 */
[----:B------:R-:W-:Y:S01]  /*2e70*/  @!PT LDS RZ, [RZ] ;  /* 0x00000000fffff984 */ /* 0x000fe20000000800 */
[----:B------:R3:W-:Y:S06]  /*2e80*/  MEMBAR.ALL.CTA ;  /* 0x0000000000007992 */ /* 0x0007ec0000008000 */
[----:B---3--:R-:W3:Y:S01]  /*2e90*/  FENCE.VIEW.ASYNC.S ;  /* 0x00000000000073c6 */ /* 0x008ee20000000000 */
[----:B------:R-:W-:Y:S05]  /*2ea0*/  @!P2 BRA `(.L_x_23) ;  /* 0x000000000004a947 */ /* 0x000fea0003800000 */
[----:B------:R-:W-:Y:S01]  /*2eb0*/  BPT.TRAP 0x1 ;  /* 0x000000040000795c */ /* 0x000fe20000300000 */
.L_x_23:
[----:B------:R-:W-:Y:S01]  /*2ec0*/  UIADD3 UR11, UR11, 0x34440, URZ ;  /* 0x000344400b0b7890 */ /* 0x000fe2000fffe03f */
[----:B--2---:R-:W-:-:S03]  /*2ed0*/  ISETP.NE.AND P1, PT, R19, RZ, PT ;  /* 0x000000ff1300720c */ /* 0x004fc60003f25270 */
[----:B------:R-:W-:-:S09]  /*2ee0*/  UPRMT UR11, UR58, 0x654, UR11 ;  /* 0x000006543a0b7896 */ /* 0x000fd2000800000b */
[----:B---3--:R-:W-:Y:S01]  /*2ef0*/  SYNCS.ARRIVE.TRANS64.RED.A1T0 RZ, [UR11], RZ ;  /* 0x000000ffffff79a7 */ /* 0x008fe2000810040b */
[----:B------:R-:W-:Y:S05]  /*2f00*/  @!P1 EXIT ;  /* 0x000000000000994d */ /* 0x000fea0003800000 */
[----:B-1----:R-:W-:Y:S01]  /*2f10*/  IMAD.WIDE R12, R18, 0xc, R24 ;  /* 0x0000000c120c7825 */ /* 0x002fe200078e0218 */
[----:B-----5:R-:W-:-:S04]  /*2f20*/  R2UR UR11, R11 ;  /* 0x000000000b0b72ca */ /* 0x020fc800000e0000 */
[----:B------:R1:W5:Y:S01]  /*2f30*/  LDG.E R11, desc[UR38][R12.64+0x8] ;  /* 0x000008260c0b7981 */ /* 0x000362000c1e1900 */
[----:B------:R-:W-:Y:S02]  /*2f40*/  SHF.R.S32.HI R19, RZ, 0x1f, R18 ;  /* 0x0000001fff137819 */ /* 0x000fe40000011412 */
[----:B------:R-:W-:-:S06]  /*2f50*/  MOV R22, 0x1 ;  /* 0x0000000100167802 */ /* 0x000fcc0000000f00 */
[----:B------:R-:W-:-:S04]  /*2f60*/  UIADD3 UR11, UR11, 0x3f, URZ ;  /* 0x0000003f0b0b7890 */ /* 0x000fc8000fffe03f */
[----:B------:R-:W-:-:S04]  /*2f70*/  USHF.R.S32.HI UR13, URZ, 0x1f, UR11 ;  /* 0x0000001f3f0d7899 */ /* 0x000fc8000801140b */
[----:B------:R-:W-:-:S04]  /*2f80*/  ULEA.HI UR13, UR13, UR11, URZ, 0x6 ;  /* 0x0000000b0d0d7291 */ /* 0x000fc8000f8f303f */
[----:B------:R-:W-:-:S04]  /*2f90*/  USHF.R.S32.HI UR13, URZ, 0x6, UR13 ;  /* 0x000000063f0d7899 */ /* 0x000fc8000801140d */
[----:B------:R-:W-:Y:S02]  /*2fa0*/  USHF.R.U32.HI UR42, URZ, 0x3, UR13 ;  /* 0x000000033f2a7899 */ /* 0x000fe4000801160d */
[----:B------:R-:W-:Y:S02]  /*2fb0*/  ULOP3.LUT UR41, UR13, 0x7, URZ, 0xc0, !UPT ;  /* 0x000000070d297892 */ /* 0x000fe4000f8ec03f */
[----:B-1----:R-:W-:-:S12]  /*2fc0*/  ULOP3.LUT UR42, UR42, 0x1, URZ, 0xc0, !UPT ;  /* 0x000000012a2a7892 */ /* 0x002fd8000f8ec03f */
.L_x_20:
[----:B------:R-:W-:-:S04]  /*2fd0*/  IMAD.WIDE.U32 R24, R18, 0xc, R24 ;  /* 0x0000000c12187825 */ /* 0x000fc800078e0018 */
[----:B------:R-:W-:-:S04]  /*2fe0*/  IMAD R3, R19, 0xc, RZ ;  /* 0x0000000c13037824 */ /* 0x000fc800078e02ff */
[----:B------:R-:W-:-:S05]  /*2ff0*/  IMAD.IADD R25, R25, 0x1, R3 ;  /* 0x0000000119197824 */ /* 0x000fca00078e0203 */
[----:B------:R1:W5:Y:S04]  /*3000*/  LDG.E R19, desc[UR38][R24.64+0x4] ;  /* 0x0000042618137981 */ /* 0x000368000c1e1900 */
[----:B------:R1:W5:Y:S01]  /*3010*/  LDG.E R13, desc[UR38][R24.64] ;  /* 0x00000026180d7981 */ /* 0x000362000c1e1900 */
[----:B------:R-:W-:-:S13]  /*3020*/  PLOP3.LUT P1, PT, PT, PT, UP1, 0x80, 0x0 ;  /* 0x000000000000781c */ /* 0x000fda0003f2f018 */
[----:B-1----:R-:W-:Y:S05]  /*3030*/  @!P1 BRA `(.L_x_24) ;  /* 0x000000c000889947 */ /* 0x002fea0003800000 */
[----:B------:R-:W-:-:S06]  /*3040*/  UISETP.GT.U32.AND UP0, UPT, UR31, 0x1, UPT ;  /* 0x000000011f00788c */ /* 0x000fcc000bf04070 */
[----:B------:R-:W-:-:S13]  /*3050*/  PLOP3.LUT P0, PT, PT, PT, UP0, 0x80, 0x0 ;  /* 0x000000000000781c */ /* 0x000fda0003f0f008 */
[----:B--2---:R-:W-:Y:S05]  /*3060*/  @P0 EXIT ;  /* 0x000000000000094d */ /* 0x004fea0003800000 */
.L_x_25:
[----:B------:R-:W-:-:S08]  /*3070*/  NOP ;  /* 0x0000000000007918 */ /* 0x000fd00000000000 */
[----:B------:R-:W1:Y:S02]  /*3080*/  USETMAXREG.TRY_ALLOC.CTAPOOL UP0, 0xe8 ;  /* 0x000000e8000079c8 */ /* 0x000e640008000600 */
[----:B-1----:R-:W-:-:S13]  /*3090*/  PLOP3.LUT P0, PT, PT, PT, UP0, 0x80, 0x0 ;  /* 0x000000000000781c */ /* 0x002fda0003f0f008 */
[----:B------:R-:W-:Y:S05]  /*30a0*/  @!P0 BRA `(.L_x_25) ;  /* 0xfffffffc00f08947 */ /* 0x000fea000383ffff */
[----:B------:R-:W1:Y:S01]  /*30b0*/  SHFL.IDX PT, R2, R2, RZ, 0x1f ;  /* 0x00001fff02027589 */ /* 0x000e6200000e0000 */
[----:B------:R-:W2:Y:S01]  /*30c0*/  S2UR UR4, SR_CTAID.Y ;  /* 0x00000000000479c3 */ /* 0x000ea20000002600 */
[----:B------:R-:W-:Y:S01]  /*30d0*/  UMOV UR36, URZ ;  /* 0x0000003f00247c82 */ /* 0x000fe20008000000 */
[----:B------:R-:W-:Y:S01]  /*30e0*/  UMOV UR37, URZ ;  /* 0x0000003f00257c82 */ /* 0x000fe20008000000 */
[----:B-1----:R-:W-:Y:S01]  /*30f0*/  LOP3.LUT P0, RZ, R2, 0x3, RZ, 0xc0, !PT ;  /* 0x0000000302ff7812 */ /* 0x002fe2000780c0ff */
[----:B--2---:R-:W-:-:S12]  /*3100*/  UIMAD UR4, UR4, UR60, UR57 ;  /* 0x0000003c040472a4 */ /* 0x004fd8000f8e0239 */
[----:B------:R-:W-:Y:S05]  /*3110*/  @P0 BRA `(.L_x_26) ;  /* 0x0000000000a40947 */ /* 0x000fea0003800000 */
[----:B------:R-:W-:Y:S01]  /*3120*/  ELECT P0, URZ, PT ;  /* 0x00000000003f782f */ /* 0x000fe20003800000 */
[----:B------:R-:W-:-:S12]  /*3130*/  BSSY B0, `(.L_x_27) ;  /* 0x0000020000007945 */ /* 0x000fd80003800000 */
[----:B------:R-:W-:Y:S05]  /*3140*/  @!P0 BRA `(.L_x_28) ;  /* 0x0000000000788947 */ /* 0x000fea0003800000 */
[----:B------:R-:W1:Y:S01]  /*3150*/  S2UR UR6, SR_CgaCtaId ;  /* 0x00000000000679c3 */ /* 0x000e620000008800 */
[----:B------:R-:W-:Y:S01]  /*3160*/  UISETP.NE.AND UP0, UPT, UR12, 0x1, UPT ;  /* 0x000000010c00788c */ /* 0x000fe2000bf05270 */
[----:B------:R-:W-:-:S06]  /*3170*/  UMOV UR5, 0x400 ;  /* 0x0000040000057882 */ /* 0x000fcc0000000000 */
[----:B------:R-:W2:Y:S08]  /*3180*/  LDC.64 R4, c[0x0][0x700] ;  /* 0x0001c000ff047b82 */ /* 0x000eb00000000a00 */
[----:B----4-:R-:W2:Y:S08]  /*3190*/  LDC.64 R6, c[0x0][0x708] ;  /* 0x0001c200ff067b82 */ /* 0x010eb00000000a00 */
[----:B-----5:R-:W3:Y:S01]  /*31a0*/  LDC.64 R8, c[0x0][0x710] ;  /* 0x0001c400ff087b82 */ /* 0x020ee20000000a00 */
[----:B-1----:R-:W-:-:S04]  /*31b0*/  ULEA UR5, UR6, UR5, 0x18 ;  /* 0x0000000506057291 */ /* 0x002fc8000f8ec03f */
[----:B------:R-:W-:Y:S02]  /*31c0*/  UIADD3 UR6, UR5, 0x80, URZ ;  /* 0x0000008005067890 */ /* 0x000fe4000fffe03f */
[----:B------:R-:W-:Y:S01]  /*31d0*/  @!UP0 UIADD3 UR6, UR5, URZ, URZ ;  /* 0x0000003f05068290 */ /* 0x000fe2000fffe03f */
[----:B------:R-:W3:Y:S08]  /*31e0*/  LDC.64 R10, c[0x0][0x718] ;  /* 0x0001c600ff0a7b82 */ /* 0x000ef00000000a00 */
[----:B------:R-:W1:Y:S01]  /*31f0*/  LDC.64 R24, c[0x0][0x720] ;  /* 0x0001c800ff187b82 */ /* 0x000e620000000a00 */
[----:B--2---:R2:W-:Y:S07]  /*3200*/  STS.128 [UR6+0x34780], R4 ;  /* 0x03478004ff007988 */ /* 0x0045ee0008000c06 */
[----:B------:R-:W1:Y:S08]  /*3210*/  LDC.64 R26, c[0x0][0x728] ;  /* 0x0001ca00ff1a7b82 */ /* 0x000e700000000a00 */
[----:B------:R-:W4:Y:S01]  /*3220*/  LDC.64 R28, c[0x0][0x730] ;  /* 0x0001cc00ff1c7b82 */ /* 0x000f220000000a00 */
[----:B---3--:R2:W-:Y:S07]  /*3230*/  STS.128 [UR6+0x34790], R8 ;  /* 0x03479008ff007988 */ /* 0x0085ee0008000c06 */
[----:B------:R-:W4:Y:S08]  /*3240*/  LDC.64 R30, c[0x0][0x738] ;  /* 0x0001ce00ff1e7b82 */ /* 0x000f300000000a00 */
[----:B------:R-:W3:Y:S01]  /*3250*/  LDC.64 R32, c[0x0][0x740] ;  /* 0x0001d000ff207b82 */ /* 0x000ee20000000a00 */
[----:B-1----:R2:W-:Y:S07]  /*3260*/  STS.128 [UR6+0x347a0], R24 ;  /* 0x0347a018ff007988 */ /* 0x0025ee0008000c06 */
[----:B------:R-:W3:Y:S08]  /*3270*/  LDC.64 R34, c[0x0][0x748] ;  /* 0x0001d200ff227b82 */ /* 0x000ef00000000a00 */
[----:B------:R-:W1:Y:S01]  /*3280*/  LDC.64 R36, c[0x0][0x750] ;  /* 0x0001d400ff247b82 */ /* 0x000e620000000a00 */
[----:B----4-:R2:W-:Y:S07]  /*3290*/  STS.128 [UR6+0x347b0], R28 ;  /* 0x0347b01cff007988 */ /* 0x0105ee0008000c06 */
[----:B------:R-:W1:Y:S08]  /*32a0*/  LDC.64 R38, c[0x0][0x758] ;  /* 0x0001d600ff267b82 */ /* 0x000e700000000a00 */
[----:B------:R-:W4:Y:S01]  /*32b0*/  LDC.64 R40, c[0x0][0x760] ;  /* 0x0001d800ff287b82 */ /* 0x000f220000000a00 */
[----:B---3--:R2:W-:Y:S07]  /*32c0*/  STS.128 [UR6+0x347c0], R32 ;  /* 0x0347c020ff007988 */ /* 0x0085ee0008000c06 */
[----:B------:R-:W4:Y:S08]  /*32d0*/  LDC.64 R42, c[0x0][0x768] ;  /* 0x0001da00ff2a7b82 */ /* 0x000f300000000a00 */
[----:B------:R-:W3:Y:S01]  /*32e0*/  LDC.64 R44, c[0x0][0x770] ;  /* 0x0001dc00ff2c7b82 */ /* 0x000ee20000000a00 */
[----:B-1----:R2:W-:Y:S07]  /*32f0*/  STS.128 [UR6+0x347d0], R36 ;  /* 0x0347d024ff007988 */ /* 0x0025ee0008000c06 */
[----:B------:R-:W3:Y:S01]  /*3300*/  LDC.64 R46, c[0x0][0x778] ;  /* 0x0001de00ff2e7b82 */ /* 0x000ee20000000a00 */
[----:B----4-:R2:W-:Y:S04]  /*3310*/  STS.128 [UR6+0x347e0], R40 ;  /* 0x0347e028ff007988 */ /* 0x0105e80008000c06 */
[----:B---3--:R2:W-:Y:S02]  /*3320*/  STS.128 [UR6+0x347f0], R44 ;  /* 0x0347f02cff007988 */ /* 0x0085e40008000c06 */
.L_x_28:
[----:B------:R-:W-:Y:S05]  /*3330*/  BSYNC B0 ;  /* 0x0000000000007941 */ /* 0x000fea0003800000 */
.L_x_27:
[----:B------:R-:W-:Y:S01]  /*3340*/  UISETP.NE.AND UP0, UPT, UR12, 0x1, UPT ;  /* 0x000000010c00788c */ /* 0x000fe2000bf05270 */
[----:B------:R-:W-:Y:S01]  /*3350*/  NOP ;  /* 0x0000000000007918 */ /* 0x000fe20000000000 */
[----:B------:R-:W-:Y:S01]  /*3360*/  ULDC UR5, c[0x0][0x884] ;  /* 0x0002210000057ab9 */ /* 0x000fe20000000800 */
[----:B------:R-:W-:Y:S01]  /*3370*/  ULDC.64 UR36, c[0x0][0x800] ;  /* 0x0002000000247ab9 */ /* 0x000fe20000000a00 */
[----:B------:R-:W-:-:S04]  /*3380*/  USEL UR5, UR5, URZ, UP0 ;  /* 0x0000003f05057287 */ /* 0x000fc80008000000 */
[----:B------:R-:W-:-:S04]  /*3390*/  UIADD3 UR5, UR4, UR5, URZ ;  /* 0x0000000504057290 */ /* 0x000fc8000fffe03f */
[----:B------:R-:W-:-:S12]  /*33a0*/  UIMAD.WIDE UR36, UR5, 0x80, UR36 ;  /* 0x00000080052478a5 */ /* 0x000fd8000f8e0224 */
.L_x_26:
[----:B------:R-:W-:-:S13]  /*33b0*/  ISETP.NE.AND P0, PT, RZ, UR43, PT ;  /* 0x0000002bff007c0c */ /* 0x000fda000bf05270 */
[----:B------:R-:W-:Y:S05]  /*33c0*/  @P0 BRA `(.L_x_29) ;  /* 0x00000004000c0947 */ /* 0x000fea0003800000 */
[----:B------:R-:W-:Y:S01]  /*33d0*/  ELECT P0, URZ, PT ;  /* 0x00000000003f782f */ /* 0x000fe20003800000 */
[----:B------:R-:W-:-:S12]  /*33e0*/  BSSY B0, `(.L_x_30) ;  /* 0x000002c000007945 */ /* 0x000fd80003800000 */
[----:B------:R-:W-:Y:S05]  /*33f0*/  @!P0 BRA `(.L_x_31) ;  /* 0x0000000000a88947 */ /* 0x000fea0003800000 */
[----:B--2---:R-:W1:Y:S08]  /*3400*/  LDC.64 R4, c[0x0][0x820] ;  /* 0x00020800ff047b82 */ /* 0x004e700000000a00 */
[----:B------:R-:W2:Y:S01]  /*3410*/  LDC.64 R2, c[0x0][0x818] ;  /* 0x00020600ff027b82 */ /* 0x000ea20000000a00 */
[----:B-1----:R-:W-:-:S06]  /*3420*/  IMAD.WIDE R4, R18, 0x8, R4 ;  /* 0x0000000812047825 */ /* 0x002fcc00078e0204 */
[----:B------:R-:W3:Y:S01]  /*3430*/  LDG.E.64 R4, desc[UR38][R4.64] ;  /* 0x0000002604047981 */ /* 0x000ee2000c1e1b00 */
[----:B--2---:R-:W-:-:S06]  /*3440*/  IMAD.WIDE R2, R18, 0x8, R2 ;  /* 0x0000000812027825 */ /* 0x004fcc00078e0202 */
[----:B------:R-:W2:Y:S01]  /*3450*/  LDG.E.64 R2, desc[UR38][R2.64] ;  /* 0x0000002602027981 */ /* 0x000ea2000c1e1b00 */
[----:B------:R-:W1:Y:S01]  /*3460*/  S2UR UR5, SR_CgaCtaId ;  /* 0x00000000000579c3 */ /* 0x000e620000008800 */
[----:B------:R-:W-:Y:S01]  /*3470*/  UISETP.NE.AND UP0, UPT, UR12, 0x1, UPT ;  /* 0x000000010c00788c */ /* 0x000fe2000bf05270 */
[----:B------:R-:W-:Y:S02]  /*3480*/  UMOV UR4, 0x400 ;  /* 0x0000040000047882 */ /* 0x000fe40000000000 */
[----:B-1----:R-:W-:-:S04]  /*3490*/  ULEA UR4, UR5, UR4, 0x18 ;  /* 0x0000000405047291 */ /* 0x002fc8000f8ec03f */
[----:B------:R-:W-:-:S04]  /*34a0*/  UIADD3 UR5, UR4, 0x80, URZ ;  /* 0x0000008004057890 */ /* 0x000fc8000fffe03f */
[----:B------:R-:W-:-:S04]  /*34b0*/  @!UP0 UIADD3 UR5, UR4, URZ, URZ ;  /* 0x0000003f04058290 */ /* 0x000fc8000fffe03f */
[----:B------:R-:W-:-:S05]  /*34c0*/  UIADD3 UR4, UR5, 0x34780, URZ ;  /* 0x0003478005047890 */ /* 0x000fca000fffe03f */
[----:B-----5:R-:W1:Y:S01]  /*34d0*/  LDS R0, [UR5+0x3479c] ;  /* 0x03479c05ff007984 */ /* 0x020e620008000800 */
[----:B------:R-:W-:-:S03]  /*34e0*/  MOV R10, UR4 ;  /* 0x00000004000a7c02 */ /* 0x000fc60008000f00 */
[----:B------:R-:W-:Y:S01]  /*34f0*/  STS [UR5+0x347b0], RZ ;  /* 0x0347b0ffff007988 */ /* 0x000fe20008000805 */
[----:B------:R-:W-:-:S05]  /*3500*/  SHF.R.U64 R10, R10, 0x4, RZ ;  /* 0x000000040a0a7819 */ /* 0x000fca00000012ff */
[----:B------:R-:W-:Y:S04]  /*3510*/  STS [UR5+0x34790], R10 ;  /* 0x0347900aff007988 */ /* 0x000fe80008000805 */
[----:B------:R-:W-:Y:S01]  /*3520*/  STS [UR5+0x34794], R10 ;  /* 0x0347940aff007988 */ /* 0x000fe20008000805 */
[----:B---3--:R-:W-:-:S04]  /*3530*/  SHF.L.U64.HI R9, R4, 0x1, R5 ;  /* 0x0000000104097819 */ /* 0x008fc80000010205 */
[----:B------:R-:W-:-:S04]  /*3540*/  LOP3.LUT R9, R9, 0x1fffffff, RZ, 0xc0, !PT ;  /* 0x1fffffff09097812 */ /* 0x000fc800078ec0ff */
[----:B------:R-:W-:Y:S01]  /*3550*/  SHF.R.U32.HI R5, RZ, 0x4, R9 ;  /* 0x00000004ff057819 */ /* 0x000fe20000011609 */
[----:B--2---:R-:W-:Y:S03]  /*3560*/  STS.64 [UR5+0x34780], R2 ;  /* 0x03478002ff007988 */ /* 0x004fe60008000a05 */
[----:B-1----:R-:W-:-:S05]  /*3570*/  LOP3.LUT R0, R0, 0xf, R5, 0xb8, !PT ;  /* 0x0000000f00007812 */ /* 0x002fca00078eb805 */
[----:B------:R1:W-:Y:S04]  /*3580*/  STS [UR5+0x3479c], R0 ;  /* 0x03479c00ff007988 */ /* 0x0003e80008000805 */
[----:B------:R-:W2:Y:S01]  /*3590*/  LDS R5, [UR5+0x3479c] ;  /* 0x03479c05ff057984 */ /* 0x000ea20008000800 */
[----:B-1----:R-:W-:Y:S01]  /*35a0*/  IMAD.SHL.U32 R0, R4, 0x2, RZ ;  /* 0x0000000204007824 */ /* 0x002fe200078e00ff */
[----:B------:R-:W-:-:S04]  /*35b0*/  IADD3 R4, R13, -0x1, RZ ;  /* 0xffffffff0d047810 */ /* 0x000fc80007ffe0ff */
[----:B------:R-:W-:-:S04]  /*35c0*/  LOP3.LUT R0, R0, 0xfffffffe, RZ, 0xc0, !PT ;  /* 0xfffffffe00007812 */ /* 0x000fc800078ec0ff */
[----:B------:R-:W-:-:S05]  /*35d0*/  SHF.R.U64 R0, R0, 0x4, R9 ;  /* 0x0000000400007819 */ /* 0x000fca0000001209 */
[----:B------:R-:W-:Y:S01]  /*35e0*/  STS [UR5+0x3478c], R0 ;  /* 0x03478c00ff007988 */ /* 0x000fe20008000805 */
[----:B--2---:R-:W-:-:S05]  /*35f0*/  LOP3.LUT R6, R5, 0xf0, RZ, 0xb8, !PT ;  /* 0x000000f005067812 */ /* 0x004fca00078eb8ff */
[----:B------:R4:W-:Y:S04]  /*3600*/  STS [UR5+0x3479c], R6 ;  /* 0x03479c06ff007988 */ /* 0x0009e80008000805 */
[----:B------:R-:W1:Y:S01]  /*3610*/  LDS R5, [UR5+0x3479c] ;  /* 0x03479c05ff057984 */ /* 0x000e620008000800 */
[----:B----4-:R-:W-:Y:S02]  /*3620*/  CS2R R6, SRZ ;  /* 0x0000000000067805 */ /* 0x010fe4000001ff00 */
[----:B-1----:R-:W-:Y:S01]  /*3630*/  LOP3.LUT R11, R5, 0xf00, RZ, 0xb8, !PT ;  /* 0x00000f00050b7812 */ /* 0x002fe200078eb8ff */
[----:B------:R-:W-:-:S04]  /*3640*/  VIADD R5, R19, 0xffffffff ;  /* 0xffffffff13057836 */ /* 0x000fc80000000000 */
[----:B------:R-:W-:Y:S04]  /*3650*/  STS.64 [UR5+0x34798], R10 ;  /* 0x0347980aff007988 */ /* 0x000fe80008000a05 */
[----:B------:R-:W1:Y:S04]  /*3660*/  LDS R8, [UR5+0x3479c] ;  /* 0x03479c05ff087984 */ /* 0x000e680008000800 */
[----:B------:R3:W-:Y:S01]  /*3670*/  STS.128 [UR5+0x347a0], R4 ;  /* 0x0347a004ff007988 */ /* 0x0007e20008000c05 */
[----:B-1----:R-:W-:-:S05]  /*3680*/  LOP3.LUT R8, R8, 0xf000, RZ, 0xb8, !PT ;  /* 0x0000f00008087812 */ /* 0x002fca00078eb8ff */
[----:B------:R3:W-:Y:S02]  /*3690*/  STS [UR5+0x3479c], R8 ;  /* 0x03479c08ff007988 */ /* 0x0007e40008000805 */
.L_x_31:
[----:B------:R-:W-:Y:S05]  /*36a0*/  BSYNC B0 ;  /* 0x0000000000007941 */ /* 0x000fea0003800000 */
.L_x_30:
[----:B------:R-:W-:Y:S01]  /*36b0*/  ELECT P0, URZ, PT ;  /* 0x00000000003f782f */ /* 0x000fe20003800000 */
[----:B------:R-:W-:Y:S01]  /*36c0*/  NOP ;  /* 0x0000000000007918 */ /* 0x000fe20000000000 */
[----:B------:R-:W-:Y:S11]  /*36d0*/  BSSY B0, `(.L_x_32) ;  /* 0x0000004000007945 */ /* 0x000ff60003800000 */
[----:B------:R-:W-:Y:S05]  /*36e0*/  @!P0 BRA `(.L_x_33) ;  /* 0x0000000000088947 */ /* 0x000fea0003800000 */
[----:B------:R0:W-:Y:S01]  /*36f0*/  UTMACMDFLUSH ;  /* 0x00000000000079b7 */ /* 0x0001e20000000000 */
[----:B------:R-:W-:-:S04]  /*3700*/  DEPBAR.LE SB0, 0x0 ;  /* 0x000080000000791a */ /* 0x000fc80000000000 */
.L_x_33:
[----:B------:R-:W-:Y:S05]  /*3710*/  BSYNC B0 ;  /* 0x0000000000007941 */ /* 0x000fea0003800000 */
.L_x_32:
[----:B------:R-:W1:Y:S01]  /*3720*/  S2UR UR5, SR_CgaCtaId ;  /* 0x00000000000579c3 */ /* 0x000e620000008800 */
[----:B-----5:R-:W2:Y:S01]  /*3730*/  S2R R0, SR_LANEID ;  /* 0x0000000000007919 */ /* 0x020ea20000000000 */
[----:B------:R-:W-:Y:S01]  /*3740*/  UISETP.NE.AND UP0, UPT, UR12, 0x1, UPT ;  /* 0x000000010c00788c */ /* 0x000fe2000bf05270 */
[----:B------:R-:W-:Y:S02]  /*3750*/  UMOV UR4, 0x400 ;  /* 0x0000040000047882 */ /* 0x000fe40000000000 */
[----:B-1----:R-:W-:-:S04]  /*3760*/  ULEA UR4, UR5, UR4, 0x18 ;  /* 0x0000000405047291 */ /* 0x002fc8000f8ec03f */
[----:B------:R-:W-:-:S04]  /*3770*/  UIADD3 UR5, UR4, 0x80, URZ ;  /* 0x0000008004057890 */ /* 0x000fc8000fffe03f */
[----:B------:R-:W-:Y:S01]  /*3780*/  @!UP0 UIADD3 UR5, UR4, URZ, URZ ;  /* 0x0000003f04058290 */ /* 0x000fe2000fffe03f */
[----:B--2---:R-:W-:-:S05]  /*3790*/  SHF.L.U32 R0, R0, 0x2, RZ ;  /* 0x0000000200007819 */ /* 0x004fca00000006ff */
[----:B------:R-:W-:Y:S01]  /*37a0*/  IMAD.U32 R3, RZ, RZ, UR5 ;  /* 0x00000005ff037e24 */ /* 0x000fe2000f8e00ff */
[----:B------:R-:W-:-:S04]  /*37b0*/  IADD3 R2, P0, R0, UR36, RZ ;  /* 0x0000002400027c10 */ /* 0x000fc8000ff1e0ff */
[----:B---3--:R-:W-:Y:S02]  /*37c0*/  IADD3 R4, R0, 0x34780, R3 ;  /* 0x0003478000047810 */ /* 0x008fe40007ffe003 */
[----:B------:R-:W-:-:S03]  /*37d0*/  IADD3.X R3, RZ, UR37, RZ, P0, !PT ;  /* 0x00000025ff037c10 */ /* 0x000fc600087fe4ff */
[----:B------:R-:W1:Y:S04]  /*37e0*/  LDS R5, [R4] ;  /* 0x0000000004057984 */ /* 0x000e680000000800 */
[----:B-1----:R1:W5:Y:S02]  /*37f0*/  ATOMG.E.EXCH.STRONG.GPU PT, RZ, [R2], R5 ;  /* 0x0000000502ff73a8 */ /* 0x00236400041ee100 */
.L_x_29:
[----:B-----5:R-:W-:Y:S01]  /*3800*/  SHF.R.S32.HI R0, RZ, 0x1f, R21 ;  /* 0x0000001fff007819 */ /* 0x020fe20000011415 */
[----:B------:R-:W3:Y:S01]  /*3810*/  S2UR UR56, SR_CgaCtaId ;  /* 0x00000000003879c3 */ /* 0x000ee20000008800 */
[----:B------:R-:W-:Y:S01]  /*3820*/  UISETP.NE.AND UP1, UPT, UR12, 0x1, UPT ;  /* 0x000000010c00788c */ /* 0x000fe2000bf25270 */
[----:B------:R-:W-:Y:S01]  /*3830*/  IMAD.MOV.U32 R23, RZ, RZ, RZ ;  /* 0x000000ffff177224 */ /* 0x000fe200078e00ff */
[----:B------:R-:W-:Y:S01]  /*3840*/  LEA.HI R0, R0, R21, RZ, 0x7 ;  /* 0x0000001500007211 */ /* 0x000fe200078f38ff */
[----:B------:R-:W-:Y:S01]  /*3850*/  UISETP.NE.AND UP0, UPT, UR31, URZ, UPT ;  /* 0x0000003f1f00728c */ /* 0x000fe2000bf05270 */
[----:B------:R-:W-:Y:S02]  /*3860*/  UMOV UR50, 0x400 ;  /* 0x0000040000327882 */ /* 0x000fe40000000000 */
[----:B------:R-:W-:Y:S01]  /*3870*/  LOP3.LUT R0, R0, 0xffffff80, RZ, 0xc0, !PT ;  /* 0xffffff8000007812 */ /* 0x000fe200078ec0ff */
[----:B------:R-:W-:Y:S02]  /*3880*/  USEL UR4, URZ, 0x1, UP0 ;  /* 0x000000013f047887 */ /* 0x000fe40008000000 */
[----:B------:R-:W-:-:S02]  /*3890*/  USHF.L.U32 UR47, UR31, 0x3, URZ ;  /* 0x000000031f2f7899 */ /* 0x000fc4000800063f */
[----:B------:R-:W-:Y:S01]  /*38a0*/  IMAD.IADD R0, R21, 0x1, -R0 ;  /* 0x0000000115007824 */ /* 0x000fe200078e0a00 */
[----:B------:R-:W-:Y:S01]  /*38b0*/  ULOP3.LUT UR48, UR40, 0x1, URZ, 0xfc, !UPT ;  /* 0x0000000128307892 */ /* 0x000fe2000f8efc3f */
[----:B------:R-:W-:Y:S01]  /*38c0*/  MOV R152, UR4 ;  /* 0x0000000400987c02 */ /* 0x000fe20008000f00 */
[----:B------:R-:W-:Y:S01]  /*38d0*/  ULOP3.LUT UR53, UR47, 0x8, URZ, 0xc0, !UPT ;  /* 0x000000082f357892 */ /* 0x000fe2000f8ec03f */
[C---:B------:R-:W-:Y:S01]  /*38e0*/  VIADD R157, R0.reuse, 0x1f ;  /* 0x0000001f009d7836 */ /* 0x040fe20000000000 */
[----:B-1----:R-:W-:Y:S01]  /*38f0*/  SHF.R.S32.HI R3, RZ, 0x1f, R0 ;  /* 0x0000001fff037819 */ /* 0x002fe20000011400 */
[----:B------:R-:W-:Y:S01]  /*3900*/  ULOP3.LUT UR49, UR59, 0x1, URZ, 0xfc, !UPT ;  /* 0x000000013b317892 */ /* 0x000fe2000f8efc3f */
[----:B------:R-:W-:Y:S01]  /*3910*/  SHF.L.U32 R2, R0, 0x6, RZ ;  /* 0x0000000600027819 */ /* 0x000fe200000006ff */
[----:B------:R-:W-:Y:S01]  /*3920*/  ULOP3.LUT UR54, UR61, 0x1, URZ, 0xfc, !UPT ;  /* 0x000000013d367892 */ /* 0x000fe2000f8efc3f */
[CC--:B--2---:R-:W-:Y:S01]  /*3930*/  LEA.HI R4, R3.reuse, R0.reuse, RZ, 0x5 ;  /* 0x0000000003047211 */ /* 0x0c4fe200078f28ff */
[----:B------:R-:W-:Y:S01]  /*3940*/  ULOP3.LUT UR55, UR47, 0x8, URZ, 0xc, !UPT ;  /* 0x000000082f377892 */ /* 0x000fe2000f8e0c3f */
[----:B------:R-:W-:Y:S01]  /*3950*/  LOP3.LUT R5, R2, 0x40, RZ, 0xc0, !PT ;  /* 0x0000004002057812 */ /* 0x000fe200078ec0ff */
[----:B---3--:R-:W-:Y:S01]  /*3960*/  ULEA UR50, UR56, UR50, 0x18 ;  /* 0x0000003238327291 */ /* 0x008fe2000f8ec03f */
[----:B------:R-:W-:Y:S01]  /*3970*/  SHF.R.U32.HI R2, RZ, 0x1, R4 ;  /* 0x00000001ff027819 */ /* 0x000fe20000011604 */
[----:B------:R-:W-:Y:S01]  /*3980*/  ULOP3.LUT UR53, UR53, 0x18, URZ, 0x3c, !UPT ;  /* 0x0000001835357892 */ /* 0x000fe2000f8e3c3f */
[-C--:B------:R-:W-:Y:S01]  /*3990*/  LEA.HI R4, R3, R0.reuse, RZ, 0x3 ;  /* 0x0000000003047211 */ /* 0x080fe200078f18ff */
[----:B------:R-:W-:Y:S01]  /*39a0*/  UIADD3 UR52, UR50, 0x80, URZ ;  /* 0x0000008032347890 */ /* 0x000fe2000fffe03f */
[----:B----4-:R-:W-:Y:S01]  /*39b0*/  LOP3.LUT R7, R5, 0x30, R2, 0xf8, !PT ;  /* 0x0000003005077812 */ /* 0x010fe200078ef802 */
[----:B------:R-:W-:Y:S01]  /*39c0*/  UIADD3 UR51, UR50, 0x34550, URZ ;  /* 0x0003455032337890 */ /* 0x000fe2000fffe03f */
[-C--:B------:R-:W-:Y:S01]  /*39d0*/  LEA.HI R2, R0, R0.reuse, RZ, 0x1 ;  /* 0x0000000000027211 */ /* 0x080fe200078f08ff */
[----:B------:R-:W-:Y:S01]  /*39e0*/  @!UP1 UIADD3 UR52, UR50, URZ, URZ ;  /* 0x0000003f32349290 */ /* 0x000fe2000fffe03f */
[----:B------:R-:W-:Y:S01]  /*39f0*/  LEA.HI R3, R3, R0, RZ, 0x4 ;  /* 0x0000000003037211 */ /* 0x000fe200078f20ff */
[----:B------:R-:W-:Y:S01]  /*3a00*/  UIADD3 UR5, UR47, UR51, URZ ;  /* 0x000000332f057290 */ /* 0x000fe2000fffe03f */
[----:B------:R-:W-:Y:S01]  /*3a10*/  SHF.R.S32.HI R2, RZ, 0x1, R2 ;  /* 0x00000001ff027819 */ /* 0x000fe20000011402 */
[----:B------:R-:W-:Y:S01]  /*3a20*/  UIADD3 UR52, UR52, 0x34780, URZ ;  /* 0x0003478034347890 */ /* 0x000fe2000fffe03f */
[----:B------:R-:W-:-:S02]  /*3a30*/  LOP3.LUT R7, R7, 0x8, R4, 0xf8, !PT ;  /* 0x0000000807077812 */ /* 0x000fc400078ef804 */
[----:B------:R-:W-:Y:S01]  /*3a40*/  SHF.R.S32.HI R4, RZ, 0x4, R3 ;  /* 0x00000004ff047819 */ /* 0x000fe20000011403 */
[----:B------:R-:W-:-:S03]  /*3a50*/  IMAD.SHL.U32 R2, R2, 0x80, RZ ;  /* 0x0000008002027824 */ /* 0x000fc600078e00ff */
[----:B------:R-:W-:Y:S02]  /*3a60*/  LEA.HI R3, R3, R4, RZ, 0x1 ;  /* 0x0000000403037211 */ /* 0x000fe400078f08ff */
[----:B------:R-:W-:Y:S02]  /*3a70*/  LOP3.LUT R2, R2, 0x180, RZ, 0xc0, !PT ;  /* 0x0000018002027812 */ /* 0x000fe400078ec0ff */
[----:B------:R-:W-:Y:S02]  /*3a80*/  LOP3.LUT R3, R3, 0x7ffffe, RZ, 0xc0, !PT ;  /* 0x007ffffe03037812 */ /* 0x000fe400078ec0ff */
[----:B------:R-:W-:Y:S02]  /*3a90*/  LOP3.LUT R5, R2, R5, RZ, 0xfc, !PT ;  /* 0x0000000502057212 */ /* 0x000fe400078efcff */
[----:B------:R-:W-:Y:S02]  /*3aa0*/  IADD3 R3, R4, -R3, RZ ;  /* 0x8000000304037210 */ /* 0x000fe40007ffe0ff */
[----:B------:R-:W-:-:S04]  /*3ab0*/  SHF.R.U32.HI R5, RZ, 0x3, R5 ;  /* 0x00000003ff057819 */ /* 0x000fc80000011605 */
[----:B------:R-:W-:Y:S01]  /*3ac0*/  LOP3.LUT R156, R5, R7, R2, 0x1e, !PT ;  /* 0x00000007059c7212 */ /* 0x000fe200078e1e02 */
[----:B------:R-:W-:-:S03]  /*3ad0*/  IMAD.MOV.U32 R5, RZ, RZ, 0x1 ;  /* 0x00000001ff057424 */ /* 0x000fc600078e00ff */
[----:B------:R-:W-:-:S07]  /*3ae0*/  LEA R156, R3, R156, 0x9 ;  /* 0x0000009c039c7211 */ /* 0x000fce00078e48ff */
.L_x_157:
[----:B-1----:R-:W1:Y:S02]  /*3af0*/  LDC.64 R2, c[0x0][0x290] ;  /* 0x0000a400ff027b82 */ /* 0x002e640000000a00 */
[----:B-1----:R-:W-:-:S05]  /*3b00*/  IMAD.WIDE R2, R18, 0xc, R2 ;  /* 0x0000000c12027825 */ /* 0x002fca00078e0202 */
[----:B--2---:R-:W2:Y:S01]  /*3b10*/  LDG.E R4, desc[UR38][R2.64+0x8] ;  /* 0x0000082602047981 */ /* 0x004ea2000c1e1900 */
[----:B------:R-:W-:Y:S01]  /*3b20*/  SHF.L.U32 R7, R152, 0x1f, RZ ;  /* 0x0000001f98077819 */ /* 0x000fe200000006ff */
[----:B------:R-:W-:Y:S01]  /*3b30*/  UMOV UR10, UR41 ;  /* 0x00000029000a7c82 */ /* 0x000fe20008000000 */
[----:B------:R-:W-:Y:S01]  /*3b40*/  MOV R6, UR51 ;  /* 0x0000003300067c02 */ /* 0x000fe20008000f00 */
[----:B------:R-:W-:-:S03]  /*3b50*/  IMAD.MOV.U32 R154, RZ, RZ, R18 ;  /* 0x000000ffff9a7224 */ /* 0x000fc600078e0012 */
[----:B------:R-:W1:Y:S01]  /*3b60*/  SYNCS.PHASECHK.TRANS64.TRYWAIT P0, [R6+UR47], R7 ;  /* 0x00000007060075a7 */ /* 0x000e62000800016f */
[----:B--2---:R-:W-:-:S13]  /*3b70*/  R2UR UR4, R4 ;  /* 0x00000000040472ca */ /* 0x004fda00000e0000 */
[----:B------:R-:W-:-:S04]  /*3b80*/  UIADD3 UR4, UR4, 0x3f, URZ ;  /* 0x0000003f04047890 */ /* 0x000fc8000fffe03f */
[----:B------:R-:W-:-:S04]  /*3b90*/  USHF.R.S32.HI UR5, URZ, 0x1f, UR4 ;  /* 0x0000001f3f057899 */ /* 0x000fc80008011404 */
[----:B------:R-:W-:-:S04]  /*3ba0*/  ULEA.HI UR5, UR5, UR4, URZ, 0x6 ;  /* 0x0000000405057291 */ /* 0x000fc8000f8f303f */
[----:B------:R-:W-:Y:S01]  /*3bb0*/  USHF.R.S32.HI UR9, URZ, 0x6, UR5 ;  /* 0x000000063f097899 */ /* 0x000fe20008011405 */
[----:B-1----:R-:W-:Y:S11]  /*3bc0*/  @!P0 BRA `(.L_x_34) ;  /* 0x0000011c00a08947 */ /* 0x002ff60003800000 */
.L_x_364:
[----:B------:R2:W-:Y:S01]  /*3bd0*/  STL [R1], RZ ;  /* 0x000000ff01007387 */ /* 0x0005e20000100800 */
[----:B------:R-:W-:Y:S01]  /*3be0*/  ISETP.GE.AND P0, PT, R4, 0x1, PT ;  /* 0x000000010400780c */ /* 0x000fe20003f06270 */
[----:B------:R-:W-:Y:S01]  /*3bf0*/  UMOV UR8, URZ ;  /* 0x0000003f00087c82 */ /* 0x000fe20008000000 */
[----:B------:R-:W-:Y:S01]  /*3c00*/  SHF.R.S32.HI R19, RZ, 0x1f, R18 ;  /* 0x0000001fff137819 */ /* 0x000fe20000011412 */
[----:B------:R2:W-:Y:S01]  /*3c10*/  STL [R1+0x4], RZ ;  /* 0x000004ff01007387 */ /* 0x0005e20000100800 */
[----:B-1----:R-:W-:Y:S02]  /*3c20*/  MOV R0, UR42 ;  /* 0x0000002a00007c02 */ /* 0x002fe40008000f00 */
[----:B------:R-:W-:Y:S02]  /*3c30*/  CS2R R150, SRZ ;  /* 0x0000000000967805 */ /* 0x000fe4000001ff00 */
[----:B------:R-:W-:Y:S01]  /*3c40*/  CS2R R24, SRZ ;  /* 0x0000000000187805 */ /* 0x000fe2000001ff00 */
[----:B------:R2:W-:Y:S01]  /*3c50*/  STL [R1+0x8], RZ ;  /* 0x000008ff01007387 */ /* 0x0005e20000100800 */
[----:B------:R-:W-:-:S02]  /*3c60*/  CS2R R26, SRZ ;  /* 0x00000000001a7805 */ /* 0x000fc4000001ff00 */
[----:B------:R-:W-:Y:S02]  /*3c70*/  CS2R R28, SRZ ;  /* 0x00000000001c7805 */ /* 0x000fe4000001ff00 */
[----:B------:R-:W-:Y:S01]  /*3c80*/  CS2R R30, SRZ ;  /* 0x00000000001e7805 */ /* 0x000fe2000001ff00 */
[----:B------:R2:W-:Y:S01]  /*3c90*/  STL [R1+0xc], RZ ;  /* 0x00000cff01007387 */ /* 0x0005e20000100800 */
[----:B------:R-:W-:Y:S02]  /*3ca0*/  CS2R R32, SRZ ;  /* 0x0000000000207805 */ /* 0x000fe4000001ff00 */
        /* <DEDUP_REMOVED lines=76> */
[----:B------:R-:W-:Y:S01]  /*4170*/  CS2R R148, SRZ ;  /* 0x0000000000947805 */ /* 0x000fe2000001ff00 */
[----:B------:R2:W-:Y:S04]  /*4180*/  STL [R1+0x5c], RZ ;  /* 0x00005cff01007387 */ /* 0x0005e80000100800 */
        /* <DEDUP_REMOVED lines=103> */
[----:B------:R2:W-:Y:S01]  /*4800*/  STL [R1+0x1fc], RZ ;  /* 0x0001fcff01007387 */ /* 0x0005e20000100800 */
[----:B------:R-:W-:Y:S05]  /*4810*/  @!P0 BRA `(.L_x_35) ;  /* 0x0000001400808947 */ /* 0x000fea0003800000 */
[----:B------:R-:W-:-:S06]  /*4820*/  UISETP.NE.AND UP0, UPT, UR48, 0x3, UPT ;  /* 0x000000033000788c */ /* 0x000fcc000bf05270 */
[----:B------:R-:W-:-:S13]  /*4830*/  PLOP3.LUT P1, PT, PT, PT, UP0, 0x80, 0x0 ;  /* 0x000000000000781c */ /* 0x000fda0003f2f008 */
[----:B------:R-:W-:Y:S05]  /*4840*/  @!P1 BRA `(.L_x_36) ;  /* 0x0000000000049947 */ /* 0x000fea0003800000 */
[----:B------:R-:W-:Y:S01]  /*4850*/  BPT.TRAP 0x1 ;  /* 0x000000040000795c */ /* 0x000fe20000300000 */
.L_x_36:
[----:B------:R-:W-:Y:S01]  /*4860*/  ULEA UR4, UR41, UR50, 0x3 ;  /* 0x0000003229047291 */ /* 0x000fe2000f8e183f */
[----:B------:R-:W-:-:S05]  /*4870*/  IMAD.U32 R0, RZ, RZ, UR42 ;  /* 0x0000002aff007e24 */ /* 0x000fca000f8e00ff */
[----:B------:R-:W-:-:S04]  /*4880*/  SHF.L.U32 R0, R0, 0x1f, RZ ;  /* 0x0000001f00007819 */ /* 0x000fc800000006ff */
[----:B------:R1:W3:Y:S01]  /*4890*/  SYNCS.PHASECHK.TRANS64.TRYWAIT P0, [UR4+0x34480], R0 ;  /* 0x03448000ff0075a7 */ /* 0x0002e20008000144 */
[----:B------:R-:W-:Y:S05]  /*48a0*/  @!P1 BRA `(.L_x_37) ;  /* 0x0000000000049947 */ /* 0x000fea0003800000 */
[----:B------:R-:W-:Y:S01]  /*48b0*/  BPT.TRAP 0x1 ;  /* 0x000000040000795c */ /* 0x000fe20000300000 */
.L_x_37:
[----:B---3--:R-:W-:Y:S05]  /*48c0*/  @P0 BRA `(.L_x_38) ;  /* 0x0000000000080947 */ /* 0x008fea0003800000 */
[----:B------:R-:W3:Y:S02]  /*48d0*/  SYNCS.PHASECHK.TRANS64.TRYWAIT P0, [UR4+0x34480], R0 ;  /* 0x03448000ff0075a7 */ /* 0x000ee40008000144 */
[----:B---3--:R-:W-:Y:S05]  /*48e0*/  @!P0 BRA `(.L_x_39) ;  /* 0x0000011000748947 */ /* 0x008fea0003800000 */
.L_x_38:
[----:B------:R-:W-:Y:S01]  /*48f0*/  UIADD3 UR5, UR50, 0x10000, URZ ;  /* 0x0001000032057890 */ /* 0x000fe2000fffe03f */
[----:B------:R-:W-:Y:S01]  /*4900*/  WARPGROUP.ARRIVE ;  /* 0x00000000000079c5 */ /* 0x000fe20000000000 */
[----:B------:R-:W-:Y:S02]  /*4910*/  USHF.R.U32.HI UR4, URZ, 0x4, UR50 ;  /* 0x000000043f047899 */ /* 0x000fe40008011632 */
[----:B------:R-:W-:Y:S02]  /*4920*/  USHF.R.U32.HI UR5, URZ, 0x4, UR5 ;  /* 0x000000043f057899 */ /* 0x000fe40008011605 */
[----:B------:R-:W-:Y:S02]  /*4930*/  ULOP3.LUT UR4, UR4, 0x3fff, URZ, 0xc0, !UPT ;  /* 0x00003fff04047892 */ /* 0x000fe4000f8ec03f */
[----:B------:R-:W-:Y:S02]  /*4940*/  ULOP3.LUT UR5, UR5, 0x3fff, URZ, 0xc0, !UPT ;  /* 0x00003fff05057892 */ /* 0x000fe4000f8ec03f */
[----:B------:R-:W-:-:S02]  /*4950*/  ULOP3.LUT UR4, UR4, 0x10000, URZ, 0xfc, !UPT ;  /* 0x0001000004047892 */ /* 0x000fc4000f8efc3f */
[----:B------:R-:W-:Y:S02]  /*4960*/  ULOP3.LUT UR5, UR5, 0x10000, URZ, 0xfc, !UPT ;  /* 0x0001000005057892 */ /* 0x000fe4000f8efc3f */
[----:B------:R-:W-:Y:S02]  /*4970*/  ULEA UR8, UR41, UR4, 0x9 ;  /* 0x0000000429087291 */ /* 0x000fe4000f8e483f */
[----:B------:R-:W-:Y:S01]  /*4980*/  ULEA UR10, UR41, UR5, 0xa ;  /* 0x00000005290a7291 */ /* 0x000fe2000f8e503f */
[----:B------:R-:W-:Y:S02]  /*4990*/  UMOV UR7, 0x80000020 ;  /* 0x8000002000077882 */ /* 0x000fe40000000000 */
[----:B------:R-:W-:Y:S02]  /*49a0*/  UMOV UR5, 0x80000020 ;  /* 0x8000002000057882 */ /* 0x000fe40000000000 */
[----:B------:R-:W-:Y:S02]  /*49b0*/  UMOV UR4, UR8 ;  /* 0x0000000800047c82 */ /* 0x000fe40008000000 */
[----:B------:R-:W-:-:S02]  /*49c0*/  UMOV UR6, UR10 ;  /* 0x0000000a00067c82 */ /* 0x000fc40008000000 */
[----:B------:R-:W-:Y:S01]  /*49d0*/  QGMMA.64x256x32.F32.E4M3.E4M3 R24, gdesc[UR4], RZ, !UPT, gsb0 ;  /* 0x03e00000041879f3 */ /* 0x000fe2000c0008ff */
[----:B------:R-:W-:Y:S01]  /*49e0*/  UIADD3 UR4, UR8, 0x100, URZ ;  /* 0x0000010008047890 */ /* 0x000fe2000fffe03f */
[----:B------:R-:W-:Y:S01]  /*49f0*/  UMOV UR5, 0x80000020 ;  /* 0x8000002000057882 */ /* 0x000fe20000000000 */
[----:B------:R-:W-:Y:S02]  /*4a00*/  WARPGROUP.DEPBAR.LE gsb0, 0x0 ;  /* 0x00008000000079c5 */ /* 0x000fe40000010000 */
[----:B------:R-:W-:Y:S01]  /*4a10*/  STL.64 [R1], R24 ;  /* 0x0000001801007387 */ /* 0x000fe20000100a00 */
[----:B------:R-:W-:Y:S01]  /*4a20*/  MOV R227, R66 ;  /* 0x0000004200e37202 */ /* 0x000fe20000000f00 */
[----:B------:R-:W-:Y:S01]  /*4a30*/  IMAD.MOV.U32 R226, RZ, RZ, R67 ;  /* 0x000000ffffe27224 */ /* 0x000fe200078e0043 */
[----:B------:R-:W-:Y:S01]  /*4a40*/  MOV R225, R68 ;  /* 0x0000004400e17202 */ /* 0x000fe20000000f00 */
[----:B------:R-:W-:Y:S01]  /*4a50*/  STL.64 [R1+0x8], R26 ;  /* 0x0000081a01007387 */ /* 0x000fe20000100a00 */
[----:B------:R-:W-:Y:S01]  /*4a60*/  IMAD.MOV.U32 R224, RZ, RZ, R69 ;  /* 0x000000ffffe07224 */ /* 0x000fe200078e0045 */
[----:B------:R-:W-:Y:S01]  /*4a70*/  MOV R223, R70 ;  /* 0x0000004600df7202 */ /* 0x000fe20000000f00 */
[----:B------:R-:W-:Y:S01]  /*4a80*/  IMAD.MOV.U32 R222, RZ, RZ, R71 ;  /* 0x000000ffffde7224 */ /* 0x000fe200078e0047 */
[----:B------:R-:W-:Y:S01]  /*4a90*/  STL.64 [R1+0x10], R28 ;  /* 0x0000101c01007387 */ /* 0x000fe20000100a00 */
        /* <DEDUP_REMOVED lines=94> */
[----:B---3--:R-:W-:Y:S01]  /*5080*/  IMAD.MOV.U32 R3, RZ, RZ, R149 ;  /* 0x000000ffff037224 */ /* 0x008fe200078e0095 */
[----:B------:R-:W-:Y:S01]  /*5090*/  MOV R2, R150 ;  /* 0x0000009600027202 */ /* 0x000fe20000000f00 */
[----:B------:R3:W-:Y:S01]  /*50a0*/  STL.64 [R1+0xa0], R64 ;  /* 0x0000a04001007387 */ /* 0x0007e20000100a00 */
[----:B-1----:R-:W-:-:S03]  /*50b0*/  IMAD.MOV.U32 R0, RZ, RZ, R151 ;  /* 0x000000ffff007224 */ /* 0x002fc600078e0097 */
[----:B------:R-:W-:Y:S04]  /*50c0*/  STL.64 [R1+0x2d8], R156 ;  /* 0x0002d89c01007387 */ /* 0x000fe80000100a00 */
[----:B------:R-:W-:Y:S01]  /*50d0*/  STL [R1+0x2d4], R154 ;  /* 0x0002d49a01007387 */ /* 0x000fe20000100800 */
[----:B---3--:R-:W-:-:S03]  /*50e0*/  WARPGROUP.ARRIVE ;  /* 0x00000000000079c5 */ /* 0x008fc60000000000 */
[----:B------:R-:W-:Y:S03]  /*50f0*/  STL [R1+0x2d0], R152 ;  /* 0x0002d09801007387 */ /* 0x000fe60000100800 */
[----:B------:R-:W-:Y:S03]  /*5100*/  QGMMA.64x256x32.F32.E4M3.E4M3 R24, gdesc[UR4], RZ, !UPT, gsb0 ;  /* 0x03e00000041879f3 */ /* 0x000fe6000c0008ff */
[----:B------:R-:W-:Y:S02]  /*5110*/  WARPGROUP.DEPBAR.LE gsb0, 0x0 ;  /* 0x00008000000079c5 */ /* 0x000fe40000010000 */
[----:B------:R-:W-:Y:S04]  /*5120*/  STL.64 [R1+0x2c8], R150 ;  /* 0x0002c89601007387 */ /* 0x000fe80000100a00 */
        /* <DEDUP_REMOVED lines=24> */
[----:B------:R1:W-:Y:S04]  /*52b0*/  STL.64 [R1+0x200], R100 ;  /* 0x0002006401007387 */ /* 0x0003e80000100a00 */
[----:B-1----:R-:W3:Y:S04]  /*52c0*/  LDL.LU R100, [R1] ;  /* 0x0000000001647983 */ /* 0x002ee80000300800 */
[----:B------:R-:W3:Y:S04]  /*52d0*/  LDL.LU R101, [R1+0x4] ;  /* 0x0000040001657983 */ /* 0x000ee80000300800 */
        /* <DEDUP_REMOVED lines=39> */
[----:B------:R-:W3:Y:S01]  /*5550*/  LDL.LU R141, [R1+0xa4] ;  /* 0x0000a400018d7983 */ /* 0x000ee20000300800 */
        /* <DEDUP_REMOVED lines=28> */
[----:B------:R-:W-:-:S02]  /*5720*/  UIADD3 UR4, UR8, 0x2, URZ ;  /* 0x0000000208047890 */ /* 0x000fc4000fffe03f */
[----:B------:R-:W-:Y:S01]  /*5730*/  UIADD3 UR6, UR10, 0x2, URZ ;  /* 0x000000020a067890 */ /* 0x000fe2000fffe03f */
[----:B------:R-:W-:Y:S01]  /*5740*/  UMOV UR5, 0x80000020 ;  /* 0x8000002000057882 */ /* 0x000fe20000000000 */
[----:B------:R-:W-:Y:S01]  /*5750*/  UMOV UR7, 0x80000020 ;  /* 0x8000002000077882 */ /* 0x000fe20000000000 */
[----:B---3--:R-:W-:-:S06]  /*5760*/  WARPGROUP.ARRIVE ;  /* 0x00000000000079c5 */ /* 0x008fcc0000000000 */
[----:B------:R-:W-:Y:S03]  /*5770*/  QGMMA.64x256x32.F32.E4M3.E4M3 R100, gdesc[UR4], R100, gsb0 ;  /* 0x03e00000046479f3 */ /* 0x000fe60008000864 */
[----:B------:R-:W-:Y:S02]  /*5780*/  WARPGROUP.DEPBAR.LE gsb0, 0x0 ;  /* 0x00008000000079c5 */ /* 0x000fe40000010000 */
[----:B------:R-:W-:Y:S04]  /*5790*/  STL.64 [R1], R100 ;  /* 0x0000006401007387 */ /* 0x000fe80000100a00 */
        /* <DEDUP_REMOVED lines=63> */
[----:B-1----:R3:W5:Y:S04]  /*5b90*/  LDL.LU.64 R156, [R1+0x2d8] ;  /* 0x0002d800019c7983 */ /* 0x0027680000300a00 */
[----:B------:R3:W5:Y:S04]  /*5ba0*/  LDL.LU R154, [R1+0x2d4] ;  /* 0x0002d400019a7983 */ /* 0x0007680000300800 */
[----:B------:R3:W5:Y:S04]  /*5bb0*/  LDL.LU R152, [R1+0x2d0] ;  /* 0x0002d00001987983 */ /* 0x0007680000300800 */
[----:B------:R-:W4:Y:S04]  /*5bc0*/  LDL.LU.64 R150, [R1+0x2c8] ;  /* 0x0002c80001967983 */ /* 0x000f280000300a00 */
        /* <DEDUP_REMOVED lines=24> */
[----:B------:R-:W4:Y:S01]  /*5d50*/  LDL.LU.64 R100, [R1+0x200] ;  /* 0x0002000001647983 */ /* 0x000f220000300a00 */
[----:B------:R-:W-:Y:S01]  /*5d60*/  UIADD3 UR4, UR8, 0x102, URZ ;  /* 0x0000010208047890 */ /* 0x000fe2000fffe03f */
[----:B------:R-:W-:Y:S01]  /*5d70*/  UMOV UR5, 0x80000020 ;  /* 0x8000002000057882 */ /* 0x000fe20000000000 */
[----:B------:R-:W-:Y:S01]  /*5d80*/  UIADD3 UR10, UR41, 0x1, URZ ;  /* 0x00000001290a7890 */ /* 0x000fe2000fffe03f */
[----:B------:R-:W-:-:S03]  /*5d90*/  UMOV UR8, 0x1 ;  /* 0x0000000100087882 */ /* 0x000fc60000000000 */
[----:B------:R-:W-:-:S04]  /*5da0*/  UISETP.NE.AND UP0, UPT, UR10, 0x8, UPT ;  /* 0x000000080a00788c */ /* 0x000fc8000bf05270 */
[----:B------:R-:W-:Y:S01]  /*5db0*/  USEL UR10, UR10, URZ, UP0 ;  /* 0x0000003f0a0a7287 */ /* 0x000fe20008000000 */
[----:B----4-:R-:W-:-:S06]  /*5dc0*/  WARPGROUP.ARRIVE ;  /* 0x00000000000079c5 */ /* 0x010fcc0000000000 */
[----:B------:R-:W-:Y:S01]  /*5dd0*/  QGMMA.64x256x32.F32.E4M3.E4M3 R24, gdesc[UR4], R24, gsb0 ;  /* 0x03e00000041879f3 */ /* 0x000fe20008000818 */
[----:B------:R-:W-:-:S04]  /*5de0*/  USEL UR4, URZ, 0x1, UP0 ;  /* 0x000000013f047887 */ /* 0x000fc80008000000 */
[----:B------:R-:W-:-:S06]  /*5df0*/  ULOP3.LUT UR4, UR42, UR4, URZ, 0x3c, !UPT ;  /* 0x000000042a047292 */ /* 0x000fcc000f8e3c3f */
[----:B---3--:R-:W-:Y:S01]  /*5e00*/  MOV R0, UR4 ;  /* 0x0000000400007c02 */ /* 0x008fe20008000f00 */
[----:B------:R-:W-:-:S06]  /*5e10*/  WARPGROUP.DEPBAR.LE gsb0, 0x0 ;  /* 0x00008000000079c5 */ /* 0x000fcc0000010000 */
.L_x_35:
[----:B------:R-:W-:-:S04]  /*5e20*/  UISETP.LT.AND UP0, UPT, UR9, 0x1, UPT ;  /* 0x000000010900788c */ /* 0x000fc8000bf01270 */
[----:B------:R-:W-:-:S04]  /*5e30*/  USEL UR4, UR9, 0x1, UP0 ;  /* 0x0000000109047887 */ /* 0x000fc80008000000 */
[----:B------:R-:W-:-:S04]  /*5e40*/  UIADD3 UR9, UR9, -UR4, URZ ;  /* 0x8000000409097290 */ /* 0x000fc8000fffe03f */
[----:B------:R-:W-:-:S06]  /*5e50*/  UISETP.GE.AND UP0, UPT, UR9, 0x1, UPT ;  /* 0x000000010900788c */ /* 0x000fcc000bf06270 */
[----:B------:R-:W-:-:S13]  /*5e60*/  PLOP3.LUT P0, PT, PT, PT, UP0, 0x80, 0x0 ;  /* 0x000000000000781c */ /* 0x000fda0003f0f008 */
[----:B------:R-:W-:Y:S05]  /*5e70*/  @!P0 BRA `(.L_x_40) ;  /* 0x0000002000b48947 */ /* 0x000fea0003800000 */
[----:B------:R-:W-:Y:S01]  /*5e80*/  IMAD.U32 R2, RZ, RZ, UR9 ;  /* 0x00000009ff027e24 */ /* 0x000fe2000f8e00ff */
[----:B------:R-:W-:-:S06]  /*5e90*/  UMOV UR11, UR41 ;  /* 0x00000029000b7c82 */ /* 0x000fcc0008000000 */
.L_x_47:
[----:B------:R-:W-:-:S06]  /*5ea0*/  UISETP.NE.AND UP0, UPT, UR48, 0x3, UPT ;  /* 0x000000033000788c */ /* 0x000fcc000bf05270 */
[----:B------:R-:W-:-:S13]  /*5eb0*/  PLOP3.LUT P1, PT, PT, PT, UP0, 0x80, 0x0 ;  /* 0x000000000000781c */ /* 0x000fda0003f2f008 */
[----:B------:R-:W-:Y:S05]  /*5ec0*/  @!P1 BRA `(.L_x_41) ;  /* 0x0000000000049947 */ /* 0x000fea0003800000 */
[----:B------:R-:W-:Y:S01]  /*5ed0*/  BPT.TRAP 0x1 ;  /* 0x000000040000795c */ /* 0x000fe20000300000 */
.L_x_41:
[----:B------:R-:W-:Y:S01]  /*5ee0*/  ULEA UR4, UR10, UR50, 0x3 ;  /* 0x000000320a047291 */ /* 0x000fe2000f8e183f */
[----:B------:R-:W-:-:S08]  /*5ef0*/  SHF.L.U32 R3, R0, 0x1f, RZ ;  /* 0x0000001f00037819 */ /* 0x000fd000000006ff */
[----:B------:R1:W3:Y:S01]  /*5f00*/  SYNCS.PHASECHK.TRANS64.TRYWAIT P0, [UR4+0x34480], R3 ;  /* 0x03448003ff0075a7 */ /* 0x0002e20008000144 */
[----:B------:R-:W-:Y:S05]  /*5f10*/  @!P1 BRA `(.L_x_42) ;  /* 0x0000000000049947 */ /* 0x000fea0003800000 */
[----:B------:R-:W-:Y:S01]  /*5f20*/  BPT.TRAP 0x1 ;  /* 0x000000040000795c */ /* 0x000fe20000300000 */
.L_x_42:
[----:B---3--:R-:W-:Y:S05]  /*5f30*/  @P0 BRA `(.L_x_43) ;  /* 0x0000000000080947 */ /* 0x008fea0003800000 */
[----:B------:R-:W3:Y:S02]  /*5f40*/  SYNCS.PHASECHK.TRANS64.TRYWAIT P0, [UR4+0x34480], R3 ;  /* 0x03448003ff0075a7 */ /* 0x000ee40008000144 */
[----:B---3--:R-:W-:Y:S05]  /*5f50*/  @!P0 BRA `(.L_x_44) ;  /* 0x000000f800f08947 */ /* 0x008fea0003800000 */
.L_x_43:
        /* <DEDUP_REMOVED lines=64> */
[----:B----4-:R-:W4:Y:S04]  /*6360*/  LDL.LU.64 R24, [R1] ;  /* 0x0000000001187983 */ /* 0x010f280000300a00 */
        /* <DEDUP_REMOVED lines=63> */
[----:B------:R-:W-:-:S02]  /*6760*/  UIADD3 UR5, UR50, 0x10000, URZ ;  /* 0x0001000032057890 */ /* 0x000fc4000fffe03f */
[----:B------:R-:W-:Y:S02]  /*6770*/  USHF.R.U32.HI UR4, URZ, 0x4, UR50 ;  /* 0x000000043f047899 */ /* 0x000fe40008011632 */
[----:B------:R-:W-:Y:S02]  /*6780*/  USHF.R.U32.HI UR5, URZ, 0x4, UR5 ;  /* 0x000000043f057899 */ /* 0x000fe40008011605 */
[----:B------:R-:W-:Y:S02]  /*6790*/  ULOP3.LUT UR4, UR4, 0x3fff, URZ, 0xc0, !UPT ;  /* 0x00003fff04047892 */ /* 0x000fe4000f8ec03f */
[----:B------:R-:W-:Y:S02]  /*67a0*/  ULOP3.LUT UR5, UR5, 0x3fff, URZ, 0xc0, !UPT ;  /* 0x00003fff05057892 */ /* 0x000fe4000f8ec03f */
[----:B------:R-:W-:Y:S02]  /*67b0*/  ULOP3.LUT UR4, UR4, 0x10000, URZ, 0xfc, !UPT ;  /* 0x0001000004047892 */ /* 0x000fe4000f8efc3f */
[----:B------:R-:W-:-:S02]  /*67c0*/  ULOP3.LUT UR5, UR5, 0x10000, URZ, 0xfc, !UPT ;  /* 0x0001000005057892 */ /* 0x000fc4000f8efc3f */
[----:B------:R-:W-:Y:S02]  /*67d0*/  UISETP.NE.U32.AND UP0, UPT, UR8, URZ, UPT ;  /* 0x0000003f0800728c */ /* 0x000fe4000bf05070 */
[----:B------:R-:W-:Y:S02]  /*67e0*/  ULEA UR12, UR10, UR4, 0x9 ;  /* 0x000000040a0c7291 */ /* 0x000fe4000f8e483f */
[----:B------:R-:W-:Y:S01]  /*67f0*/  ULEA UR13, UR10, UR5, 0xa ;  /* 0x000000050a0d7291 */ /* 0x000fe2000f8e503f */
[----:B------:R-:W-:Y:S02]  /*6800*/  UMOV UR7, 0x80000020 ;  /* 0x8000002000077882 */ /* 0x000fe40000000000 */
[----:B------:R-:W-:Y:S02]  /*6810*/  UMOV UR5, 0x80000020 ;  /* 0x8000002000057882 */ /* 0x000fe40000000000 */
[----:B------:R-:W-:Y:S02]  /*6820*/  UMOV UR4, UR12 ;  /* 0x0000000c00047c82 */ /* 0x000fe40008000000 */
[----:B------:R-:W-:Y:S01]  /*6830*/  UMOV UR6, UR13 ;  /* 0x0000000d00067c82 */ /* 0x000fe20008000000 */
[----:B----4-:R-:W-:-:S06]  /*6840*/  WARPGROUP.ARRIVE ;  /* 0x00000000000079c5 */ /* 0x010fcc0000000000 */
[----:B------:R-:W-:Y:S03]  /*6850*/  QGMMA.64x256x32.F32.E4M3.E4M3 R24, gdesc[UR4], R24, UP0, gsb0 ;  /* 0x03e00000041879f3 */ /* 0x000fe6000b800818 */
[----:B------:R-:W-:Y:S02]  /*6860*/  WARPGROUP.DEPBAR.LE gsb0, 0x0 ;  /* 0x00008000000079c5 */ /* 0x000fe40000010000 */
[----:B------:R-:W-:Y:S01]  /*6870*/  STL.64 [R1], R24 ;  /* 0x0000001801007387 */ /* 0x000fe20000100a00 */
[----:B---3--:R-:W-:Y:S01]  /*6880*/  MOV R7, R150 ;  /* 0x0000009600077202 */ /* 0x008fe20000000f00 */
[----:B-1----:R-:W-:Y:S01]  /*6890*/  IMAD.MOV.U32 R3, RZ, RZ, R151 ;  /* 0x000000ffff037224 */ /* 0x002fe200078e0097 */
        /* <DEDUP_REMOVED lines=81> */
[----:B------:R1:W-:Y:S01]  /*6db0*/  STL.64 [R1+0xa8], R66 ;  /* 0x0000a84201007387 */ /* 0x0003e20000100a00 */
[----:B------:R-:W-:Y:S01]  /*6dc0*/  IMAD.MOV.U32 R165, RZ, RZ, R89 ;  /* 0x000000ffffa57224 */ /* 0x000fe200078e0059 */
[----:B------:R-:W-:Y:S01]  /*6dd0*/  MOV R162, R86 ;  /* 0x0000005600a27202 */ /* 0x000fe20000000f00 */
[----:B------:R-:W-:Y:S01]  /*6de0*/  IMAD.MOV.U32 R163, RZ, RZ, R87 ;  /* 0x000000ffffa37224 */ /* 0x000fe200078e0057 */
[----:B------:R-:W3:Y:S01]  /*6df0*/  LDL.LU.64 R150, [R1+0x4d8] ;  /* 0x0004d80001967983 */ /* 0x000ee20000300a00 */
[----:B------:R-:W-:Y:S01]  /*6e00*/  MOV R160, R84 ;  /* 0x0000005400a07202 */ /* 0x000fe20000000f00 */
[----:B------:R-:W-:Y:S01]  /*6e10*/  IMAD.MOV.U32 R161, RZ, RZ, R85 ;  /* 0x000000ffffa17224 */ /* 0x000fe200078e0055 */
[----:B------:R-:W-:Y:S01]  /*6e20*/  MOV R158, R82 ;  /* 0x00000052009e7202 */ /* 0x000fe20000000f00 */
[----:B------:R-:W3:Y:S01]  /*6e30*/  LDL.LU.64 R148, [R1+0x4d0] ;  /* 0x0004d00001947983 */ /* 0x000ee20000300a00 */
        /* <DEDUP_REMOVED lines=19> */
[----:B------:R-:W3:Y:S04]  /*6f70*/  LDL.LU.64 R138, [R1+0x4a8] ;  /* 0x0004a800018a7983 */ /* 0x000ee80000300a00 */
        /* <DEDUP_REMOVED lines=35> */
[----:B-1----:R-:W3:Y:S04]  /*71b0*/  LDL.LU.64 R66, [R1+0x388] ;  /* 0x0003880001427983 */ /* 0x002ee80000300a00 */
        /* <DEDUP_REMOVED lines=20> */
[----:B------:R-:W3:Y:S01]  /*7300*/  LDL.LU.64 R24, [R1+0x2e0] ;  /* 0x0002e00001187983 */ /* 0x000ee20000300a00 */
[----:B------:R-:W-:Y:S01]  /*7310*/  UIADD3 UR4, UR12, 0x100, URZ ;  /* 0x000001000c047890 */ /* 0x000fe2000fffe03f */
[----:B------:R-:W-:-:S02]  /*7320*/  UMOV UR5, 0x80000020 ;  /* 0x8000002000057882 */ /* 0x000fc40000000000 */
[----:B-----5:R-:W-:Y:S04]  /*7330*/  STL.64 [R1+0x2d8], R156 ;  /* 0x0002d89c01007387 */ /* 0x020fe80000100a00 */
[----:B------:R-:W-:Y:S04]  /*7340*/  STL [R1+0x2d4], R154 ;  /* 0x0002d49a01007387 */ /* 0x000fe80000100800 */
[----:B------:R-:W-:Y:S01]  /*7350*/  STL [R1+0x2d0], R152 ;  /* 0x0002d09801007387 */ /* 0x000fe20000100800 */
[----:B---3--:R-:W-:-:S06]  /*7360*/  WARPGROUP.ARRIVE ;  /* 0x00000000000079c5 */ /* 0x008fcc0000000000 */
[----:B------:R-:W-:Y:S03]  /*7370*/  QGMMA.64x256x32.F32.E4M3.E4M3 R24, gdesc[UR4], R24, UP0, gsb0 ;  /* 0x03e00000041879f3 */ /* 0x000fe6000b800818 */
        /* <DEDUP_REMOVED lines=100> */
[----:B------:R-:W-:Y:S03]  /*79c0*/  QGMMA.64x256x32.F32.E4M3.E4M3 R100, gdesc[UR4], R100, UP0, gsb0 ;  /* 0x03e00000046479f3 */ /* 0x000fe6000b800864 */
        /* <DEDUP_REMOVED lines=96> */
[----:B----4-:R-:W-:-:S07]  /*7fd0*/  WARPGROUP.ARRIVE ;  /* 0x00000000000079c5 */ /* 0x010fce0000000000 */
[----:B------:R-:W-:Y:S03]  /*7fe0*/  QGMMA.64x256x32.F32.E4M3.E4M3 R24, gdesc[UR4], R24, UP0, gsb0 ;  /* 0x03e00000041879f3 */ /* 0x000fe6000b800818 */
[----:B------:R-:W-:Y:S02]  /*7ff0*/  WARPGROUP.DEPBAR.LE gsb0, 0x0 ;  /* 0x00008000000079c5 */ /* 0x000fe40000010000 */
[----:B---3--:R-:W-:Y:S05]  /*8000*/  @!P1 BRA `(.L_x_45) ;  /* 0x0000000000049947 */ /* 0x008fea0003800000 */
[----:B------:R-:W-:Y:S01]  /*8010*/  BPT.TRAP 0x1 ;  /* 0x000000040000795c */ /* 0x000fe20000300000 */
.L_x_45:
[----:B------:R-:W-:Y:S02]  /*8020*/  UISETP.GT.U32.AND UP0, UPT, UR40, 0x1, UPT ;  /* 0x000000012800788c */ /* 0x000fe4000bf04070 */
[----:B------:R-:W-:-:S04]  /*8030*/  ULEA UR4, UR11, UR50, 0x3 ;  /* 0x000000320b047291 */ /* 0x000fc8000f8e183f */
[----:B------:R-:W-:Y:S01]  /*8040*/  UIADD3 UR4, UR4, 0x344c0, URZ ;  /* 0x000344c004047890 */ /* 0x000fe2000fffe03f */
[----:B------:R-:W-:-:S03]  /*8050*/  PLOP3.LUT P0, PT, PT, PT, UP0, 0x80, 0x0 ;  /* 0x000000000000781c */ /* 0x000fc60003f0f008 */
[----:B------:R-:W-:-:S09]  /*8060*/  UPRMT UR4, URZ, 0x654, UR4 ;  /* 0x000006543f047896 */ /* 0x000fd20008000004 */
[----:B------:R-:W-:Y:S01]  /*8070*/  SYNCS.ARRIVE.TRANS64.RED.A1T0 RZ, [UR4], RZ ;  /* 0x000000ffffff79a7 */ /* 0x000fe20008100404 */
[----:B------:R-:W-:Y:S05]  /*8080*/  @P0 BRA `(.L_x_46) ;  /* 0x0000000000040947 */ /* 0x000fea0003800000 */
[----:B------:R-:W-:Y:S01]  /*8090*/  BPT.TRAP 0x1 ;  /* 0x000000040000795c */ /* 0x000fe20000300000 */
.L_x_46:
[----:B------:R-:W-:Y:S01]  /*80a0*/  UIADD3 UR10, UR10, 0x1, URZ ;  /* 0x000000010a0a7890 */ /* 0x000fe2000fffe03f */
[C---:B------:R-:W-:Y:S01]  /*80b0*/  ISETP.GT.AND P0, PT, R2.reuse, 0x1, PT ;  /* 0x000000010200780c */ /* 0x040fe20003f04270 */
[----:B------:R-:W-:Y:S01]  /*80c0*/  UIADD3 UR11, UR11, 0x1, URZ ;  /* 0x000000010b0b7890 */ /* 0x000fe2000fffe03f */
[----:B------:R-:W-:Y:S01]  /*80d0*/  IADD3 R2, R2, -0x1, RZ ;  /* 0xffffffff02027810 */ /* 0x000fe20007ffe0ff */
[----:B------:R-:W-:Y:S02]  /*80e0*/  UISETP.NE.AND UP0, UPT, UR10, 0x8, UPT ;  /* 0x000000080a00788c */ /* 0x000fe4000bf05270 */
[----:B------:R-:W-:Y:S02]  /*80f0*/  UISETP.NE.AND UP1, UPT, UR11, 0x8, UPT ;  /* 0x000000080b00788c */ /* 0x000fe4000bf25270 */
[----:B------:R-:W-:Y:S02]  /*8100*/  USEL UR4, URZ, 0x1, UP0 ;  /* 0x000000013f047887 */ /* 0x000fe40008000000 */
[----:B------:R-:W-:-:S02]  /*8110*/  USEL UR10, UR10, URZ, UP0 ;  /* 0x0000003f0a0a7287 */ /* 0x000fc40008000000 */
[----:B------:R-:W-:Y:S02]  /*8120*/  USEL UR11, UR11, URZ, UP1 ;  /* 0x0000003f0b0b7287 */ /* 0x000fe40008800000 */
[----:B------:R-:W-:Y:S01]  /*8130*/  LOP3.LUT R0, R0, UR4, RZ, 0x3c, !PT ;  /* 0x0000000400007c12 */ /* 0x000fe2000f8e3cff */
[----:B------:R-:W-:Y:S09]  /*8140*/  @P0 BRA `(.L_x_47) ;  /* 0xffffffdc00540947 */ /* 0x000ff2000383ffff */
.L_x_40:
[----:B------:R-:W-:Y:S01]  /*8150*/  ISETP.GE.AND P0, PT, R4, 0x1, PT ;  /* 0x000000010400780c */ /* 0x000fe20003f06270 */
[----:B------:R-:W-:-:S04]  /*8160*/  IMAD.U32 R0, RZ, RZ, UR55 ;  /* 0x00000037ff007e24 */ /* 0x000fc8000f8e00ff */
[----:B------:R1:W-:Y:S08]  /*8170*/  SYNCS.ARRIVE.TRANS64.A1T0 RZ, [R0+UR51], RZ ;  /* 0x000000ff00ff79a7 */ /* 0x0003f00008100033 */
[----:B-1----:R-:W-:Y:S05]  /*8180*/  @!P0 BRA `(.L_x_48) ;  /* 0x0000000000388947 */ /* 0x002fea0003800000 */
[----:B------:R-:W-:-:S06]  /*8190*/  UISETP.NE.AND UP0, UPT, UR48, 0x3, UPT ;  /* 0x000000033000788c */ /* 0x000fcc000bf05270 */
[----:B------:R-:W-:-:S13]  /*81a0*/  PLOP3.LUT P0, PT, PT, PT, UP0, 0x80, 0x0 ;  /* 0x000000000000781c */ /* 0x000fda0003f0f008 */
[----:B------:R-:W-:Y:S05]  /*81b0*/  @!P0 BRA `(.L_x_49) ;  /* 0x0000000000048947 */ /* 0x000fea0003800000 */
[----:B------:R-:W-:Y:S01]  /*81c0*/  BPT.TRAP 0x1 ;  /* 0x000000040000795c */ /* 0x000fe20000300000 */
.L_x_49:
[----:B------:R-:W-:Y:S02]  /*81d0*/  UIADD3 UR9, UR9, UR41, URZ ;  /* 0x0000002909097290 */ /* 0x000fe4000fffe03f */
[----:B------:R-:W-:Y:S02]  /*81e0*/  UISETP.GT.U32.AND UP0, UPT, UR40, 0x1, UPT ;  /* 0x000000012800788c */ /* 0x000fe4000bf04070 */
[----:B------:R-:W-:-:S04]  /*81f0*/  USHF.L.U32 UR9, UR9, 0x3, URZ ;  /* 0x0000000309097899 */ /* 0x000fc8000800063f */
[----:B------:R-:W-:Y:S01]  /*8200*/  ULOP3.LUT UR9, UR9, 0x38, URZ, 0xc0, !UPT ;  /* 0x0000003809097892 */ /* 0x000fe2000f8ec03f */
[----:B------:R-:W-:-:S03]  /*8210*/  PLOP3.LUT P0, PT, PT, PT, UP0, 0x80, 0x0 ;  /* 0x000000000000781c */ /* 0x000fc60003f0f008 */
[----:B------:R-:W-:-:S04]  /*8220*/  UIADD3 UR9, UR50, 0x344c0, UR9 ;  /* 0x000344c032097890 */ /* 0x000fc8000fffe009 */
[----:B------:R-:W-:-:S09]  /*8230*/  UPRMT UR9, URZ, 0x654, UR9 ;  /* 0x000006543f097896 */ /* 0x000fd20008000009 */
[----:B------:R-:W-:Y:S01]  /*8240*/  SYNCS.ARRIVE.TRANS64.RED.A1T0 RZ, [UR9], RZ ;  /* 0x000000ffffff79a7 */ /* 0x000fe20008100409 */
[----:B------:R-:W-:Y:S05]  /*8250*/  @P0 BRA `(.L_x_48) ;  /* 0x0000000000040947 */ /* 0x000fea0003800000 */
[----:B------:R-:W-:Y:S01]  /*8260*/  BPT.TRAP 0x1 ;  /* 0x000000040000795c */ /* 0x000fe20000300000 */
.L_x_48:
[----:B-----5:R-:W-:Y:S02]  /*8270*/  SHF.L.U32 R0, R152, 0x1f, RZ ;  /* 0x0000001f98007819 */ /* 0x020fe400000006ff */
[----:B------:R-:W-:Y:S02]  /*8280*/  R2UR UR4, R4 ;  /* 0x00000000040472ca */ /* 0x000fe400000e0000 */
[----:B------:R-:W1:Y:S11]  /*8290*/  SYNCS.PHASECHK.TRANS64.TRYWAIT P0, [R6+UR47+0x10], R0 ;  /* 0x00001000060075a7 */ /* 0x000e76000800016f */
[----:B------:R-:W-:-:S04]  /*82a0*/  UIADD3 UR4, UR4, 0x3f, URZ ;  /* 0x0000003f04047890 */ /* 0x000fc8000fffe03f */
[----:B------:R-:W-:-:S04]  /*82b0*/  USHF.R.S32.HI UR5, URZ, 0x1f, UR4 ;  /* 0x0000001f3f057899 */ /* 0x000fc80008011404 */
[----:B------:R-:W-:-:S04]  /*82c0*/  ULEA.HI UR5, UR5, UR4, URZ, 0x6 ;  /* 0x0000000405057291 */ /* 0x000fc8000f8f303f */
[----:B------:R-:W-:Y:S01]  /*82d0*/  USHF.R.S32.HI UR5, URZ, 0x6, UR5 ;  /* 0x000000063f057899 */ /* 0x000fe20008011405 */
[----:B-1----:R-:W-:Y:S11]  /*82e0*/  @!P0 BRA `(.L_x_50) ;  /* 0x000000d800248947 */ /* 0x002ff60003800000 */
.L_x_365:
[----:B------:R-:W-:Y:S01]  /*82f0*/  UIADD3 UR41, UR5, UR41, URZ ;  /* 0x0000002905297290 */ /* 0x000fe2000fffe03f */
[----:B------:R-:W-:-:S03]  /*8300*/  LOP3.LUT P0, RZ, R5, 0xff, RZ, 0xc0, !PT ;  /* 0x000000ff05ff7812 */ /* 0x000fc6000780c0ff */
[----:B------:R-:W-:Y:S02]  /*8310*/  USHF.R.U32.HI UR4, URZ, 0x3, UR41 ;  /* 0x000000033f047899 */ /* 0x000fe40008011629 */
[----:B------:R-:W-:Y:S02]  /*8320*/  UISETP.GT.U32.AND UP0, UPT, UR41, 0x7, UPT ;  /* 0x000000072900788c */ /* 0x000fe4000bf04070 */
[----:B------:R-:W-:Y:S02]  /*8330*/  ULOP3.LUT UR4, UR4, 0x1, URZ, 0xc0, !UPT ;  /* 0x0000000104047892 */ /* 0x000fe4000f8ec03f */
[----:B------:R-:W-:Y:S02]  /*8340*/  UISETP.LT.U32.AND UP0, UPT, UR5, 0x8, UP0 ;  /* 0x000000080500788c */ /* 0x000fe40008701070 */
[----:B------:R-:W-:Y:S02]  /*8350*/  UISETP.NE.U32.AND UP1, UPT, UR4, 0x1, UPT ;  /* 0x000000010400788c */ /* 0x000fe4000bf25070 */
[----:B------:R-:W-:-:S02]  /*8360*/  ULOP3.LUT UR41, UR41, 0x7, URZ, 0xc0, !UPT ;  /* 0x0000000729297892 */ /* 0x000fc4000f8ec03f */
[----:B------:R-:W-:Y:S02]  /*8370*/  UISETP.GT.U32.AND UP1, UPT, UR5, 0x7, !UP1 ;  /* 0x000000070500788c */ /* 0x000fe4000cf24070 */
[----:B------:R-:W-:Y:S02]  /*8380*/  USEL UR5, URZ, 0x1, !UP0 ;  /* 0x000000013f057887 */ /* 0x000fe4000c000000 */
[----:B------:R-:W-:-:S04]  /*8390*/  USEL UR4, URZ, 0x1, !UP1 ;  /* 0x000000013f047887 */ /* 0x000fc8000c800000 */
[----:B------:R-:W-:Y:S01]  /*83a0*/  ULOP3.LUT UR42, UR4, UR42, UR5, 0x96, !UPT ;  /* 0x0000002a042a7292 */ /* 0x000fe2000f8e9605 */
[----:B------:R-:W-:Y:S11]  /*83b0*/  @!P0 BRA `(.L_x_51) ;  /* 0x00000000000c8947 */ /* 0x000ff60003800000 */
[----:B------:R-:W-:-:S04]  /*83c0*/  DEPBAR {5,4,3,2,1,0} ;  /* 0x0000003f0000791a */ /* 0x000fc80000000000 */
[----:B------:R3:W-:Y:S02]  /*83d0*/  UTMACCTL.IV [UR36] ;  /* 0x00000000240079b9 */ /* 0x0007e40008000000 */
[----:B---3--:R-:W-:Y:S01]  /*83e0*/  NOP ;  /* 0x0000000000007918 */ /* 0x008fe20000000000 */
.L_x_51:
[----:B------:R-:W-:Y:S01]  /*83f0*/  UIADD3 UR4, UR50, 0x30000, URZ ;  /* 0x0003000032047890 */ /* 0x000fe2000fffe03f */
[----:B------:R-:W-:Y:S02]  /*8400*/  R2UR UR45, R16 ;  /* 0x00000000102d72ca */ /* 0x000fe400000e0000 */
[----:B------:R-:W-:Y:S01]  /*8410*/  R2UR UR46, R17 ;  /* 0x00000000112e72ca */ /* 0x000fe200000e0000 */
[----:B------:R-:W-:-:S06]  /*8420*/  ULOP3.LUT UP0, URZ, UR4, 0x3ff, URZ, 0xc0, !UPT ;  /* 0x000003ff043f7892 */ /* 0x000fcc000f80c03f */
[----:B------:R-:W-:-:S04]  /*8430*/  PLOP3.LUT P0, PT, PT, PT, UP0, 0x80, 0x0 ;  /* 0x000000000000781c */ /* 0x000fc80003f0f008 */
[----:B------:R-:W-:Y:S02]  /*8440*/  USHF.L.U32 UR45, UR45, 0x7, URZ ;  /* 0x000000072d2d7899 */ /* 0x000fe4000800063f */
[----:B------:R-:W-:-:S07]  /*8450*/  USHF.L.U32 UR46, UR46, 0x8, URZ ;  /* 0x000000082e2e7899 */ /* 0x000fce000800063f */
[----:B------:R-:W-:Y:S05]  /*8460*/  @!P0 BRA `(.L_x_52) ;  /* 0x00000000007c8947 */ /* 0x000fea0003800000 */
[----:B------:R-:W-:Y:S01]  /*8470*/  MOV R16, 0x0 ;  /* 0x0000000000107802 */ /* 0x000fe20000000f00 */
[----:B------:R-:W-:Y:S01]  /*8480*/  ULDC.64 UR4, c[0x4][0x68] ;  /* 0x01001a0000047ab9 */ /* 0x000fe20000000a00 */
[----:B------:R-:W-:Y:S01]  /*8490*/  ULDC.64 UR6, c[0x4][0x70] ;  /* 0x01001c0000067ab9 */ /* 0x000fe20000000a00 */
[----:B------:R-:W-:Y:S01]  /*84a0*/  ULDC.64 UR8, c[0x4][0x8] ;  /* 0x0100020000087ab9 */ /* 0x000fe20000000a00 */
[----:B-1----:R1:W3:Y:S01]  /*84b0*/  LDC.64 R2, c[0x4][R16] ;  /* 0x0100000010027b82 */ /* 0x0022e20000000a00 */
[----:B------:R-:W-:Y:S01]  /*84c0*/  MOV R4, UR4 ;  /* 0x0000000400047c02 */ /* 0x000fe20008000f00 */
[----:B------:R-:W-:Y:S01]  /*84d0*/  IMAD.U32 R5, RZ, RZ, UR5 ;  /* 0x00000005ff057e24 */ /* 0x000fe2000f8e00ff */
[----:B------:R-:W-:Y:S01]  /*84e0*/  MOV R6, UR6 ;  /* 0x0000000600067c02 */ /* 0x000fe20008000f00 */
[----:B------:R-:W-:Y:S01]  /*84f0*/  IMAD.U32 R7, RZ, RZ, UR7 ;  /* 0x00000007ff077e24 */ /* 0x000fe2000f8e00ff */
[----:B------:R-:W-:Y:S01]  /*8500*/  MOV R10, UR8 ;  /* 0x00000008000a7c02 */ /* 0x000fe20008000f00 */
[----:B------:R-:W-:Y:S01]  /*8510*/  IMAD.U32 R11, RZ, RZ, UR9 ;  /* 0x00000009ff0b7e24 */ /* 0x000fe2000f8e00ff */
[----:B------:R-:W-:Y:S01]  /*8520*/  MOV R8, 0x70 ;  /* 0x0000007000087802 */ /* 0x000fe20000000f00 */
[----:B------:R-:W-:Y:S01]  /*8530*/  IMAD.MOV.U32 R12, RZ, RZ, 0x1 ;  /* 0x00000001ff0c7424 */ /* 0x000fe200078e00ff */
[----:B-1----:R-:W-:-:S07]  /*8540*/  MOV R13, RZ ;  /* 0x000000ff000d7202 */ /* 0x002fce0000000f00 */
[----:B------:R-:W-:-:S07]  /*8550*/  LEPC R20, `(.L_x_53) ;  /* 0x000000001014794e */ /* 0x000fce0000000000 */
[----:B--23--:R-:W-:Y:S05]  /*8560*/  CALL.ABS.NOINC R2 ;  /* 0x0000000002007343 */ /* 0x00cfea0003c00000 */
.L_x_53:
[----:B------:R1:W2:Y:S01]  /*8570*/  LDC.64 R2, c[0x4][R16] ;  /* 0x0100000010027b82 */ /* 0x0002a20000000a00 */
[----:B------:R-:W-:Y:S01]  /*8580*/  ULDC.64 UR4, c[0x4][0x68] ;  /* 0x01001a0000047ab9 */ /* 0x000fe20000000a00 */
[----:B------:R-:W-:Y:S01]  /*8590*/  ULDC.64 UR6, c[0x4][0x70] ;  /* 0x01001c0000067ab9 */ /* 0x000fe20000000a00 */
[----:B------:R-:W-:Y:S01]  /*85a0*/  ULDC.64 UR8, c[0x4][0x8] ;  /* 0x0100020000087ab9 */ /* 0x000fe20000000a00 */
[----:B------:R-:W-:Y:S01]  /*85b0*/  IMAD.U32 R4, RZ, RZ, UR4 ;  /* 0x00000004ff047e24 */ /* 0x000fe2000f8e00ff */
[----:B------:R-:W-:Y:S01]  /*85c0*/  MOV R5, UR5 ;  /* 0x0000000500057c02 */ /* 0x000fe20008000f00 */
[----:B------:R-:W-:Y:S01]  /*85d0*/  IMAD.U32 R6, RZ, RZ, UR6 ;  /* 0x00000006ff067e24 */ /* 0x000fe2000f8e00ff */
[----:B------:R-:W-:Y:S01]  /*85e0*/  MOV R7, UR7 ;  /* 0x0000000700077c02 */ /* 0x000fe20008000f00 */
[----:B------:R-:W-:Y:S01]  /*85f0*/  IMAD.U32 R10, RZ, RZ, UR8 ;  /* 0x00000008ff0a7e24 */ /* 0x000fe2000f8e00ff */
[----:B------:R-:W-:Y:S01]  /*8600*/  MOV R11, UR9 ;  /* 0x00000009000b7c02 */ /* 0x000fe20008000f00 */
[----:B------:R-:W-:Y:S01]  /*8610*/  IMAD.MOV.U32 R8, RZ, RZ, 0x70 ;  /* 0x00000070ff087424 */ /* 0x000fe200078e00ff */
[----:B------:R-:W-:Y:S01]  /*8620*/  MOV R12, 0x1 ;  /* 0x00000001000c7802 */ /* 0x000fe20000000f00 */
[----:B-1----:R-:W-:-:S07]  /*8630*/  IMAD.MOV.U32 R13, RZ, RZ, RZ ;  /* 0x000000ffff0d7224 */ /* 0x002fce00078e00ff */
[----:B------:R-:W-:-:S07]  /*8640*/  LEPC R20, `(.L_x_52) ;  /* 0x000000001014794e */ /* 0x000fce0000000000 */
[----:B--2---:R-:W-:Y:S05]  /*8650*/  CALL.ABS.NOINC R2 ;  /* 0x0000000002007343 */ /* 0x004fea0003c00000 */
.L_x_52:
[----:B------:R-:W-:Y:S02]  /*8660*/  ULDC.64 UR4, c[0x0][0x590] ;  /* 0x0001640000047ab9 */ /* 0x000fe40000000a00 */
[----:B------:R-:W-:-:S04]  /*8670*/  ISETP.NE.U32.AND P0, PT, RZ, UR4, PT ;  /* 0x00000004ff007c0c */ /* 0x000fc8000bf05070 */
[----:B------:R-:W-:-:S13]  /*8680*/  ISETP.NE.AND.EX P0, PT, RZ, UR5, PT, P0 ;  /* 0x00000005ff007c0c */ /* 0x000fda000bf05300 */
[----:B------:R-:W-:Y:S05]  /*8690*/  @!P0 BRA `(.L_x_54) ;  /* 0x0000000000148947 */ /* 0x000fea0003800000 */
[----:B-1----:R-:W-:-:S04]  /*86a0*/  LEA R2, P0, R18, UR4, 0x3 ;  /* 0x0000000412027c11 */ /* 0x002fc8000f8018ff */
[----:B------:R-:W-:-:S06]  /*86b0*/  LEA.HI.X R3, R18, UR5, R19, 0x3, P0 ;  /* 0x0000000512037c11 */ /* 0x000fcc00080f1c13 */
[----:B------:R-:W3:Y:S04]  /*86c0*/  LDG.E.64 R2, desc[UR38][R2.64] ;  /* 0x0000002602027981 */ /* 0x000ee8000c1e1b00 */
[----:B---3--:R3:W5:Y:S01]  /*86d0*/  LD.E R0, desc[UR38][R2.64] ;  /* 0x0000002602007980 */ /* 0x008762000c101900 */
[----:B------:R-:W-:Y:S05]  /*86e0*/  BRA `(.L_x_55) ;  /* 0x0000000000307947 */ /* 0x000fea0003800000 */
.L_x_54:
[----:B------:R-:W-:Y:S02]  /*86f0*/  ULDC.64 UR4, c[0x0][0x588] ;  /* 0x0001620000047ab9 */ /* 0x000fe40000000a00 */
[----:B------:R-:W-:-:S04]  /*8700*/  ISETP.NE.U32.AND P0, PT, RZ, UR4, PT ;  /* 0x00000004ff007c0c */ /* 0x000fc8000bf05070 */
[----:B------:R-:W-:-:S13]  /*8710*/  ISETP.NE.AND.EX P0, PT, RZ, UR5, PT, P0 ;  /* 0x00000005ff007c0c */ /* 0x000fda000bf05300 */
[----:B------:R-:W-:Y:S05]  /*8720*/  @!P0 BRA `(.L_x_56) ;  /* 0x0000000000188947 */ /* 0x000fea0003800000 */
[----:B------:R-:W3:Y:S01]  /*8730*/  LDC.64 R4, c[0x0][0x588] ;  /* 0x00016200ff047b82 */ /* 0x000ee20000000a00 */
[----:B------:R-:W-:Y:S02]  /*8740*/  ULDC UR4, c[0x0][0x598] ;  /* 0x0001660000047ab9 */ /* 0x000fe40000000800 */
[----:B-1----:R-:W-:-:S04]  /*8750*/  IMAD R2, R18, UR4, RZ ;  /* 0x0000000412027c24 */ /* 0x002fc8000f8e02ff */
[----:B---3--:R-:W-:-:S05]  /*8760*/  IMAD.WIDE R2, R2, 0x4, R4 ;  /* 0x0000000402027825 */ /* 0x008fca00078e0204 */
[----:B------:R1:W5:Y:S01]  /*8770*/  LDG.E R0, desc[UR38][R2.64] ;  /* 0x0000002602007981 */ /* 0x000362000c1e1900 */
[----:B------:R-:W-:Y:S05]  /*8780*/  BRA `(.L_x_55) ;  /* 0x0000000000087947 */ /* 0x000fea0003800000 */
.L_x_56:
[----:B------:R-:W-:Y:S02]  /*8790*/  ULDC UR4, c[0x0][0x580] ;  /* 0x0001600000047ab9 */ /* 0x000fe40000000800 */
[----:B-1----:R-:W-:-:S07]  /*87a0*/  MOV R0, UR4 ;  /* 0x0000000400007c02 */ /* 0x002fce0008000f00 */
.L_x_55:
[----:B------:R-:W-:Y:S02]  /*87b0*/  ULDC.64 UR4, c[0x0][0x5b8] ;  /* 0x00016e0000047ab9 */ /* 0x000fe40000000a00 */
[----:B------:R-:W-:-:S04]  /*87c0*/  ISETP.NE.U32.AND P0, PT, RZ, UR4, PT ;  /* 0x00000004ff007c0c */ /* 0x000fc8000bf05070 */
[----:B------:R-:W-:-:S13]  /*87d0*/  ISETP.NE.AND.EX P0, PT, RZ, UR5, PT, P0 ;  /* 0x00000005ff007c0c */ /* 0x000fda000bf05300 */
[----:B------:R-:W-:Y:S05]  /*87e0*/  @!P0 BRA `(.L_x_57) ;  /* 0x0000000000148947 */ /* 0x000fea0003800000 */
[----:B-1-3--:R-:W-:-:S04]  /*87f0*/  LEA R2, P0, R18, UR4, 0x3 ;  /* 0x0000000412027c11 */ /* 0x00afc8000f8018ff */
[----:B------:R-:W-:-:S06]  /*8800*/  LEA.HI.X R3, R18, UR5, R19, 0x3, P0 ;  /* 0x0000000512037c11 */ /* 0x000fcc00080f1c13 */
[----:B------:R-:W3:Y:S04]  /*8810*/  LDG.E.64 R2, desc[UR38][R2.64] ;  /* 0x0000002602027981 */ /* 0x000ee8000c1e1b00 */
[----:B---3--:R1:W5:Y:S01]  /*8820*/  LD.E R2, desc[UR38][R2.64] ;  /* 0x0000002602027980 */ /* 0x008362000c101900 */
[----:B------:R-:W-:Y:S05]  /*8830*/  BRA `(.L_x_58) ;  /* 0x0000000000307947 */ /* 0x000fea0003800000 */
.L_x_57:
[----:B------:R-:W-:Y:S02]  /*8840*/  ULDC.64 UR4, c[0x0][0x5b0] ;  /* 0x00016c0000047ab9 */ /* 0x000fe40000000a00 */
[----:B------:R-:W-:-:S04]  /*8850*/  ISETP.NE.U32.AND P0, PT, RZ, UR4, PT ;  /* 0x00000004ff007c0c */ /* 0x000fc8000bf05070 */
[----:B------:R-:W-:-:S13]  /*8860*/  ISETP.NE.AND.EX P0, PT, RZ, UR5, PT, P0 ;  /* 0x00000005ff007c0c */ /* 0x000fda000bf05300 */
[----:B------:R-:W-:Y:S05]  /*8870*/  @!P0 BRA `(.L_x_59) ;  /* 0x0000000000188947 */ /* 0x000fea0003800000 */
[----:B------:R-:W4:Y:S01]  /*8880*/  LDC.64 R4, c[0x0][0x5b0] ;  /* 0x00016c00ff047b82 */ /* 0x000f220000000a00 */
[----:B------:R-:W-:Y:S02]  /*8890*/  ULDC UR4, c[0x0][0x5c0] ;  /* 0x0001700000047ab9 */ /* 0x000fe40000000800 */
[----:B-1-3--:R-:W-:-:S04]  /*88a0*/  IMAD R2, R18, UR4, RZ ;  /* 0x0000000412027c24 */ /* 0x00afc8000f8e02ff */
[----:B----4-:R-:W-:-:S06]  /*88b0*/  IMAD.WIDE R2, R2, 0x4, R4 ;  /* 0x0000000402027825 */ /* 0x010fcc00078e0204 */
[----:B------:R3:W5:Y:S01]  /*88c0*/  LDG.E R2, desc[UR38][R2.64] ;  /* 0x0000002602027981 */ /* 0x000762000c1e1900 */
[----:B------:R-:W-:Y:S05]  /*88d0*/  BRA `(.L_x_58) ;  /* 0x0000000000087947 */ /* 0x000fea0003800000 */
.L_x_59:
[----:B------:R-:W-:Y:S02]  /*88e0*/  ULDC UR4, c[0x0][0x5a8] ;  /* 0x00016a0000047ab9 */ /* 0x000fe40000000800 */
[----:B-1-3--:R-:W-:-:S07]  /*88f0*/  IMAD.U32 R2, RZ, RZ, UR4 ;  /* 0x00000004ff027e24 */ /* 0x00afce000f8e00ff */
.L_x_58:
[----:B------:R-:W-:Y:S01]  /*8900*/  ISETP.GT.U32.AND P0, PT, R157, 0x3e, PT ;  /* 0x0000003e9d00780c */ /* 0x000fe20003f04070 */
[----:B------:R-:W-:Y:S01]  /*8910*/  BSSY B0, `(.L_x_60) ;  /* 0x0000007000007945 */ /* 0x000fe20003800000 */
[----:B------:R-:W-:-:S11]  /*8920*/  PRMT R16, RZ, 0x7610, R16 ;  /* 0x00007610ff107816 */ /* 0x000fd60000000010 */
[----:B------:R-:W-:Y:S05]  /*8930*/  @P0 BRA `(.L_x_61) ;  /* 0x0000000000100947 */ /* 0x000fea0003800000 */
[----:B------:R-:W-:-:S03]  /*8940*/  UMOV UR4, 0xffffffff ;  /* 0xffffffff00047882 */ /* 0x000fc60000000000 */
[----:B------:R-:W-:Y:S05]  /*8950*/  BRA.DIV UR4, `(.L_x_62) ;  /* 0x000000d204a47947 */ /* 0x000fea000b800000 */
[----:B------:R-:W-:-:S13]  /*8960*/  ELECT P6, URZ, PT ;  /* 0x00000000003f782f */ /* 0x000fda00038c0000 */
.L_x_367:
[----:B------:R-:W-:-:S07]  /*8970*/  SEL R16, RZ, 0x1, !P6 ;  /* 0x00000001ff107807 */ /* 0x000fce0007000000 */
.L_x_61:
[----:B------:R-:W-:Y:S05]  /*8980*/  BSYNC B0 ;  /* 0x0000000000007941 */ /* 0x000fea0003800000 */
.L_x_60:
[----:B-1-3--:R-:W-:-:S04]  /*8990*/  MOV R3, UR54 ;  /* 0x0000003600037c02 */ /* 0x00afc80008000f00 */
[----:B------:R-:W-:-:S13]  /*89a0*/  ISETP.NE.AND P0, PT, R3, 0x3, PT ;  /* 0x000000030300780c */ /* 0x000fda0003f05270 */
[----:B------:R-:W-:Y:S05]  /*89b0*/  @!P0 BRA `(.L_x_63) ;  /* 0x0000000000048947 */ /* 0x000fea0003800000 */
[----:B------:R-:W-:Y:S01]  /*89c0*/  BPT.TRAP 0x1 ;  /* 0x000000040000795c */ /* 0x000fe20000300000 */
.L_x_63:
[----:B------:R-:W-:Y:S02]  /*89d0*/  SHF.L.U32 R158, RZ, 0x1f, RZ ;  /* 0x0000001fff9e7819 */ /* 0x000fe400000006ff */
[----:B-----5:R-:W-:Y:S02]  /*89e0*/  FSETP.NEU.AND P1, PT, R0, RZ, PT ;  /* 0x000000ff0000720b */ /* 0x020fe40003f2d000 */
[----:B------:R-:W1:Y:S02]  /*89f0*/  SYNCS.PHASECHK.TRANS64.TRYWAIT P2, [UR50+0x34500], R158 ;  /* 0x0345009eff0075a7 */ /* 0x000e640008040172 */
[----:B-1----:R-:W-:Y:S09]  /*8a00*/  @!P2 BRA `(.L_x_64) ;  /* 0x000000d00090a947 */ /* 0x002ff20003800000 */
.L_x_368:
[----:B-1----:R-:W3:Y:S04]  /*8a10*/  LDL.LU R3, [R1] ;  /* 0x0000000001037983 */ /* 0x002ee80000300800 */
[----:B------:R-:W4:Y:S04]  /*8a20*/  LDL.LU R7, [R1+0x4] ;  /* 0x0000040001077983 */ /* 0x000f280000300800 */
[----:B------:R-:W5:Y:S01]  /*8a30*/  LDL.LU R6, [R1+0x8] ;  /* 0x0000080001067983 */ /* 0x000f620000300800 */
[----:B------:R-:W-:Y:S01]  /*8a40*/  IMAD.MOV.U32 R8, RZ, RZ, RZ ;  /* 0x000000ffff087224 */ /* 0x000fe200078e00ff */
[----:B------:R-:W-:Y:S01]  /*8a50*/  @P1 LEA R4, R156, UR50, 0x1 ;  /* 0x000000329c041c11 */ /* 0x000fe2000f8e08ff */
[----:B------:R-:W-:Y:S05]  /*8a60*/  @P1 WARPSYNC.ALL ;  /* 0x0000000000001948 */ /* 0x000fea0003800000 */
[----:B------:R-:W1:Y:S01]  /*8a70*/  @P1 LDSM.16.MT88.4 R8, [R4+0x30000] ;  /* 0x030000000408183b */ /* 0x000e620000004200 */
[----:B------:R-:W-:Y:S01]  /*8a80*/  BSSY B0, `(.L_x_65) ;  /* 0x000000f000007945 */ /* 0x000fe20003800000 */
[----:B-1----:R-:W-:-:S02]  /*8a90*/  HADD2.F32 R5, -RZ, R8.H0_H0 ;  /* 0x20000008ff057230 */ /* 0x002fc40000004100 */
[----:B---3--:R-:W-:-:S04]  /*8aa0*/  FMUL R3, R3, R2 ;  /* 0x0000000203037220 */ /* 0x008fc80000400000 */
[----:B------:R-:W-:Y:S01]  /*8ab0*/  FFMA R5, R5, R0, R3 ;  /* 0x0000000005057223 */ /* 0x000fe20000000003 */
[----:B------:R-:W-:Y:S02]  /*8ac0*/  HADD2.F32 R3, -RZ, R8.H1_H1 ;  /* 0x30000008ff037230 */ /* 0x000fe40000004100 */
[-C--:B----4-:R-:W-:Y:S01]  /*8ad0*/  FMUL R12, R7, R2.reuse ;  /* 0x00000002070c7220 */ /* 0x090fe20000400000 */
[----:B-----5:R-:W-:-:S03]  /*8ae0*/  FMUL R13, R6, R2 ;  /* 0x00000002060d7220 */ /* 0x020fc60000400000 */
[----:B------:R-:W-:-:S05]  /*8af0*/  FFMA R12, R3, R0, R12 ;  /* 0x00000000030c7223 */ /* 0x000fca000000000c */
[----:B------:R-:W-:Y:S02]  /*8b00*/  F2FP.F16.F32.PACK_AB R12, R12, R5 ;  /* 0x000000050c0c723e */ /* 0x000fe400000000ff */
[----:B------:R-:W1:Y:S01]  /*8b10*/  @P1 LDSM.16.MT88.4 R4, [R4+0x30800] ;  /* 0x030800000404183b */ /* 0x000e620000004200 */
[----:B------:R-:W-:Y:S05]  /*8b20*/  @P1 BRA `(.L_x_66) ;  /* 0x0000000000101947 */ /* 0x000fea0003800000 */
[----:B------:R-:W-:Y:S02]  /*8b30*/  MOV R9, RZ ;  /* 0x000000ff00097202 */ /* 0x000fe40000000f00 */
[----:B------:R-:W-:Y:S02]  /*8b40*/  CS2R R10, SRZ ;  /* 0x00000000000a7805 */ /* 0x000fe4000001ff00 */
[----:B-1----:R-:W-:Y:S02]  /*8b50*/  CS2R R4, SRZ ;  /* 0x0000000000047805 */ /* 0x002fe4000001ff00 */
[----:B------:R-:W-:-:S07]  /*8b60*/  CS2R R6, SRZ ;  /* 0x0000000000067805 */ /* 0x000fce000001ff00 */
.L_x_66:
[----:B------:R-:W-:Y:S05]  /*8b70*/  BSYNC B0 ;  /* 0x0000000000007941 */ /* 0x000fea0003800000 */
.L_x_65:
[----:B------:R-:W3:Y:S04]  /*8b80*/  LDL.LU R163, [R1+0xc] ;  /* 0x00000c0001a37983 */ /* 0x000ee80000300800 */
[----:B------:R-:W4:Y:S04]  /*8b90*/  LDL.LU R18, [R1+0x10] ;  /* 0x0000100001127983 */ /* 0x000f280000300800 */
[----:B------:R-:W5:Y:S04]  /*8ba0*/  LDL.LU R17, [R1+0x14] ;  /* 0x0000140001117983 */ /* 0x000f680000300800 */
[----:B------:R-:W2:Y:S04]  /*8bb0*/  LDL.LU R15, [R1+0x18] ;  /* 0x00001800010f7983 */ /* 0x000ea80000300800 */
        /* <DEDUP_REMOVED lines=8> */
[----:B------:R-:W2:Y:S01]  /*8c40*/  LDL.LU R155, [R1+0x3c] ;  /* 0x00003c00019b7983 */ /* 0x000ea20000300800 */
[--C-:B------:R-:W-:Y:S01]  /*8c50*/  HADD2.F32 R3, -RZ, R9.reuse.H0_H0 ;  /* 0x20000009ff037230 */ /* 0x100fe20000004100 */
[----:B------:R-:W-:Y:S05]  /*8c60*/  WARPSYNC.ALL ;  /* 0x0000000000007948 */ /* 0x000fea0003800000 */
[----:B------:R-:W-:Y:S01]  /*8c70*/  FFMA R14, R3, R0, R13 ;  /* 0x00000000030e7223 */ /* 0x000fe2000000000d */
[----:B------:R-:W-:Y:S01]  /*8c80*/  HADD2.F32 R3, -RZ, R9.H1_H1 ;  /* 0x30000009ff037230 */ /* 0x000fe20000004100 */
[----:B------:R-:W-:Y:S01]  /*8c90*/  PRMT R16, R16, 0x9910, RZ ;  /* 0x0000991010107816 */ /* 0x000fe200000000ff */
[----:B------:R-:W-:Y:S01]  /*8ca0*/  BSSY B0, `(.L_x_67) ;  /* 0x000003f000007945 */ /* 0x000fe20003800000 */
[----:B---3--:R-:W-:-:S04]  /*8cb0*/  FMUL R13, R163, R2 ;  /* 0x00000002a30d7220 */ /* 0x008fc80000400000 */
[----:B------:R-:W-:Y:S01]  /*8cc0*/  FFMA R13, R3, R0, R13 ;  /* 0x00000000030d7223 */ /* 0x000fe2000000000d */
[----:B----4-:R-:W-:-:S04]  /*8cd0*/  FMUL R3, R18, R2 ;  /* 0x0000000212037220 */ /* 0x010fc80000400000 */
[----:B------:R-:W-:Y:S01]  /*8ce0*/  F2FP.F16.F32.PACK_AB R13, R13, R14 ;  /* 0x0000000e0d0d723e */ /* 0x000fe200000000ff */
[----:B------:R-:W-:-:S05]  /*8cf0*/  HADD2.F32 R14, -RZ, R10.H0_H0 ;  /* 0x2000000aff0e7230 */ /* 0x000fca0000004100 */
[----:B------:R-:W-:Y:S01]  /*8d00*/  FFMA R18, R14, R0, R3 ;  /* 0x000000000e127223 */ /* 0x000fe20000000003 */
[----:B------:R-:W-:Y:S02]  /*8d10*/  HADD2.F32 R14, -RZ, R10.H1_H1 ;  /* 0x3000000aff0e7230 */ /* 0x000fe40000004100 */
[----:B-----5:R-:W-:-:S04]  /*8d20*/  FMUL R3, R17, R2 ;  /* 0x0000000211037220 */ /* 0x020fc80000400000 */
[----:B------:R-:W-:Y:S01]  /*8d30*/  FFMA R17, R14, R0, R3 ;  /* 0x000000000e117223 */ /* 0x000fe20000000003 */
[----:B------:R-:W-:Y:S02]  /*8d40*/  HADD2.F32 R14, -RZ, R11.H0_H0 ;  /* 0x2000000bff0e7230 */ /* 0x000fe40000004100 */
[----:B--2---:R-:W-:-:S04]  /*8d50*/  FMUL R3, R15, R2 ;  /* 0x000000020f037220 */ /* 0x004fc80000400000 */
[----:B------:R-:W-:Y:S01]  /*8d60*/  FFMA R15, R14, R0, R3 ;  /* 0x000000000e0f7223 */ /* 0x000fe20000000003 */
[----:B------:R-:W-:Y:S02]  /*8d70*/  HADD2.F32 R14, -RZ, R11.H1_H1 ;  /* 0x3000000bff0e7230 */ /* 0x000fe40000004100 */
[----:B------:R-:W-:-:S04]  /*8d80*/  FMUL R3, R162, R2 ;  /* 0x00000002a2037220 */ /* 0x000fc80000400000 */
[----:B------:R-:W-:Y:S01]  /*8d90*/  FFMA R3, R14, R0, R3 ;  /* 0x000000000e037223 */ /* 0x000fe20000000003 */
[----:B------:R-:W-:-:S04]  /*8da0*/  F2FP.F16.F32.PACK_AB R14, R17, R18 ;  /* 0x00000012110e723e */ /* 0x000fc800000000ff */
[----:B------:R-:W-:Y:S02]  /*8db0*/  F2FP.F16.F32.PACK_AB R15, R3, R15 ;  /* 0x0000000f030f723e */ /* 0x000fe400000000ff */
[----:B------:R-:W-:-:S05]  /*8dc0*/  LEA R3, R156, UR50, 0x1 ;  /* 0x000000329c037c11 */ /* 0x000fca000f8e08ff */
[----:B------:R1:W-:Y:S02]  /*8dd0*/  STSM.16.MT88.4 [R3+0x30000], R12 ;  /* 0x0300000c03007844 */ /* 0x0003e40000004200 */
[--C-:B-1----:R-:W-:Y:S02]  /*8de0*/  HADD2.F32 R13, -RZ, R4.reuse.H1_H1 ;  /* 0x30000004ff0d7230 */ /* 0x102fe40000004100 */
[-C--:B------:R-:W-:Y:S01]  /*8df0*/  FMUL R12, R21, R2.reuse ;  /* 0x00000002150c7220 */ /* 0x080fe20000400000 */
[----:B------:R-:W-:Y:S02]  /*8e00*/  HADD2.F32 R14, -RZ, R4.H0_H0 ;  /* 0x20000004ff0e7230 */ /* 0x000fe40000004100 */
[----:B------:R-:W-:Y:S01]  /*8e10*/  FMUL R15, R153, R2 ;  /* 0x00000002990f7220 */ /* 0x000fe20000400000 */
[-C--:B------:R-:W-:Y:S01]  /*8e20*/  FFMA R21, R13, R0.reuse, R12 ;  /* 0x000000000d157223 */ /* 0x080fe2000000000c */
[--C-:B------:R-:W-:Y:S02]  /*8e30*/  HADD2.F32 R13, -RZ, R5.reuse.H1_H1 ;  /* 0x30000005ff0d7230 */ /* 0x100fe40000004100 */
[----:B------:R-:W-:Y:S01]  /*8e40*/  FFMA R153, R14, R0, R15 ;  /* 0x000000000e997223 */ /* 0x000fe2000000000f */
[----:B------:R-:W-:Y:S01]  /*8e50*/  FMUL R12, R19, R2 ;  /* 0x00000002130c7220 */ /* 0x000fe20000400000 */
[----:B------:R-:W-:-:S02]  /*8e60*/  HADD2.F32 R14, -RZ, R5.H0_H0 ;  /* 0x20000005ff0e7230 */ /* 0x000fc40000004100 */
[----:B------:R-:W-:Y:S01]  /*8e70*/  FMUL R15, R20, R2 ;  /* 0x00000002140f7220 */ /* 0x000fe20000400000 */
[-C--:B------:R-:W-:Y:S01]  /*8e80*/  FFMA R19, R13, R0.reuse, R12 ;  /* 0x000000000d137223 */ /* 0x080fe2000000000c */
[--C-:B------:R-:W-:Y:S02]  /*8e90*/  HADD2.F32 R13, -RZ, R6.reuse.H1_H1 ;  /* 0x30000006ff0d7230 */ /* 0x100fe40000004100 */
[----:B------:R-:W-:Y:S01]  /*8ea0*/  FFMA R20, R14, R0, R15 ;  /* 0x000000000e147223 */ /* 0x000fe2000000000f */
[-C--:B------:R-:W-:Y:S01]  /*8eb0*/  FMUL R12, R160, R2.reuse ;  /* 0x00000002a00c7220 */ /* 0x080fe20000400000 */
[----:B------:R-:W-:Y:S02]  /*8ec0*/  HADD2.F32 R14, -RZ, R6.H0_H0 ;  /* 0x20000006ff0e7230 */ /* 0x000fe40000004100 */
[----:B------:R-:W-:Y:S01]  /*8ed0*/  FMUL R15, R161, R2 ;  /* 0x00000002a10f7220 */ /* 0x000fe20000400000 */
[----:B------:R-:W-:Y:S01]  /*8ee0*/  FFMA R17, R13, R0, R12 ;  /* 0x000000000d117223 */ /* 0x000fe2000000000c */
[----:B------:R-:W-:-:S02]  /*8ef0*/  HADD2.F32 R13, -RZ, R7.H0_H0 ;  /* 0x20000007ff0d7230 */ /* 0x000fc40000004100 */
[----:B------:R-:W-:Y:S01]  /*8f00*/  FFMA R18, R14, R0, R15 ;  /* 0x000000000e127223 */ /* 0x000fe2000000000f */
[----:B------:R-:W-:Y:S02]  /*8f10*/  HADD2.F32 R12, -RZ, R7.H1_H1 ;  /* 0x30000007ff0c7230 */ /* 0x000fe40000004100 */
[-C--:B------:R-:W-:Y:S01]  /*8f20*/  FMUL R14, R159, R2.reuse ;  /* 0x000000029f0e7220 */ /* 0x080fe20000400000 */
[----:B------:R-:W-:Y:S01]  /*8f30*/  FMUL R15, R155, R2 ;  /* 0x000000029b0f7220 */ /* 0x000fe20000400000 */
[----:B------:R-:W-:Y:S02]  /*8f40*/  IMAD.MOV.U32 R155, RZ, RZ, R16 ;  /* 0x000000ffff9b7224 */ /* 0x000fe400078e0010 */
[-C--:B------:R-:W-:Y:S01]  /*8f50*/  FFMA R16, R13, R0.reuse, R14 ;  /* 0x000000000d107223 */ /* 0x080fe2000000000e */
[----:B------:R-:W-:Y:S01]  /*8f60*/  FFMA R15, R12, R0, R15 ;  /* 0x000000000c0f7223 */ /* 0x000fe2000000000f */
[----:B------:R-:W-:Y:S02]  /*8f70*/  F2FP.F16.F32.PACK_AB R12, R21, R153 ;  /* 0x00000099150c723e */ /* 0x000fe400000000ff */
[----:B------:R-:W-:-:S02]  /*8f80*/  F2FP.F16.F32.PACK_AB R13, R19, R20 ;  /* 0x00000014130d723e */ /* 0x000fc400000000ff */
[----:B------:R-:W-:Y:S02]  /*8f90*/  F2FP.F16.F32.PACK_AB R14, R17, R18 ;  /* 0x00000012110e723e */ /* 0x000fe400000000ff */
[----:B------:R-:W-:Y:S02]  /*8fa0*/  F2FP.F16.F32.PACK_AB R15, R15, R16 ;  /* 0x000000100f0f723e */ /* 0x000fe400000000ff */
[----:B------:R-:W-:-:S03]  /*8fb0*/  ISETP.NE.AND P2, PT, R155, RZ, PT ;  /* 0x000000ff9b00720c */ /* 0x000fc60003f45270 */
[----:B------:R1:W-:Y:S01]  /*8fc0*/  STSM.16.MT88.4 [R3+0x30800], R12 ;  /* 0x0308000c03007844 */ /* 0x0003e20000004200 */
[----:B------:R-:W-:Y:S01]  /*8fd0*/  @!PT LDS RZ, [RZ] ;  /* 0x00000000fffff984 */ /* 0x000fe20000000800 */
[----:B------:R-:W-:Y:S01]  /*8fe0*/  @!PT LDS RZ, [RZ] ;  /* 0x00000000fffff984 */ /* 0x000fe20000000800 */
[----:B------:R-:W-:Y:S01]  /*8ff0*/  @!PT LDS RZ, [RZ] ;  /* 0x00000000fffff984 */ /* 0x000fe20000000800 */
[----:B------:R-:W-:Y:S01]  /*9000*/  @!PT LDS RZ, [RZ] ;  /* 0x00000000fffff984 */ /* 0x000fe20000000800 */
[----:B------:R2:W-:Y:S06]  /*9010*/  MEMBAR.ALL.CTA ;  /* 0x0000000000007992 */ /* 0x0005ec0000008000 */
[----:B--2---:R-:W2:Y:S02]  /*9020*/  FENCE.VIEW.ASYNC.S ;  /* 0x00000000000073c6 */ /* 0x004ea40000000000 */
[----:B--2---:R-:W-:Y:S06]  /*9030*/  BAR.SYNC.DEFER_BLOCKING 0x1, 0x80 ;  /* 0x0042000000007b1d */ /* 0x004fec0000010000 */
[----:B------:R-:W-:Y:S05]  /*9040*/  @!P2 BRA `(.L_x_68) ;  /* 0x000000000010a947 */ /* 0x000fea0003800000 */
[----:B------:R-:W-:-:S09]  /*9050*/  UIADD3 UR44, UR50, 0x30000, URZ ;  /* 0x00030000322c7890 */ /* 0x000fd2000fffe03f */
[----:B------:R2:W-:Y:S01]  /*9060*/  UTMASTG.2D [UR44], [UR36] ;  /* 0x0000002c240073b5 */ /* 0x0005e20008008000 */
[----:B------:R0:W-:Y:S01]  /*9070*/  UTMACMDFLUSH ;  /* 0x00000000000079b7 */ /* 0x0001e20000000000 */
[----:B--2---:R-:W-:-:S04]  /*9080*/  DEPBAR.LE SB0, 0x1 ;  /* 0x000080400000791a */ /* 0x004fc80000000000 */
.L_x_68:
[----:B------:R-:W-:Y:S05]  /*9090*/  BSYNC B0 ;  /* 0x0000000000007941 */ /* 0x000fea0003800000 */
.L_x_67:
[----:B------:R-:W-:Y:S06]  /*90a0*/  BAR.SYNC.DEFER_BLOCKING 0x1, 0x80 ;  /* 0x0042000000007b1d */ /* 0x000fec0000010000 */
[----:B------:R-:W-:Y:S05]  /*90b0*/  @!P0 BRA `(.L_x_69) ;  /* 0x0000000000048947 */ /* 0x000fea0003800000 */
[----:B------:R-:W-:Y:S01]  /*90c0*/  BPT.TRAP 0x1 ;  /* 0x000000040000795c */ /* 0x000fe20000300000 */
.L_x_69:
[----:B------:R-:W2:Y:S02]  /*90d0*/  SYNCS.PHASECHK.TRANS64.TRYWAIT P3, [UR50+0x34508], R158 ;  /* 0x0345089eff0075a7 */ /* 0x000ea40008060172 */
[----:B--2---:R-:W-:Y:S05]  /*90e0*/  @!P3 BRA `(.L_x_70) ;  /* 0x000000c800f0b947 */ /* 0x004fea0003800000 */
.L_x_369:
[----:B------:R-:W-:Y:S05]  /*90f0*/  @P1 WARPSYNC.ALL ;  /* 0x0000000000001948 */ /* 0x000fea0003800000 */
[----:B------:R-:W2:Y:S01]  /*9100*/  @P1 LDSM.16.MT88.4 R8, [R3+0x31000] ;  /* 0x031000000308183b */ /* 0x000ea20000004200 */
[-C--:B------:R-:W-:Y:S01]  /*9110*/  FMUL R28, R28, R2.reuse ;  /* 0x000000021c1c7220 */ /* 0x080fe20000400000 */
[-C--:B------:R-:W-:Y:S01]  /*9120*/  FMUL R29, R29, R2.reuse ;  /* 0x000000021d1d7220 */ /* 0x080fe20000400000 */
[-C--:B------:R-:W-:Y:S01]  /*9130*/  FMUL R24, R24, R2.reuse ;  /* 0x0000000218187220 */ /* 0x080fe20000400000 */
[----:B------:R-:W3:Y:S01]  /*9140*/  @P1 LDSM.16.MT88.4 R4, [R3+0x31800] ;  /* 0x031800000304183b */ /* 0x000ee20000004200 */
[-C--:B------:R-:W-:Y:S01]  /*9150*/  FMUL R26, R26, R2.reuse ;  /* 0x000000021a1a7220 */ /* 0x080fe20000400000 */
[-C--:B------:R-:W-:Y:S01]  /*9160*/  FMUL R30, R30, R2.reuse ;  /* 0x000000021e1e7220 */ /* 0x080fe20000400000 */
[-C--:B------:R-:W-:Y:S01]  /*9170*/  FMUL R25, R25, R2.reuse ;  /* 0x0000000219197220 */ /* 0x080fe20000400000 */
[-C--:B------:R-:W-:Y:S01]  /*9180*/  FMUL R27, R27, R2.reuse ;  /* 0x000000021b1b7220 */ /* 0x080fe20000400000 */
[-C--:B-1----:R-:W-:Y:S01]  /*9190*/  FMUL R15, R31, R2.reuse ;  /* 0x000000021f0f7220 */ /* 0x082fe20000400000 */
[----:B------:R-:W-:Y:S05]  /*91a0*/  WARPSYNC.ALL ;  /* 0x0000000000007948 */ /* 0x000fea0003800000 */
[-C--:B------:R-:W-:Y:S01]  /*91b0*/  FMUL R32, R32, R2.reuse ;  /* 0x0000000220207220 */ /* 0x080fe20000400000 */
[-C--:B------:R-:W-:Y:S01]  /*91c0*/  FMUL R33, R33, R2.reuse ;  /* 0x0000000221217220 */ /* 0x080fe20000400000 */
[-C--:B------:R-:W-:Y:S01]  /*91d0*/  FMUL R34, R34, R2.reuse ;  /* 0x0000000222227220 */ /* 0x080fe20000400000 */
[-C--:B------:R-:W-:Y:S01]  /*91e0*/  FMUL R35, R35, R2.reuse ;  /* 0x0000000223237220 */ /* 0x080fe20000400000 */
[-C--:B------:R-:W-:Y:S01]  /*91f0*/  FMUL R36, R36, R2.reuse ;  /* 0x0000000224247220 */ /* 0x080fe20000400000 */
[-C--:B------:R-:W-:Y:S01]  /*9200*/  FMUL R37, R37, R2.reuse ;  /* 0x0000000225257220 */ /* 0x080fe20000400000 */
[-C--:B------:R-:W-:Y:S01]  /*9210*/  FMUL R38, R38, R2.reuse ;  /* 0x0000000226267220 */ /* 0x080fe20000400000 */
[----:B------:R-:W-:Y:S01]  /*9220*/  FMUL R39, R39, R2 ;  /* 0x0000000227277220 */ /* 0x000fe20000400000 */
[----:B------:R-:W-:Y:S01]  /*9230*/  BSSY B0, `(.L_x_71) ;  /* 0x0000039000007945 */ /* 0x000fe20003800000 */
[----:B--2---:R-:W-:-:S02]  /*9240*/  HADD2.F32 R14, -RZ, R10.H0_H0 ;  /* 0x2000000aff0e7230 */ /* 0x004fc40000004100 */
[----:B------:R-:W-:Y:S02]  /*9250*/  HADD2.F32 R12, -RZ, R8.H0_H0 ;  /* 0x20000008ff0c7230 */ /* 0x000fe40000004100 */
[--C-:B------:R-:W-:Y:S02]  /*9260*/  HADD2.F32 R13, -RZ, R9.reuse.H0_H0 ;  /* 0x20000009ff0d7230 */ /* 0x100fe40000004100 */
[-C--:B------:R-:W-:Y:S01]  /*9270*/  FFMA R28, R14, R0.reuse, R28 ;  /* 0x000000000e1c7223 */ /* 0x080fe2000000001c */
[----:B------:R-:W-:Y:S02]  /*9280*/  HADD2.F32 R14, -RZ, R10.H1_H1 ;  /* 0x3000000aff0e7230 */ /* 0x000fe40000004100 */
[-C--:B------:R-:W-:Y:S01]  /*9290*/  FFMA R24, R12, R0.reuse, R24 ;  /* 0x000000000c187223 */ /* 0x080fe20000000018 */
[----:B------:R-:W-:Y:S02]  /*92a0*/  HADD2.F32 R12, -RZ, R8.H1_H1 ;  /* 0x30000008ff0c7230 */ /* 0x000fe40000004100 */
[----:B------:R-:W-:Y:S01]  /*92b0*/  FFMA R26, R13, R0, R26 ;  /* 0x000000000d1a7223 */ /* 0x000fe2000000001a */
[----:B------:R-:W-:-:S02]  /*92c0*/  HADD2.F32 R13, -RZ, R9.H1_H1 ;  /* 0x30000009ff0d7230 */ /* 0x000fc40000004100 */
[-C--:B------:R-:W-:Y:S01]  /*92d0*/  FFMA R29, R14, R0.reuse, R29 ;  /* 0x000000000e1d7223 */ /* 0x080fe2000000001d */
[--C-:B------:R-:W-:Y:S02]  /*92e0*/  HADD2.F32 R14, -RZ, R11.reuse.H0_H0 ;  /* 0x2000000bff0e7230 */ /* 0x100fe40000004100 */
[-C--:B------:R-:W-:Y:S01]  /*92f0*/  FFMA R12, R12, R0.reuse, R25 ;  /* 0x000000000c0c7223 */ /* 0x080fe20000000019 */
[-C--:B------:R-:W-:Y:S02]  /*9300*/  FFMA R13, R13, R0.reuse, R27 ;  /* 0x000000000d0d7223 */ /* 0x080fe4000000001b */
[----:B------:R-:W-:Y:S01]  /*9310*/  FFMA R30, R14, R0, R30 ;  /* 0x000000000e1e7223 */ /* 0x000fe2000000001e */
[----:B------:R-:W-:Y:S01]  /*9320*/  HADD2.F32 R14, -RZ, R11.H1_H1 ;  /* 0x3000000bff0e7230 */ /* 0x000fe20000004100 */
[----:B------:R-:W-:Y:S02]  /*9330*/  F2FP.F16.F32.PACK_AB R12, R12, R24 ;  /* 0x000000180c0c723e */ /* 0x000fe400000000ff */
[----:B------:R-:W-:-:S02]  /*9340*/  F2FP.F16.F32.PACK_AB R13, R13, R26 ;  /* 0x0000001a0d0d723e */ /* 0x000fc400000000ff */
[----:B------:R-:W-:Y:S01]  /*9350*/  FFMA R15, R14, R0, R15 ;  /* 0x000000000e0f7223 */ /* 0x000fe2000000000f */
[----:B------:R-:W-:-:S04]  /*9360*/  F2FP.F16.F32.PACK_AB R14, R29, R28 ;  /* 0x0000001c1d0e723e */ /* 0x000fc800000000ff */
[----:B------:R-:W-:-:S05]  /*9370*/  F2FP.F16.F32.PACK_AB R15, R15, R30 ;  /* 0x0000001e0f0f723e */ /* 0x000fca00000000ff */
[----:B------:R3:W-:Y:S02]  /*9380*/  STSM.16.MT88.4 [R3+0x31000], R12 ;  /* 0x0310000c03007844 */ /* 0x0007e40000004200 */
[--C-:B---3--:R-:W-:Y:S02]  /*9390*/  HADD2.F32 R13, -RZ, R4.reuse.H0_H0 ;  /* 0x20000004ff0d7230 */ /* 0x108fe40000004100 */
[----:B------:R-:W-:-:S03]  /*93a0*/  HADD2.F32 R12, -RZ, R4.H1_H1 ;  /* 0x30000004ff0c7230 */ /* 0x000fc60000004100 */
[-C--:B------:R-:W-:Y:S01]  /*93b0*/  FFMA R32, R13, R0.reuse, R32 ;  /* 0x000000000d207223 */ /* 0x080fe20000000020 */
[--C-:B------:R-:W-:Y:S02]  /*93c0*/  HADD2.F32 R13, -RZ, R5.reuse.H0_H0 ;  /* 0x20000005ff0d7230 */ /* 0x100fe40000004100 */
[-C--:B------:R-:W-:Y:S01]  /*93d0*/  FFMA R33, R12, R0.reuse, R33 ;  /* 0x000000000c217223 */ /* 0x080fe20000000021 */
[----:B------:R-:W-:Y:S02]  /*93e0*/  HADD2.F32 R12, -RZ, R5.H1_H1 ;  /* 0x30000005ff0c7230 */ /* 0x000fe40000004100 */
[-C--:B------:R-:W-:Y:S01]  /*93f0*/  FFMA R34, R13, R0.reuse, R34 ;  /* 0x000000000d227223 */ /* 0x080fe20000000022 */
[--C-:B------:R-:W-:Y:S02]  /*9400*/  HADD2.F32 R13, -RZ, R6.reuse.H0_H0 ;  /* 0x20000006ff0d7230 */ /* 0x100fe40000004100 */
[----:B------:R-:W-:Y:S01]  /*9410*/  FFMA R35, R12, R0, R35 ;  /* 0x000000000c237223 */ /* 0x000fe20000000023 */
[----:B------:R-:W-:-:S02]  /*9420*/  HADD2.F32 R12, -RZ, R6.H1_H1 ;  /* 0x30000006ff0c7230 */ /* 0x000fc40000004100 */
[-C--:B------:R-:W-:Y:S01]  /*9430*/  FFMA R36, R13, R0.reuse, R36 ;  /* 0x000000000d247223 */ /* 0x080fe20000000024 */
[--C-:B------:R-:W-:Y:S02]  /*9440*/  HADD2.F32 R13, -RZ, R7.reuse.H0_H0 ;  /* 0x20000007ff0d7230 */ /* 0x100fe40000004100 */
[-C--:B------:R-:W-:Y:S01]  /*9450*/  FFMA R14, R12, R0.reuse, R37 ;  /* 0x000000000c0e7223 */ /* 0x080fe20000000025 */
[----:B------:R-:W-:Y:S02]  /*9460*/  HADD2.F32 R12, -RZ, R7.H1_H1 ;  /* 0x30000007ff0c7230 */ /* 0x000fe40000004100 */
[----:B------:R-:W-:Y:S01]  /*9470*/  FFMA R38, R13, R0, R38 ;  /* 0x000000000d267223 */ /* 0x000fe20000000026 */
[----:B------:R-:W-:Y:S02]  /*9480*/  F2FP.F16.F32.PACK_AB R13, R35, R34 ;  /* 0x00000022230d723e */ /* 0x000fe400000000ff */
[----:B------:R-:W-:Y:S01]  /*9490*/  FFMA R15, R12, R0, R39 ;  /* 0x000000000c0f7223 */ /* 0x000fe20000000027 */
[----:B------:R-:W-:-:S02]  /*94a0*/  F2FP.F16.F32.PACK_AB R12, R33, R32 ;  /* 0x00000020210c723e */ /* 0x000fc400000000ff */
[----:B------:R-:W-:Y:S02]  /*94b0*/  F2FP.F16.F32.PACK_AB R14, R14, R36 ;  /* 0x000000240e0e723e */ /* 0x000fe400000000ff */
[----:B------:R-:W-:-:S05]  /*94c0*/  F2FP.F16.F32.PACK_AB R15, R15, R38 ;  /* 0x000000260f0f723e */ /* 0x000fca00000000ff */
        /* <DEDUP_REMOVED lines=9> */
[----:B------:R-:W-:Y:S02]  /*9560*/  UIADD3 UR5, UR45, 0x40, URZ ;  /* 0x000000402d057890 */ /* 0x000fe4000fffe03f */
[----:B------:R-:W-:Y:S01]  /*9570*/  UIADD3 UR4, UR50, 0x31000, URZ ;  /* 0x0003100032047890 */ /* 0x000fe2000fffe03f */
[----:B------:R-:W-:-:S08]  /*9580*/  UMOV UR6, UR46 ;  /* 0x0000002e00067c82 */ /* 0x000fd00008000000 */
[----:B------:R2:W-:Y:S01]  /*9590*/  UTMASTG.2D [UR4], [UR36] ;  /* 0x00000004240073b5 */ /* 0x0005e20008008000 */
[----:B------:R0:W-:Y:S01]  /*95a0*/  UTMACMDFLUSH ;  /* 0x00000000000079b7 */ /* 0x0001e20000000000 */
[----:B--2---:R-:W-:-:S04]  /*95b0*/  DEPBAR.LE SB0, 0x1 ;  /* 0x000080400000791a */ /* 0x004fc80000000000 */
.L_x_72:
[----:B------:R-:W-:Y:S05]  /*95c0*/  BSYNC B0 ;  /* 0x0000000000007941 */ /* 0x000fea0003800000 */
.L_x_71:
[----:B------:R-:W-:Y:S06]  /*95d0*/  BAR.SYNC.DEFER_BLOCKING 0x1, 0x80 ;  /* 0x0042000000007b1d */ /* 0x000fec0000010000 */
[----:B------:R-:W-:Y:S05]  /*95e0*/  @!P0 BRA `(.L_x_73) ;  /* 0x0000000000048947 */ /* 0x000fea0003800000 */
[----:B------:R-:W-:Y:S01]  /*95f0*/  BPT.TRAP 0x1 ;  /* 0x000000040000795c */ /* 0x000fe20000300000 */
.L_x_73:
[----:B------:R-:W-:-:S04]  /*9600*/  UIADD3 UR7, UR50, 0x34520, URZ ;  /* 0x0003452032077890 */ /* 0x000fc8000fffe03f */
[----:B------:R-:W-:-:S09]  /*9610*/  UPRMT UR7, UR56, 0x654, UR7 ;  /* 0x0000065438077896 */ /* 0x000fd20008000007 */
[----:B------:R-:W-:Y:S01]  /*9620*/  SYNCS.ARRIVE.TRANS64.RED.A1T0 RZ, [UR7], RZ ;  /* 0x000000ffffff79a7 */ /* 0x000fe20008100407 */
[----:B------:R-:W-:Y:S05]  /*9630*/  @!P0 BRA `(.L_x_74) ;  /* 0x0000000000048947 */ /* 0x000fea0003800000 */
[----:B------:R-:W-:Y:S01]  /*9640*/  BPT.TRAP 0x1 ;  /* 0x000000040000795c */ /* 0x000fe20000300000 */
.L_x_74:
[----:B------:R-:W2:Y:S02]  /*9650*/  SYNCS.PHASECHK.TRANS64.TRYWAIT P3, [UR50+0x34510], R158 ;  /* 0x0345109eff0075a7 */ /* 0x000ea40008060172 */
[----:B--2---:R-:W-:Y:S05]  /*9660*/  @!P3 BRA `(.L_x_75) ;  /* 0x000000c400a8b947 */ /* 0x004fea0003800000 */
.L_x_370:
[----:B-1----:R-:W2:Y:S04]  /*9670*/  LDL.LU R12, [R1+0x40] ;  /* 0x00004000010c7983 */ /* 0x002ea80000300800 */
[----:B------:R-:W3:Y:S04]  /*9680*/  LDL.LU R31, [R1+0x44] ;  /* 0x00004400011f7983 */ /* 0x000ee80000300800 */
[----:B------:R-:W4:Y:S04]  /*9690*/  LDL.LU R15, [R1+0x48] ;  /* 0x00004800010f7983 */ /* 0x000f280000300800 */
[----:B------:R-:W5:Y:S04]  /*96a0*/  LDL.LU R30, [R1+0x4c] ;  /* 0x00004c00011e7983 */ /* 0x000f680000300800 */
        /* <DEDUP_REMOVED lines=11> */
[----:B------:R-:W5:Y:S01]  /*9760*/  LDL.LU R24, [R1+0x7c] ;  /* 0x00007c0001187983 */ /* 0x000f620000300800 */
[----:B------:R-:W-:Y:S05]  /*9770*/  @P1 WARPSYNC.ALL ;  /* 0x0000000000001948 */ /* 0x000fea0003800000 */
[----:B------:R-:W1:Y:S04]  /*9780*/  @P1 LDSM.16.MT88.4 R8, [R3+0x32000] ;  /* 0x032000000308183b */ /* 0x000e680000004200 */
[----:B------:R-:W5:Y:S01]  /*9790*/  @P1 LDSM.16.MT88.4 R4, [R3+0x32800] ;  /* 0x032800000304183b */ /* 0x000f620000004200 */
[----:B------:R-:W-:Y:S05]  /*97a0*/  WARPSYNC.ALL ;  /* 0x0000000000007948 */ /* 0x000fea0003800000 */
[----:B------:R-:W-:Y:S01]  /*97b0*/  BSSY B0, `(.L_x_76) ;  /* 0x0000049000007945 */ /* 0x000fe20003800000 */
[----:B--2---:R-:W-:Y:S01]  /*97c0*/  FMUL R13, R12, R2 ;  /* 0x000000020c0d7220 */ /* 0x004fe20000400000 */
[----:B-1----:R-:W-:-:S05]  /*97d0*/  HADD2.F32 R12, -RZ, R8.H0_H0 ;  /* 0x20000008ff0c7230 */ /* 0x002fca0000004100 */
[----:B------:R-:W-:Y:S01]  /*97e0*/  FFMA R14, R12, R0, R13 ;  /* 0x000000000c0e7223 */ /* 0x000fe2000000000d */
[----:B------:R-:W-:Y:S02]  /*97f0*/  HADD2.F32 R12, -RZ, R8.H1_H1 ;  /* 0x30000008ff0c7230 */ /* 0x000fe40000004100 */
[----:B---3--:R-:W-:-:S04]  /*9800*/  FMUL R13, R31, R2 ;  /* 0x000000021f0d7220 */ /* 0x008fc80000400000 */
[----:B------:R-:W-:Y:S01]  /*9810*/  FFMA R12, R12, R0, R13 ;  /* 0x000000000c0c7223 */ /* 0x000fe2000000000d */
[----:B------:R-:W-:-:S04]  /*9820*/  HADD2.F32 R13, -RZ, R9.H0_H0 ;  /* 0x20000009ff0d7230 */ /* 0x000fc80000004100 */
[----:B------:R-:W-:Y:S01]  /*9830*/  F2FP.F16.F32.PACK_AB R12, R12, R14 ;  /* 0x0000000e0c0c723e */ /* 0x000fe200000000ff */
[----:B----4-:R-:W-:-:S04]  /*9840*/  FMUL R14, R15, R2 ;  /* 0x000000020f0e7220 */ /* 0x010fc80000400000 */
[----:B------:R-:W-:Y:S01]  /*9850*/  FFMA R15, R13, R0, R14 ;  /* 0x000000000d0f7223 */ /* 0x000fe2000000000e */
[----:B------:R-:W-:Y:S02]  /*9860*/  HADD2.F32 R13, -RZ, R9.H1_H1 ;  /* 0x30000009ff0d7230 */ /* 0x000fe40000004100 */
[----:B-----5:R-:W-:-:S04]  /*9870*/  FMUL R14, R30, R2 ;  /* 0x000000021e0e7220 */ /* 0x020fc80000400000 */
[----:B------:R-:W-:Y:S01]  /*9880*/  FFMA R13, R13, R0, R14 ;  /* 0x000000000d0d7223 */ /* 0x000fe2000000000e */
[----:B------:R-:W-:-:S04]  /*9890*/  HADD2.F32 R14, -RZ, R10.H0_H0 ;  /* 0x2000000aff0e7230 */ /* 0x000fc80000004100 */
[----:B------:R-:W-:Y:S01]  /*98a0*/  F2FP.F16.F32.PACK_AB R13, R13, R15 ;  /* 0x0000000f0d0d723e */ /* 0x000fe200000000ff */
[----:B------:R-:W-:-:S04]  /*98b0*/  FMUL R15, R18, R2 ;  /* 0x00000002120f7220 */ /* 0x000fc80000400000 */
[----:B------:R-:W-:Y:S01]  /*98c0*/  FFMA R18, R14, R0, R15 ;  /* 0x000000000e127223 */ /* 0x000fe2000000000f */
[----:B------:R-:W-:Y:S02]  /*98d0*/  HADD2.F32 R14, -RZ, R10.H1_H1 ;  /* 0x3000000aff0e7230 */ /* 0x000fe40000004100 */
[----:B------:R-:W-:-:S04]  /*98e0*/  FMUL R15, R17, R2 ;  /* 0x00000002110f7220 */ /* 0x000fc80000400000 */
[----:B------:R-:W-:Y:S01]  /*98f0*/  FFMA R17, R14, R0, R15 ;  /* 0x000000000e117223 */ /* 0x000fe2000000000f */
[----:B------:R-:W-:Y:S02]  /*9900*/  HADD2.F32 R14, -RZ, R11.H0_H0 ;  /* 0x2000000bff0e7230 */ /* 0x000fe40000004100 */
[----:B------:R-:W-:-:S04]  /*9910*/  FMUL R15, R16, R2 ;  /* 0x00000002100f7220 */ /* 0x000fc80000400000 */
[----:B------:R-:W-:Y:S01]  /*9920*/  FFMA R16, R14, R0, R15 ;  /* 0x000000000e107223 */ /* 0x000fe2000000000f */
[----:B------:R-:W-:Y:S02]  /*9930*/  HADD2.F32 R14, -RZ, R11.H1_H1 ;  /* 0x3000000bff0e7230 */ /* 0x000fe40000004100 */
[----:B------:R-:W-:-:S04]  /*9940*/  FMUL R15, R29, R2 ;  /* 0x000000021d0f7220 */ /* 0x000fc80000400000 */
[----:B------:R-:W-:Y:S01]  /*9950*/  FFMA R15, R14, R0, R15 ;  /* 0x000000000e0f7223 */ /* 0x000fe2000000000f */
[----:B------:R-:W-:Y:S01]  /*9960*/  F2FP.F16.F32.PACK_AB R14, R17, R18 ;  /* 0x00000012110e723e */ /* 0x000fe200000000ff */
[----:B------:R-:W-:Y:S02]  /*9970*/  HADD2.F32 R18, -RZ, R7.H0_H0 ;  /* 0x20000007ff127230 */ /* 0x000fe40000004100 */
[----:B------:R-:W-:Y:S01]  /*9980*/  FMUL R17, R24, R2 ;  /* 0x0000000218117220 */ /* 0x000fe20000400000 */
[----:B------:R-:W-:Y:S01]  /*9990*/  F2FP.F16.F32.PACK_AB R15, R15, R16 ;  /* 0x000000100f0f723e */ /* 0x000fe200000000ff */
[----:B------:R-:W-:-:S04]  /*99a0*/  HADD2.F32 R16, -RZ, R6.H0_H0 ;  /* 0x20000006ff107230 */ /* 0x000fc80000004100 */
[----:B------:R1:W-:Y:S02]  /*99b0*/  STSM.16.MT88.4 [R3+0x32000], R12 ;  /* 0x0320000c03007844 */ /* 0x0003e40000004200 */
[--C-:B-1----:R-:W-:Y:S02]  /*99c0*/  HADD2.F32 R13, -RZ, R4.reuse.H0_H0 ;  /* 0x20000004ff0d7230 */ /* 0x102fe40000004100 */
[-C--:B------:R-:W-:Y:S01]  /*99d0*/  FMUL R15, R21, R2.reuse ;  /* 0x00000002150f7220 */ /* 0x080fe20000400000 */
[----:B------:R-:W-:Y:S02]  /*99e0*/  HADD2.F32 R12, -RZ, R4.H1_H1 ;  /* 0x30000004ff0c7230 */ /* 0x000fe40000004100 */
[----:B------:R-:W-:Y:S01]  /*99f0*/  FMUL R14, R20, R2 ;  /* 0x00000002140e7220 */ /* 0x000fe20000400000 */
[-C--:B------:R-:W-:Y:S01]  /*9a00*/  FFMA R21, R13, R0.reuse, R15 ;  /* 0x000000000d157223 */ /* 0x080fe2000000000f */
[--C-:B------:R-:W-:Y:S02]  /*9a10*/  HADD2.F32 R13, -RZ, R5.reuse.H0_H0 ;  /* 0x20000005ff0d7230 */ /* 0x100fe40000004100 */
[----:B------:R-:W-:Y:S01]  /*9a20*/  FFMA R20, R12, R0, R14 ;  /* 0x000000000c147223 */ /* 0x000fe2000000000e */
[----:B------:R-:W-:Y:S01]  /*9a30*/  FMUL R15, R28, R2 ;  /* 0x000000021c0f7220 */ /* 0x000fe20000400000 */
[----:B------:R-:W-:-:S02]  /*9a40*/  HADD2.F32 R14, -RZ, R5.H1_H1 ;  /* 0x30000005ff0e7230 */ /* 0x000fc40000004100 */
[----:B------:R-:W-:Y:S01]  /*9a50*/  FMUL R12, R19, R2 ;  /* 0x00000002130c7220 */ /* 0x000fe20000400000 */
[----:B------:R-:W-:Y:S01]  /*9a60*/  FFMA R19, R13, R0, R15 ;  /* 0x000000000d137223 */ /* 0x000fe2000000000f */
[----:B------:R-:W-:Y:S02]  /*9a70*/  FMUL R15, R27, R2 ;  /* 0x000000021b0f7220 */ /* 0x000fe40000400000 */
[----:B------:R-:W-:Y:S01]  /*9a80*/  FFMA R13, R14, R0, R12 ;  /* 0x000000000e0d7223 */ /* 0x000fe2000000000c */
[----:B------:R-:W-:Y:S02]  /*9a90*/  HADD2.F32 R12, -RZ, R6.H1_H1 ;  /* 0x30000006ff0c7230 */ /* 0x000fe40000004100 */
[----:B------:R-:W-:Y:S01]  /*9aa0*/  FMUL R14, R26, R2 ;  /* 0x000000021a0e7220 */ /* 0x000fe20000400000 */
[----:B------:R-:W-:Y:S01]  /*9ab0*/  FFMA R15, R16, R0, R15 ;  /* 0x00000000100f7223 */ /* 0x000fe2000000000f */
[----:B------:R-:W-:Y:S01]  /*9ac0*/  FMUL R16, R25, R2 ;  /* 0x0000000219107220 */ /* 0x000fe20000400000 */
[----:B------:R-:W-:Y:S01]  /*9ad0*/  F2FP.F16.F32.PACK_AB R13, R13, R19 ;  /* 0x000000130d0d723e */ /* 0x000fe200000000ff */
[----:B------:R-:W-:Y:S01]  /*9ae0*/  FFMA R14, R12, R0, R14 ;  /* 0x000000000c0e7223 */ /* 0x000fe2000000000e */
[----:B------:R-:W-:-:S02]  /*9af0*/  HADD2.F32 R12, -RZ, R7.H1_H1 ;  /* 0x30000007ff0c7230 */ /* 0x000fc40000004100 */
[-C--:B------:R-:W-:Y:S02]  /*9b00*/  FFMA R16, R18, R0.reuse, R16 ;  /* 0x0000000012107223 */ /* 0x080fe40000000010 */
[----:B------:R-:W-:Y:S01]  /*9b10*/  F2FP.F16.F32.PACK_AB R14, R14, R15 ;  /* 0x0000000f0e0e723e */ /* 0x000fe200000000ff */
[----:B------:R-:W-:Y:S01]  /*9b20*/  FFMA R17, R12, R0, R17 ;  /* 0x000000000c117223 */ /* 0x000fe20000000011 */
[----:B------:R-:W-:-:S04]  /*9b30*/  F2FP.F16.F32.PACK_AB R12, R20, R21 ;  /* 0x00000015140c723e */ /* 0x000fc800000000ff */
        /* <DEDUP_REMOVED lines=16> */
.L_x_77:
[----:B------:R-:W-:Y:S05]  /*9c40*/  BSYNC B0 ;  /* 0x0000000000007941 */ /* 0x000fea0003800000 */
.L_x_76:
[----:B------:R-:W-:Y:S06]  /*9c50*/  BAR.SYNC.DEFER_BLOCKING 0x1, 0x80 ;  /* 0x0042000000007b1d */ /* 0x000fec0000010000 */
[----:B------:R-:W-:Y:S05]  /*9c60*/  @!P0 BRA `(.L_x_78) ;  /* 0x0000000000048947 */ /* 0x000fea0003800000 */
[----:B------:R-:W-:Y:S01]  /*9c70*/  BPT.TRAP 0x1 ;  /* 0x000000040000795c */ /* 0x000fe20000300000 */
.L_x_78:
[----:B------:R-:W-:-:S04]  /*9c80*/  UIADD3 UR8, UR50, 0x34528, URZ ;  /* 0x0003452832087890 */ /* 0x000fc8000fffe03f */
[----:B------:R-:W-:-:S09]  /*9c90*/  UPRMT UR8, UR56, 0x654, UR8 ;  /* 0x0000065438087896 */ /* 0x000fd20008000008 */
[----:B------:R-:W-:Y:S01]  /*9ca0*/  SYNCS.ARRIVE.TRANS64.RED.A1T0 RZ, [UR8], RZ ;  /* 0x000000ffffff79a7 */ /* 0x000fe20008100408 */
[----:B------:R-:W-:Y:S05]  /*9cb0*/  @!P0 BRA `(.L_x_79) ;  /* 0x0000000000048947 */ /* 0x000fea0003800000 */
[----:B------:R-:W-:Y:S01]  /*9cc0*/  BPT.TRAP 0x1 ;  /* 0x000000040000795c */ /* 0x000fe20000300000 */
.L_x_79:
[----:B------:R-:W2:Y:S02]  /*9cd0*/  SYNCS.PHASECHK.TRANS64.TRYWAIT P3, [UR50+0x34518], R158 ;  /* 0x0345189eff0075a7 */ /* 0x000ea40008060172 */
[----:B--2---:R-:W-:Y:S05]  /*9ce0*/  @!P3 BRA `(.L_x_80) ;  /* 0x000000c00020b947 */ /* 0x004fea0003800000 */
.L_x_371:
[----:B------:R-:W-:Y:S05]  /*9cf0*/  @P1 WARPSYNC.ALL ;  /* 0x0000000000001948 */ /* 0x000fea0003800000 */
[----:B------:R-:W2:Y:S01]  /*9d00*/  @P1 LDSM.16.MT88.4 R8, [R3+0x33000] ;  /* 0x033000000308183b */ /* 0x000ea20000004200 */
[-C--:B-1----:R-:W-:Y:S01]  /*9d10*/  FMUL R13, R40, R2.reuse ;  /* 0x00000002280d7220 */ /* 0x082fe20000400000 */
[-C--:B------:R-:W-:Y:S01]  /*9d20*/  FMUL R15, R42, R2.reuse ;  /* 0x000000022a0f7220 */ /* 0x080fe20000400000 */
[-C--:B------:R-:W-:Y:S01]  /*9d30*/  FMUL R17, R44, R2.reuse ;  /* 0x000000022c117220 */ /* 0x080fe20000400000 */
[----:B------:R-:W1:Y:S01]  /*9d40*/  @P1 LDSM.16.MT88.4 R4, [R3+0x33800] ;  /* 0x033800000304183b */ /* 0x000e620000004200 */
[-C--:B------:R-:W-:Y:S01]  /*9d50*/  FMUL R19, R46, R2.reuse ;  /* 0x000000022e137220 */ /* 0x080fe20000400000 */
[-C--:B------:R-:W-:Y:S01]  /*9d60*/  FMUL R47, R47, R2.reuse ;  /* 0x000000022f2f7220 */ /* 0x080fe20000400000 */
[-C--:B------:R-:W-:Y:S01]  /*9d70*/  FMUL R49, R49, R2.reuse ;  /* 0x0000000231317220 */ /* 0x080fe20000400000 */
[----:B------:R-:W-:Y:S05]  /*9d80*/  WARPSYNC.ALL ;  /* 0x0000000000007948 */ /* 0x000fea0003800000 */
[-C--:B------:R-:W-:Y:S01]  /*9d90*/  FMUL R51, R51, R2.reuse ;  /* 0x0000000233337220 */ /* 0x080fe20000400000 */
[-C--:B------:R-:W-:Y:S01]  /*9da0*/  FMUL R53, R53, R2.reuse ;  /* 0x0000000235357220 */ /* 0x080fe20000400000 */
[----:B------:R-:W-:Y:S01]  /*9db0*/  FMUL R55, R55, R2 ;  /* 0x0000000237377220 */ /* 0x000fe20000400000 */
[----:B------:R-:W-:Y:S01]  /*9dc0*/  BSSY B0, `(.L_x_81) ;  /* 0x0000040000007945 */ /* 0x000fe20003800000 */
[----:B--2---:R-:W-:-:S02]  /*9dd0*/  HADD2.F32 R12, -RZ, R8.H0_H0 ;  /* 0x20000008ff0c7230 */ /* 0x004fc40000004100 */
[----:B------:R-:W-:Y:S02]  /*9de0*/  HADD2.F32 R14, -RZ, R8.H1_H1 ;  /* 0x30000008ff0e7230 */ /* 0x000fe40000004100 */
[----:B------:R-:W-:Y:S02]  /*9df0*/  HADD2.F32 R16, -RZ, R9.H1_H1 ;  /* 0x30000009ff107230 */ /* 0x000fe40000004100 */
[----:B------:R-:W-:Y:S01]  /*9e00*/  FFMA R12, R12, R0, R13 ;  /* 0x000000000c0c7223 */ /* 0x000fe2000000000d */
[----:B------:R-:W-:Y:S01]  /*9e10*/  FMUL R13, R41, R2 ;  /* 0x00000002290d7220 */ /* 0x000fe20000400000 */
[----:B------:R-:W-:Y:S02]  /*9e20*/  HADD2.F32 R18, -RZ, R10.H1_H1 ;  /* 0x3000000aff127230 */ /* 0x000fe40000004100 */
[----:B------:R-:W-:Y:S02]  /*9e30*/  HADD2.F32 R20, -RZ, R11.H1_H1 ;  /* 0x3000000bff147230 */ /* 0x000fe40000004100 */
[----:B------:R-:W-:Y:S01]  /*9e40*/  FFMA R13, R14, R0, R13 ;  /* 0x000000000e0d7223 */ /* 0x000fe2000000000d */
[----:B------:R-:W-:-:S02]  /*9e50*/  HADD2.F32 R14, -RZ, R9.H0_H0 ;  /* 0x20000009ff0e7230 */ /* 0x000fc40000004100 */
[----:B------:R-:W-:Y:S02]  /*9e60*/  FFMA R47, R20, R0, R47 ;  /* 0x00000000142f7223 */ /* 0x000fe4000000002f */
[----:B------:R-:W-:Y:S01]  /*9e70*/  F2FP.F16.F32.PACK_AB R12, R13, R12 ;  /* 0x0000000c0d0c723e */ /* 0x000fe200000000ff */
[----:B------:R-:W-:Y:S01]  /*9e80*/  FFMA R14, R14, R0, R15 ;  /* 0x000000000e0e7223 */ /* 0x000fe2000000000f */
[----:B------:R-:W-:Y:S01]  /*9e90*/  FMUL R15, R43, R2 ;  /* 0x000000022b0f7220 */ /* 0x000fe20000400000 */
[----:B-1----:R-:W-:-:S03]  /*9ea0*/  HADD2.F32 R20, -RZ, R5.H1_H1 ;  /* 0x30000005ff147230 */ /* 0x002fc60000004100 */
[----:B------:R-:W-:Y:S01]  /*9eb0*/  FFMA R15, R16, R0, R15 ;  /* 0x00000000100f7223 */ /* 0x000fe2000000000f */
[----:B------:R-:W-:-:S04]  /*9ec0*/  HADD2.F32 R16, -RZ, R10.H0_H0 ;  /* 0x2000000aff107230 */ /* 0x000fc80000004100 */
[----:B------:R-:W-:Y:S01]  /*9ed0*/  F2FP.F16.F32.PACK_AB R13, R15, R14 ;  /* 0x0000000e0f0d723e */ /* 0x000fe200000000ff */
[----:B------:R-:W-:Y:S01]  /*9ee0*/  FFMA R16, R16, R0, R17 ;  /* 0x0000000010107223 */ /* 0x000fe20000000011 */
[----:B------:R-:W-:-:S04]  /*9ef0*/  FMUL R17, R45, R2 ;  /* 0x000000022d117220 */ /* 0x000fc80000400000 */
[----:B------:R-:W-:Y:S01]  /*9f00*/  FFMA R17, R18, R0, R17 ;  /* 0x0000000012117223 */ /* 0x000fe20000000011 */
[----:B------:R-:W-:-:S04]  /*9f10*/  HADD2.F32 R18, -RZ, R11.H0_H0 ;  /* 0x2000000bff127230 */ /* 0x000fc80000004100 */
[----:B------:R-:W-:Y:S01]  /*9f20*/  F2FP.F16.F32.PACK_AB R14, R17, R16 ;  /* 0x00000010110e723e */ /* 0x000fe200000000ff */
[----:B------:R-:W-:Y:S01]  /*9f30*/  FFMA R18, R18, R0, R19 ;  /* 0x0000000012127223 */ /* 0x000fe20000000013 */
[--C-:B------:R-:W-:Y:S02]  /*9f40*/  HADD2.F32 R16, -RZ, R4.reuse.H0_H0 ;  /* 0x20000004ff107230 */ /* 0x100fe40000004100 */
[-C--:B------:R-:W-:Y:S01]  /*9f50*/  FMUL R17, R48, R2.reuse ;  /* 0x0000000230117220 */ /* 0x080fe20000400000 */
[----:B------:R-:W-:Y:S01]  /*9f60*/  FMUL R19, R50, R2 ;  /* 0x0000000232137220 */ /* 0x000fe20000400000 */
[----:B------:R-:W-:Y:S01]  /*9f70*/  F2FP.F16.F32.PACK_AB R15, R47, R18 ;  /* 0x000000122f0f723e */ /* 0x000fe200000000ff */
[----:B------:R-:W-:Y:S02]  /*9f80*/  HADD2.F32 R18, -RZ, R4.H1_H1 ;  /* 0x30000004ff127230 */ /* 0x000fe40000004100 */
[-C--:B------:R-:W-:Y:S02]  /*9f90*/  FFMA R16, R16, R0.reuse, R17 ;  /* 0x0000000010107223 */ /* 0x080fe40000000011 */
[----:B------:R1:W-:Y:S01]  /*9fa0*/  STSM.16.MT88.4 [R3+0x33000], R12 ;  /* 0x0330000c03007844 */ /* 0x0003e20000004200 */
[----:B------:R-:W-:Y:S01]  /*9fb0*/  FFMA R17, R18, R0, R49 ;  /* 0x0000000012117223 */ /* 0x000fe20000000031 */
[----:B------:R-:W-:-:S02]  /*9fc0*/  HADD2.F32 R18, -RZ, R5.H0_H0 ;  /* 0x20000005ff127230 */ /* 0x000fc40000004100 */
[--C-:B-1----:R-:W-:Y:S02]  /*9fd0*/  HADD2.F32 R12, -RZ, R6.reuse.H0_H0 ;  /* 0x20000006ff0c7230 */ /* 0x102fe40000004100 */
[----:B------:R-:W-:Y:S01]  /*9fe0*/  FMUL R15, R52, R2 ;  /* 0x00000002340f7220 */ /* 0x000fe20000400000 */
[-C--:B------:R-:W-:Y:S01]  /*9ff0*/  FFMA R13, R18, R0.reuse, R19 ;  /* 0x00000000120d7223 */ /* 0x080fe20000000013 */
[-C--:B------:R-:W-:Y:S01]  /*a000*/  FFMA R14, R20, R0.reuse, R51 ;  /* 0x00000000140e7223 */ /* 0x080fe20000000033 */
[----:B------:R-:W-:Y:S02]  /*a010*/  HADD2.F32 R18, -RZ, R6.H1_H1 ;  /* 0x30000006ff127230 */ /* 0x000fe40000004100 */
[----:B------:R-:W-:Y:S01]  /*a020*/  FFMA R15, R12, R0, R15 ;  /* 0x000000000c0f7223 */ /* 0x000fe2000000000f */
[--C-:B------:R-:W-:Y:S02]  /*a030*/  HADD2.F32 R12, -RZ, R7.reuse.H0_H0 ;  /* 0x20000007ff0c7230 */ /* 0x100fe40000004100 */
[----:B------:R-:W-:Y:S01]  /*a040*/  FMUL R19, R54, R2 ;  /* 0x0000000236137220 */ /* 0x000fe20000400000 */
[----:B------:R-:W-:-:S02]  /*a050*/  HADD2.F32 R20, -RZ, R7.H1_H1 ;  /* 0x30000007ff147230 */ /* 0x000fc40000004100 */
[-C--:B------:R-:W-:Y:S01]  /*a060*/  FFMA R18, R18, R0.reuse, R53 ;  /* 0x0000000012127223 */ /* 0x080fe20000000035 */
[----:B------:R-:W-:Y:S01]  /*a070*/  F2FP.F16.F32.PACK_AB R13, R14, R13 ;  /* 0x0000000d0e0d723e */ /* 0x000fe200000000ff */
[----:B------:R-:W-:Y:S01]  /*a080*/  FFMA R19, R12, R0, R19 ;  /* 0x000000000c137223 */ /* 0x000fe20000000013 */
        /* <DEDUP_REMOVED lines=14> */
[----:B------:R-:W-:Y:S02]  /*a170*/  UIADD3 UR5, UR45, 0x40, URZ ;  /* 0x000000402d057890 */ /* 0x000fe4000fffe03f */
[----:B------:R-:W-:-:S09]  /*a180*/  UIADD3 UR4, UR50, 0x33000, URZ ;  /* 0x0003300032047890 */ /* 0x000fd2000fffe03f */
[----:B------:R2:W-:Y:S01]  /*a190*/  UTMASTG.2D [UR4], [UR36] ;  /* 0x00000004240073b5 */ /* 0x0005e20008008000 */
[----:B------:R0:W-:Y:S01]  /*a1a0*/  UTMACMDFLUSH ;  /* 0x00000000000079b7 */ /* 0x0001e20000000000 */
[----:B--2---:R-:W-:-:S04]  /*a1b0*/  DEPBAR.LE SB0, 0x1 ;  /* 0x000080400000791a */ /* 0x004fc80000000000 */
.L_x_82:
[----:B------:R-:W-:Y:S05]  /*a1c0*/  BSYNC B0 ;  /* 0x0000000000007941 */ /* 0x000fea0003800000 */
.L_x_81:
[----:B------:R-:W-:Y:S06]  /*a1d0*/  BAR.SYNC.DEFER_BLOCKING 0x1, 0x80 ;  /* 0x0042000000007b1d */ /* 0x000fec0000010000 */
[----:B------:R-:W-:Y:S05]  /*a1e0*/  @!P0 BRA `(.L_x_83) ;  /* 0x0000000000048947 */ /* 0x000fea0003800000 */
[----:B------:R-:W-:Y:S01]  /*a1f0*/  BPT.TRAP 0x1 ;  /* 0x000000040000795c */ /* 0x000fe20000300000 */
.L_x_83:
[----:B------:R-:W-:-:S04]  /*a200*/  UIADD3 UR9, UR50, 0x34530, URZ ;  /* 0x0003453032097890 */ /* 0x000fc8000fffe03f */
[----:B------:R-:W-:-:S09]  /*a210*/  UPRMT UR9, UR56, 0x654, UR9 ;  /* 0x0000065438097896 */ /* 0x000fd20008000009 */
[----:B------:R-:W-:Y:S01]  /*a220*/  SYNCS.ARRIVE.TRANS64.RED.A1T0 RZ, [UR9], RZ ;  /* 0x000000ffffff79a7 */ /* 0x000fe20008100409 */
[----:B------:R-:W-:Y:S05]  /*a230*/  @!P0 BRA `(.L_x_84) ;  /* 0x0000000000048947 */ /* 0x000fea0003800000 */
[----:B------:R-:W-:Y:S01]  /*a240*/  BPT.TRAP 0x1 ;  /* 0x000000040000795c */ /* 0x000fe20000300000 */
.L_x_84:
[----:B------:R-:W-:-:S04]  /*a250*/  MOV R20, 0x1 ;  /* 0x0000000100147802 */ /* 0x000fc80000000f00 */
[----:B------:R-:W-:-:S04]  /*a260*/  SHF.L.U32 R20, R20, 0x1f, RZ ;  /* 0x0000001f14147819 */ /* 0x000fc800000006ff */
[----:B------:R-:W2:Y:S02]  /*a270*/  SYNCS.PHASECHK.TRANS64.TRYWAIT P3, [UR50+0x34500], R20 ;  /* 0x03450014ff0075a7 */ /* 0x000ea40008060172 */
[----:B--2---:R-:W-:Y:S05]  /*a280*/  @!P3 BRA `(.L_x_85) ;  /* 0x000000b800d0b947 */ /* 0x004fea0003800000 */
.L_x_372:
        /* <DEDUP_REMOVED lines=21> */
[----:B-1----:R-:W-:-:S02]  /*a3e0*/  HADD2.F32 R14, -RZ, R8.H1_H1 ;  /* 0x30000008ff0e7230 */ /* 0x002fc40000004100 */
[-C--:B--2---:R-:W-:Y:S01]  /*a3f0*/  FMUL R13, R13, R2.reuse ;  /* 0x000000020d0d7220 */ /* 0x084fe20000400000 */
[----:B---3--:R-:W-:Y:S01]  /*a400*/  FMUL R15, R12, R2 ;  /* 0x000000020c0f7220 */ /* 0x008fe20000400000 */
[----:B------:R-:W-:-:S05]  /*a410*/  HADD2.F32 R12, -RZ, R8.H0_H0 ;  /* 0x20000008ff0c7230 */ /* 0x000fca0000004100 */
[-C--:B------:R-:W-:Y:S01]  /*a420*/  FFMA R12, R12, R0.reuse, R13 ;  /* 0x000000000c0c7223 */ /* 0x080fe2000000000d */
[----:B------:R-:W-:Y:S01]  /*a430*/  FFMA R13, R14, R0, R15 ;  /* 0x000000000e0d7223 */ /* 0x000fe2000000000f */
[-C--:B----4-:R-:W-:Y:S01]  /*a440*/  FMUL R15, R17, R2.reuse ;  /* 0x00000002110f7220 */ /* 0x090fe20000400000 */
[----:B-----5:R-:W-:Y:S01]  /*a450*/  FMUL R17, R16, R2 ;  /* 0x0000000210117220 */ /* 0x020fe20000400000 */
[--C-:B------:R-:W-:Y:S02]  /*a460*/  HADD2.F32 R14, -RZ, R9.reuse.H0_H0 ;  /* 0x20000009ff0e7230 */ /* 0x100fe40000004100 */
[----:B------:R-:W-:Y:S01]  /*a470*/  HADD2.F32 R16, -RZ, R9.H1_H1 ;  /* 0x30000009ff107230 */ /* 0x000fe20000004100 */
[----:B------:R-:W-:Y:S02]  /*a480*/  F2FP.F16.F32.PACK_AB R12, R13, R12 ;  /* 0x0000000c0d0c723e */ /* 0x000fe400000000ff */
[-C--:B------:R-:W-:Y:S02]  /*a490*/  FFMA R14, R14, R0.reuse, R15 ;  /* 0x000000000e0e7223 */ /* 0x080fe4000000000f */
[----:B------:R-:W-:Y:S01]  /*a4a0*/  FFMA R15, R16, R0, R17 ;  /* 0x00000000100f7223 */ /* 0x000fe20000000011 */
[-C--:B------:R-:W-:Y:S01]  /*a4b0*/  FMUL R17, R19, R2.reuse ;  /* 0x0000000213117220 */ /* 0x080fe20000400000 */
[----:B------:R-:W-:Y:S01]  /*a4c0*/  FMUL R19, R18, R2 ;  /* 0x0000000212137220 */ /* 0x000fe20000400000 */
[----:B------:R-:W-:-:S02]  /*a4d0*/  HADD2.F32 R16, -RZ, R10.H0_H0 ;  /* 0x2000000aff107230 */ /* 0x000fc40000004100 */
[----:B------:R-:W-:Y:S01]  /*a4e0*/  HADD2.F32 R18, -RZ, R10.H1_H1 ;  /* 0x3000000aff127230 */ /* 0x000fe20000004100 */
[----:B------:R-:W-:Y:S01]  /*a4f0*/  F2FP.F16.F32.PACK_AB R13, R15, R14 ;  /* 0x0000000e0f0d723e */ /* 0x000fe200000000ff */
[----:B------:R-:W-:Y:S01]  /*a500*/  FMUL R21, R21, R2 ;  /* 0x0000000215157220 */ /* 0x000fe20000400000 */
[-C--:B------:R-:W-:Y:S02]  /*a510*/  FFMA R16, R16, R0.reuse, R17 ;  /* 0x0000000010107223 */ /* 0x080fe40000000011 */
[----:B------:R-:W-:Y:S01]  /*a520*/  FFMA R17, R18, R0, R19 ;  /* 0x0000000012117223 */ /* 0x000fe20000000013 */
[-C--:B------:R-:W-:Y:S01]  /*a530*/  FMUL R19, R24, R2.reuse ;  /* 0x0000000218137220 */ /* 0x080fe20000400000 */
[--C-:B------:R-:W-:Y:S02]  /*a540*/  HADD2.F32 R18, -RZ, R11.reuse.H0_H0 ;  /* 0x2000000bff127230 */ /* 0x100fe40000004100 */
[----:B------:R-:W-:Y:S02]  /*a550*/  HADD2.F32 R24, -RZ, R11.H1_H1 ;  /* 0x3000000bff187230 */ /* 0x000fe40000004100 */
[----:B------:R-:W-:Y:S01]  /*a560*/  FMUL R25, R25, R2 ;  /* 0x0000000219197220 */ /* 0x000fe20000400000 */
[----:B------:R-:W-:Y:S01]  /*a570*/  F2FP.F16.F32.PACK_AB R14, R17, R16 ;  /* 0x00000010110e723e */ /* 0x000fe200000000ff */
[-C--:B------:R-:W-:Y:S01]  /*a580*/  FFMA R18, R18, R0.reuse, R19 ;  /* 0x0000000012127223 */ /* 0x080fe20000000013 */
[----:B------:R-:W-:Y:S01]  /*a590*/  FFMA R19, R24, R0, R21 ;  /* 0x0000000018137223 */ /* 0x000fe20000000015 */
[----:B------:R-:W-:Y:S01]  /*a5a0*/  FMUL R21, R26, R2 ;  /* 0x000000021a157220 */ /* 0x000fe20000400000 */
[----:B------:R-:W-:-:S02]  /*a5b0*/  HADD2.F32 R24, -RZ, R4.H0_H0 ;  /* 0x20000004ff187230 */ /* 0x000fc40000004100 */
[----:B------:R-:W-:Y:S02]  /*a5c0*/  HADD2.F32 R26, -RZ, R4.H1_H1 ;  /* 0x30000004ff1a7230 */ /* 0x000fe40000004100 */
[----:B------:R-:W-:Y:S01]  /*a5d0*/  FMUL R27, R27, R2 ;  /* 0x000000021b1b7220 */ /* 0x000fe20000400000 */
[----:B------:R-:W-:Y:S01]  /*a5e0*/  F2FP.F16.F32.PACK_AB R15, R19, R18 ;  /* 0x00000012130f723e */ /* 0x000fe200000000ff */
[-C--:B------:R-:W-:Y:S01]  /*a5f0*/  FFMA R21, R24, R0.reuse, R21 ;  /* 0x0000000018157223 */ /* 0x080fe20000000015 */
[----:B------:R-:W-:Y:S01]  /*a600*/  FFMA R24, R26, R0, R25 ;  /* 0x000000001a187223 */ /* 0x000fe20000000019 */
[-C--:B------:R-:W-:Y:S01]  /*a610*/  FMUL R25, R28, R2.reuse ;  /* 0x000000021c197220 */ /* 0x080fe20000400000 */
[--C-:B------:R-:W-:Y:S02]  /*a620*/  HADD2.F32 R26, -RZ, R5.reuse.H0_H0 ;  /* 0x20000005ff1a7230 */ /* 0x100fe40000004100 */
[----:B------:R-:W-:Y:S01]  /*a630*/  FMUL R29, R29, R2 ;  /* 0x000000021d1d7220 */ /* 0x000fe20000400000 */
[----:B------:R-:W-:Y:S01]  /*a640*/  HADD2.F32 R28, -RZ, R5.H1_H1 ;  /* 0x30000005ff1c7230 */ /* 0x000fe20000004100 */
[----:B------:R-:W-:Y:S01]  /*a650*/  F2FP.F16.F32.PACK_AB R16, R24, R21 ;  /* 0x000000151810723e */ /* 0x000fe200000000ff */
[----:B------:R1:W-:Y:S01]  /*a660*/  STSM.16.MT88.4 [R3+0x30000], R12 ;  /* 0x0300000c03007844 */ /* 0x0003e20000004200 */
[----:B------:R-:W-:-:S02]  /*a670*/  FFMA R25, R26, R0, R25 ;  /* 0x000000001a197223 */ /* 0x000fc40000000019 */
[----:B------:R-:W-:Y:S01]  /*a680*/  FFMA R26, R28, R0, R27 ;  /* 0x000000001c1a7223 */ /* 0x000fe2000000001b */
[-C--:B------:R-:W-:Y:S01]  /*a690*/  FMUL R27, R30, R2.reuse ;  /* 0x000000021e1b7220 */ /* 0x080fe20000400000 */
[--C-:B------:R-:W-:Y:S02]  /*a6a0*/  HADD2.F32 R28, -RZ, R6.reuse.H0_H0 ;  /* 0x20000006ff1c7230 */ /* 0x100fe40000004100 */
[----:B------:R-:W-:Y:S01]  /*a6b0*/  FMUL R31, R31, R2 ;  /* 0x000000021f1f7220 */ /* 0x000fe20000400000 */
[----:B------:R-:W-:Y:S01]  /*a6c0*/  HADD2.F32 R30, -RZ, R6.H1_H1 ;  /* 0x30000006ff1e7230 */ /* 0x000fe20000004100 */
[----:B------:R-:W-:Y:S01]  /*a6d0*/  F2FP.F16.F32.PACK_AB R17, R26, R25 ;  /* 0x000000191a11723e */ /* 0x000fe200000000ff */
[----:B------:R-:W-:-:S03]  /*a6e0*/  FFMA R27, R28, R0, R27 ;  /* 0x000000001c1b7223 */ /* 0x000fc6000000001b */
[----:B------:R-:W-:Y:S01]  /*a6f0*/  FFMA R28, R30, R0, R29 ;  /* 0x000000001e1c7223 */ /* 0x000fe2000000001d */
[----:B------:R-:W-:Y:S01]  /*a700*/  FMUL R29, R32, R2 ;  /* 0x00000002201d7220 */ /* 0x000fe20000400000 */
[--C-:B------:R-:W-:Y:S02]  /*a710*/  HADD2.F32 R30, -RZ, R7.reuse.H0_H0 ;  /* 0x20000007ff1e7230 */ /* 0x100fe40000004100 */
[----:B------:R-:W-:Y:S01]  /*a720*/  HADD2.F32 R32, -RZ, R7.H1_H1 ;  /* 0x30000007ff207230 */ /* 0x000fe20000004100 */
[----:B------:R-:W-:Y:S02]  /*a730*/  F2FP.F16.F32.PACK_AB R18, R28, R27 ;  /* 0x0000001b1c12723e */ /* 0x000fe400000000ff */
[-C--:B------:R-:W-:Y:S02]  /*a740*/  FFMA R29, R30, R0.reuse, R29 ;  /* 0x000000001e1d7223 */ /* 0x080fe4000000001d */
[----:B------:R-:W-:-:S05]  /*a750*/  FFMA R30, R32, R0, R31 ;  /* 0x00000000201e7223 */ /* 0x000fca000000001f */
        /* <DEDUP_REMOVED lines=16> */
.L_x_87:
[----:B------:R-:W-:Y:S05]  /*a860*/  BSYNC B0 ;  /* 0x0000000000007941 */ /* 0x000fea0003800000 */
.L_x_86:
[----:B------:R-:W-:Y:S06]  /*a870*/  BAR.SYNC.DEFER_BLOCKING 0x1, 0x80 ;  /* 0x0042000000007b1d */ /* 0x000fec0000010000 */
[----:B------:R-:W-:Y:S05]  /*a880*/  @!P0 BRA `(.L_x_88) ;  /* 0x0000000000048947 */ /* 0x000fea0003800000 */
[----:B------:R-:W-:Y:S01]  /*a890*/  BPT.TRAP 0x1 ;  /* 0x000000040000795c */ /* 0x000fe20000300000 */
.L_x_88:
[----:B------:R-:W-:-:S04]  /*a8a0*/  UIADD3 UR10, UR50, 0x34538, URZ ;  /* 0x00034538320a7890 */ /* 0x000fc8000fffe03f */
[----:B------:R-:W-:-:S09]  /*a8b0*/  UPRMT UR10, UR56, 0x654, UR10 ;  /* 0x00000654380a7896 */ /* 0x000fd2000800000a */
[----:B------:R-:W-:Y:S01]  /*a8c0*/  SYNCS.ARRIVE.TRANS64.RED.A1T0 RZ, [UR10], RZ ;  /* 0x000000ffffff79a7 */ /* 0x000fe2000810040a */
[----:B------:R-:W-:Y:S05]  /*a8d0*/  @!P0 BRA `(.L_x_89) ;  /* 0x0000000000048947 */ /* 0x000fea0003800000 */
[----:B------:R-:W-:Y:S01]  /*a8e0*/  BPT.TRAP 0x1 ;  /* 0x000000040000795c */ /* 0x000fe20000300000 */
.L_x_89:
[----:B------:R-:W2:Y:S02]  /*a8f0*/  SYNCS.PHASECHK.TRANS64.TRYWAIT P3, [UR50+0x34508], R20 ;  /* 0x03450814ff0075a7 */ /* 0x000ea40008060172 */
[----:B--2---:R-:W-:Y:S05]  /*a900*/  @!P3 BRA `(.L_x_90) ;  /* 0x000000b40048b947 */ /* 0x004fea0003800000 */
.L_x_373:
        /* <DEDUP_REMOVED lines=19> */
[----:B------:R-:W-:Y:S05]  /*aa40*/  WARPSYNC.ALL ;  /* 0x0000000000007948 */ /* 0x000fea0003800000 */
[----:B------:R-:W-:Y:S01]  /*aa50*/  BSSY B0, `(.L_x_91) ;  /* 0x0000039000007945 */ /* 0x000fe20003800000 */
[----:B--2---:R-:W-:-:S02]  /*aa60*/  HADD2.F32 R12, -RZ, R8.H0_H0 ;  /* 0x20000008ff0c7230 */ /* 0x004fc40000004100 */
[----:B------:R-:W-:Y:S02]  /*aa70*/  HADD2.F32 R14, -RZ, R8.H1_H1 ;  /* 0x30000008ff0e7230 */ /* 0x000fe40000004100 */
[--C-:B------:R-:W-:Y:S02]  /*aa80*/  HADD2.F32 R16, -RZ, R9.reuse.H0_H0 ;  /* 0x20000009ff107230 */ /* 0x100fe40000004100 */
[-C--:B------:R-:W-:Y:S01]  /*aa90*/  FFMA R12, R12, R0.reuse, R13 ;  /* 0x000000000c0c7223 */ /* 0x080fe2000000000d */
[----:B------:R-:W-:Y:S02]  /*aaa0*/  HADD2.F32 R18, -RZ, R9.H1_H1 ;  /* 0x30000009ff127230 */ /* 0x000fe40000004100 */
[-C--:B------:R-:W-:Y:S01]  /*aab0*/  FFMA R13, R14, R0.reuse, R57 ;  /* 0x000000000e0d7223 */ /* 0x080fe20000000039 */
[----:B------:R-:W-:Y:S02]  /*aac0*/  HADD2.F32 R24, -RZ, R11.H0_H0 ;  /* 0x2000000bff187230 */ /* 0x000fe40000004100 */
[----:B------:R-:W-:Y:S01]  /*aad0*/  FFMA R14, R16, R0, R15 ;  /* 0x00000000100e7223 */ /* 0x000fe2000000000f */
[----:B------:R-:W-:-:S02]  /*aae0*/  HADD2.F32 R16, -RZ, R10.H0_H0 ;  /* 0x2000000aff107230 */ /* 0x000fc40000004100 */
[-C--:B------:R-:W-:Y:S01]  /*aaf0*/  FFMA R15, R18, R0.reuse, R59 ;  /* 0x00000000120f7223 */ /* 0x080fe2000000003b */
[----:B------:R-:W-:Y:S02]  /*ab00*/  HADD2.F32 R18, -RZ, R10.H1_H1 ;  /* 0x3000000aff127230 */ /* 0x000fe40000004100 */
[-C--:B------:R-:W-:Y:S01]  /*ab10*/  FFMA R19, R24, R0.reuse, R19 ;  /* 0x0000000018137223 */ /* 0x080fe20000000013 */
[----:B------:R-:W-:Y:S02]  /*ab20*/  HADD2.F32 R26, -RZ, R11.H1_H1 ;  /* 0x3000000bff1a7230 */ /* 0x000fe40000004100 */
[-C--:B------:R-:W-:Y:S01]  /*ab30*/  FFMA R17, R16, R0.reuse, R17 ;  /* 0x0000000010117223 */ /* 0x080fe20000000011 */
[----:B-1----:R-:W-:Y:S02]  /*ab40*/  HADD2.F32 R24, -RZ, R4.H0_H0 ;  /* 0x20000004ff187230 */ /* 0x002fe40000004100 */
[----:B------:R-:W-:Y:S01]  /*ab50*/  FFMA R16, R18, R0, R61 ;  /* 0x0000000012107223 */ /* 0x000fe2000000003d */
[----:B------:R-:W-:-:S02]  /*ab60*/  HADD2.F32 R28, -RZ, R5.H0_H0 ;  /* 0x20000005ff1c7230 */ /* 0x000fc40000004100 */
[-C--:B------:R-:W-:Y:S01]  /*ab70*/  FFMA R18, R26, R0.reuse, R63 ;  /* 0x000000001a127223 */ /* 0x080fe2000000003f */
[----:B------:R-:W-:Y:S02]  /*ab80*/  HADD2.F32 R26, -RZ, R4.H1_H1 ;  /* 0x30000004ff1a7230 */ /* 0x000fe40000004100 */
        /* <DEDUP_REMOVED lines=10> */
[----:B------:R-:W-:Y:S01]  /*ac30*/  FFMA R29, R32, R0, R29 ;  /* 0x00000000201d7223 */ /* 0x000fe2000000001d */
[----:B------:R-:W-:Y:S01]  /*ac40*/  F2FP.F16.F32.PACK_AB R12, R13, R12 ;  /* 0x0000000c0d0c723e */ /* 0x000fe200000000ff */
[----:B------:R-:W-:Y:S01]  /*ac50*/  FFMA R28, R30, R0, R69 ;  /* 0x000000001e1c7223 */ /* 0x000fe20000000045 */
[----:B------:R-:W-:Y:S01]  /*ac60*/  F2FP.F16.F32.PACK_AB R13, R15, R14 ;  /* 0x0000000e0f0d723e */ /* 0x000fe200000000ff */
[----:B------:R-:W-:Y:S01]  /*ac70*/  FFMA R30, R34, R0, R71 ;  /* 0x00000000221e7223 */ /* 0x000fe20000000047 */
[----:B------:R-:W-:-:S02]  /*ac80*/  F2FP.F16.F32.PACK_AB R14, R16, R17 ;  /* 0x00000011100e723e */ /* 0x000fc400000000ff */
[----:B------:R-:W-:Y:S02]  /*ac90*/  F2FP.F16.F32.PACK_AB R15, R18, R19 ;  /* 0x00000013120f723e */ /* 0x000fe400000000ff */
[----:B------:R-:W-:Y:S02]  /*aca0*/  F2FP.F16.F32.PACK_AB R16, R24, R21 ;  /* 0x000000151810723e */ /* 0x000fe400000000ff */
[----:B------:R-:W-:Y:S01]  /*acb0*/  F2FP.F16.F32.PACK_AB R17, R26, R25 ;  /* 0x000000191a11723e */ /* 0x000fe200000000ff */
[----:B------:R1:W-:Y:S01]  /*acc0*/  STSM.16.MT88.4 [R3+0x31000], R12 ;  /* 0x0310000c03007844 */ /* 0x0003e20000004200 */
        /* <DEDUP_REMOVED lines=17> */
.L_x_92:
[----:B------:R-:W-:Y:S05]  /*ade0*/  BSYNC B0 ;  /* 0x0000000000007941 */ /* 0x000fea0003800000 */
.L_x_91:
[----:B------:R-:W-:Y:S06]  /*adf0*/  BAR.SYNC.DEFER_BLOCKING 0x1, 0x80 ;  /* 0x0042000000007b1d */ /* 0x000fec0000010000 */
[----:B------:R-:W-:Y:S05]  /*ae00*/  @!P0 BRA `(.L_x_93) ;  /* 0x0000000000048947 */ /* 0x000fea0003800000 */
[----:B------:R-:W-:Y:S01]  /*ae10*/  BPT.TRAP 0x1 ;  /* 0x000000040000795c */ /* 0x000fe20000300000 */
.L_x_93:
[----:B------:R-:W-:Y:S01]  /*ae20*/  SYNCS.ARRIVE.TRANS64.RED.A1T0 RZ, [UR7], RZ ;  /* 0x000000ffffff79a7 */ /* 0x000fe20008100407 */
[----:B------:R-:W-:Y:S05]  /*ae30*/  @!P0 BRA `(.L_x_94) ;  /* 0x0000000000048947 */ /* 0x000fea0003800000 */
[----:B------:R-:W-:Y:S01]  /*ae40*/  BPT.TRAP 0x1 ;  /* 0x000000040000795c */ /* 0x000fe20000300000 */
.L_x_94:
[----:B------:R-:W2:Y:S02]  /*ae50*/  SYNCS.PHASECHK.TRANS64.TRYWAIT P3, [UR50+0x34510], R20 ;  /* 0x03451014ff0075a7 */ /* 0x000ea40008060172 */
[----:B--2---:R-:W-:Y:S05]  /*ae60*/  @!P3 BRA `(.L_x_95) ;  /* 0x000000b00008b947 */ /* 0x004fea0003800000 */
.L_x_374:
        /* <DEDUP_REMOVED lines=21> */
[----:B-1----:R-:W-:-:S02]  /*afc0*/  HADD2.F32 R16, -RZ, R9.H0_H0 ;  /* 0x20000009ff107230 */ /* 0x002fc40000004100 */
[----:B------:R-:W-:Y:S02]  /*afd0*/  HADD2.F32 R18, -RZ, R9.H1_H1 ;  /* 0x30000009ff127230 */ /* 0x000fe40000004100 */
[-C--:B--2---:R-:W-:Y:S01]  /*afe0*/  FMUL R13, R13, R2.reuse ;  /* 0x000000020d0d7220 */ /* 0x084fe20000400000 */
[-C--:B---3--:R-:W-:Y:S01]  /*aff0*/  FMUL R15, R14, R2.reuse ;  /* 0x000000020e0f7220 */ /* 0x088fe20000400000 */
[--C-:B------:R-:W-:Y:S02]  /*b000*/  HADD2.F32 R14, -RZ, R8.reuse.H1_H1 ;  /* 0x30000008ff0e7230 */ /* 0x100fe40000004100 */
[----:B----4-:R-:W-:Y:S01]  /*b010*/  FMUL R17, R12, R2 ;  /* 0x000000020c117220 */ /* 0x010fe20000400000 */
[----:B------:R-:W-:Y:S02]  /*b020*/  HADD2.F32 R12, -RZ, R8.H0_H0 ;  /* 0x20000008ff0c7230 */ /* 0x000fe40000004100 */
[----:B------:R-:W-:Y:S01]  /*b030*/  FFMA R15, R14, R0, R15 ;  /* 0x000000000e0f7223 */ /* 0x000fe2000000000f */
[----:B-----5:R-:W-:-:S02]  /*b040*/  FMUL R19, R19, R2 ;  /* 0x0000000213137220 */ /* 0x020fc40000400000 */
[-C--:B------:R-:W-:Y:S01]  /*b050*/  FFMA R12, R12, R0.reuse, R13 ;  /* 0x000000000c0c7223 */ /* 0x080fe2000000000d */
[-C--:B------:R-:W-:Y:S01]  /*b060*/  FFMA R13, R16, R0.reuse, R17 ;  /* 0x00000000100d7223 */ /* 0x080fe20000000011 */
[----:B------:R-:W-:Y:S01]  /*b070*/  FFMA R14, R18, R0, R19 ;  /* 0x00000000120e7223 */ /* 0x000fe20000000013 */
[--C-:B------:R-:W-:Y:S02]  /*b080*/  HADD2.F32 R16, -RZ, R10.reuse.H0_H0 ;  /* 0x2000000aff107230 */ /* 0x100fe40000004100 */
[-C--:B------:R-:W-:Y:S01]  /*b090*/  FMUL R17, R26, R2.reuse ;  /* 0x000000021a117220 */ /* 0x080fe20000400000 */
[----:B------:R-:W-:Y:S02]  /*b0a0*/  HADD2.F32 R18, -RZ, R10.H1_H1 ;  /* 0x3000000aff127230 */ /* 0x000fe40000004100 */
[----:B------:R-:W-:Y:S01]  /*b0b0*/  FMUL R19, R24, R2 ;  /* 0x0000000218137220 */ /* 0x000fe20000400000 */
[--C-:B------:R-:W-:Y:S02]  /*b0c0*/  HADD2.F32 R24, -RZ, R11.reuse.H0_H0 ;  /* 0x2000000bff187230 */ /* 0x100fe40000004100 */
[----:B------:R-:W-:Y:S01]  /*b0d0*/  FFMA R17, R16, R0, R17 ;  /* 0x0000000010117223 */ /* 0x000fe20000000011 */
[----:B------:R-:W-:-:S02]  /*b0e0*/  HADD2.F32 R26, -RZ, R11.H1_H1 ;  /* 0x3000000bff1a7230 */ /* 0x000fc40000004100 */
[----:B------:R-:W-:Y:S01]  /*b0f0*/  FMUL R21, R21, R2 ;  /* 0x0000000215157220 */ /* 0x000fe20000400000 */
[----:B------:R-:W-:Y:S01]  /*b100*/  FFMA R16, R18, R0, R19 ;  /* 0x0000000012107223 */ /* 0x000fe20000000013 */
[----:B------:R-:W-:Y:S01]  /*b110*/  F2FP.F16.F32.PACK_AB R13, R14, R13 ;  /* 0x0000000d0e0d723e */ /* 0x000fe200000000ff */
[----:B------:R-:W-:Y:S01]  /*b120*/  FMUL R25, R25, R2 ;  /* 0x0000000219197220 */ /* 0x000fe20000400000 */
[----:B------:R-:W-:Y:S01]  /*b130*/  FFMA R21, R24, R0, R21 ;  /* 0x0000000018157223 */ /* 0x000fe20000000015 */
[--C-:B------:R-:W-:Y:S01]  /*b140*/  HADD2.F32 R24, -RZ, R4.reuse.H0_H0 ;  /* 0x20000004ff187230 */ /* 0x100fe20000004100 */
[----:B------:R-:W-:Y:S01]  /*b150*/  F2FP.F16.F32.PACK_AB R12, R15, R12 ;  /* 0x0000000c0f0c723e */ /* 0x000fe200000000ff */
[----:B------:R-:W-:Y:S01]  /*b160*/  FFMA R18, R26, R0, R25 ;  /* 0x000000001a127223 */ /* 0x000fe20000000019 */
[-C--:B------:R-:W-:Y:S01]  /*b170*/  FMUL R19, R30, R2.reuse ;  /* 0x000000021e137220 */ /* 0x080fe20000400000 */
[----:B------:R-:W-:Y:S01]  /*b180*/  HADD2.F32 R26, -RZ, R4.H1_H1 ;  /* 0x30000004ff1a7230 */ /* 0x000fe20000004100 */
[----:B------:R-:W-:Y:S01]  /*b190*/  F2FP.F16.F32.PACK_AB R14, R16, R17 ;  /* 0x00000011100e723e */ /* 0x000fe200000000ff */
[----:B------:R-:W-:Y:S01]  /*b1a0*/  FMUL R25, R28, R2 ;  /* 0x000000021c197220 */ /* 0x000fe20000400000 */
[----:B------:R-:W-:-:S02]  /*b1b0*/  HADD2.F32 R28, -RZ, R5.H0_H0 ;  /* 0x20000005ff1c7230 */ /* 0x000fc40000004100 */
[----:B------:R-:W-:Y:S01]  /*b1c0*/  FFMA R19, R24, R0, R19 ;  /* 0x0000000018137223 */ /* 0x000fe20000000013 */
[----:B------:R-:W-:Y:S02]  /*b1d0*/  HADD2.F32 R30, -RZ, R5.H1_H1 ;  /* 0x30000005ff1e7230 */ /* 0x000fe40000004100 */
[----:B------:R-:W-:Y:S01]  /*b1e0*/  FMUL R27, R27, R2 ;  /* 0x000000021b1b7220 */ /* 0x000fe20000400000 */
[----:B------:R-:W-:Y:S01]  /*b1f0*/  FFMA R24, R26, R0, R25 ;  /* 0x000000001a187223 */ /* 0x000fe20000000019 */
[----:B------:R-:W-:Y:S01]  /*b200*/  F2FP.F16.F32.PACK_AB R15, R18, R21 ;  /* 0x00000015120f723e */ /* 0x000fe200000000ff */
[----:B------:R-:W-:Y:S01]  /*b210*/  FMUL R29, R29, R2 ;  /* 0x000000021d1d7220 */ /* 0x000fe20000400000 */
[-C--:B------:R-:W-:Y:S01]  /*b220*/  FFMA R27, R28, R0.reuse, R27 ;  /* 0x000000001c1b7223 */ /* 0x080fe2000000001b */
[--C-:B------:R-:W-:Y:S01]  /*b230*/  HADD2.F32 R28, -RZ, R6.reuse.H0_H0 ;  /* 0x20000006ff1c7230 */ /* 0x100fe20000004100 */
[----:B------:R-:W-:Y:S01]  /*b240*/  F2FP.F16.F32.PACK_AB R16, R24, R19 ;  /* 0x000000131810723e */ /* 0x000fe200000000ff */
[----:B------:R-:W-:Y:S01]  /*b250*/  FFMA R26, R30, R0, R29 ;  /* 0x000000001e1a7223 */ /* 0x000fe2000000001d */
[-C--:B------:R-:W-:Y:S01]  /*b260*/  FMUL R25, R34, R2.reuse ;  /* 0x0000000222197220 */ /* 0x080fe20000400000 */
[----:B------:R-:W-:Y:S01]  /*b270*/  HADD2.F32 R30, -RZ, R6.H1_H1 ;  /* 0x30000006ff1e7230 */ /* 0x000fe20000004100 */
[----:B------:R1:W-:Y:S01]  /*b280*/  STSM.16.MT88.4 [R3+0x32000], R12 ;  /* 0x0320000c03007844 */ /* 0x0003e20000004200 */
        /* <DEDUP_REMOVED lines=8> */
[-C--:B------:R-:W-:Y:S02]  /*b310*/  FFMA R31, R32, R0.reuse, R31 ;  /* 0x00000000201f7223 */ /* 0x080fe4000000001f */
[----:B------:R-:W-:Y:S01]  /*b320*/  F2FP.F16.F32.PACK_AB R18, R28, R25 ;  /* 0x000000191c12723e */ /* 0x000fe200000000ff */
        /* <DEDUP_REMOVED lines=17> */
.L_x_97:
[----:B------:R-:W-:Y:S05]  /*b440*/  BSYNC B0 ;  /* 0x0000000000007941 */ /* 0x000fea0003800000 */
.L_x_96:
[----:B------:R-:W-:Y:S06]  /*b450*/  BAR.SYNC.DEFER_BLOCKING 0x1, 0x80 ;  /* 0x0042000000007b1d */ /* 0x000fec0000010000 */
[----:B------:R-:W-:Y:S05]  /*b460*/  @!P0 BRA `(.L_x_98) ;  /* 0x0000000000048947 */ /* 0x000fea0003800000 */
[----:B------:R-:W-:Y:S01]  /*b470*/  BPT.TRAP 0x1 ;  /* 0x000000040000795c */ /* 0x000fe20000300000 */
.L_x_98:
[----:B------:R-:W-:Y:S01]  /*b480*/  SYNCS.ARRIVE.TRANS64.RED.A1T0 RZ, [UR8], RZ ;  /* 0x000000ffffff79a7 */ /* 0x000fe20008100408 */
[----:B------:R-:W-:Y:S05]  /*b490*/  @!P0 BRA `(.L_x_99) ;  /* 0x0000000000048947 */ /* 0x000fea0003800000 */
[----:B------:R-:W-:Y:S01]  /*b4a0*/  BPT.TRAP 0x1 ;  /* 0x000000040000795c */ /* 0x000fe20000300000 */
.L_x_99:
[----:B------:R-:W2:Y:S02]  /*b4b0*/  SYNCS.PHASECHK.TRANS64.TRYWAIT P3, [UR50+0x34518], R20 ;  /* 0x03451814ff0075a7 */ /* 0x000ea40008060172 */
[----:B--2---:R-:W-:Y:S05]  /*b4c0*/  @!P3 BRA `(.L_x_100) ;  /* 0x000000a80088b947 */ /* 0x004fea0003800000 */
.L_x_375:
        /* <DEDUP_REMOVED lines=29> */
[----:B------:R-:W-:Y:S01]  /*b6a0*/  FFMA R14, R18, R0, R75 ;  /* 0x00000000120e7223 */ /* 0x000fe2000000004b */
[----:B------:R-:W-:Y:S01]  /*b6b0*/  FMUL R15, R76, R2 ;  /* 0x000000024c0f7220 */ /* 0x000fe20000400000 */
        /* <DEDUP_REMOVED lines=20> */
[----:B------:R-:W-:Y:S01]  /*b800*/  F2FP.F16.F32.PACK_AB R13, R14, R13 ;  /* 0x0000000d0e0d723e */ /* 0x000fe200000000ff */
[-C--:B------:R-:W-:Y:S01]  /*b810*/  FFMA R28, R30, R0.reuse, R85 ;  /* 0x000000001e1c7223 */ /* 0x080fe20000000055 */
        /* <DEDUP_REMOVED lines=24> */
.L_x_102:
[----:B------:R-:W-:Y:S05]  /*b9a0*/  BSYNC B0 ;  /* 0x0000000000007941 */ /* 0x000fea0003800000 */
.L_x_101:
[----:B------:R-:W-:Y:S06]  /*b9b0*/  BAR.SYNC.DEFER_BLOCKING 0x1, 0x80 ;  /* 0x0042000000007b1d */ /* 0x000fec0000010000 */
[----:B------:R-:W-:Y:S05]  /*b9c0*/  @!P0 BRA `(.L_x_103) ;  /* 0x0000000000048947 */ /* 0x000fea0003800000 */
[----:B------:R-:W-:Y:S01]  /*b9d0*/  BPT.TRAP 0x1 ;  /* 0x000000040000795c */ /* 0x000fe20000300000 */
.L_x_103:
[----:B------:R-:W-:Y:S01]  /*b9e0*/  SYNCS.ARRIVE.TRANS64.RED.A1T0 RZ, [UR9], RZ ;  /* 0x000000ffffff79a7 */ /* 0x000fe20008100409 */
[----:B------:R-:W-:Y:S05]  /*b9f0*/  @!P0 BRA `(.L_x_104) ;  /* 0x0000000000048947 */ /* 0x000fea0003800000 */
[----:B------:R-:W-:Y:S01]  /*ba00*/  BPT.TRAP 0x1 ;  /* 0x000000040000795c */ /* 0x000fe20000300000 */
.L_x_104:
[----:B------:R-:W2:Y:S02]  /*ba10*/  SYNCS.PHASECHK.TRANS64.TRYWAIT P3, [UR50+0x34500], R158 ;  /* 0x0345009eff0075a7 */ /* 0x000ea40008060172 */
[----:B--2---:R-:W-:Y:S05]  /*ba20*/  @!P3 BRA `(.L_x_105) ;  /* 0x000000a40048b947 */ /* 0x004fea0003800000 */
.L_x_376:
        /* <DEDUP_REMOVED lines=93> */
.L_x_107:
[----:B------:R-:W-:Y:S05]  /*c000*/  BSYNC B0 ;  /* 0x0000000000007941 */ /* 0x000fea0003800000 */
.L_x_106:
[----:B------:R-:W-:Y:S06]  /*c010*/  BAR.SYNC.DEFER_BLOCKING 0x1, 0x80 ;  /* 0x0042000000007b1d */ /* 0x000fec0000010000 */
[----:B------:R-:W-:Y:S05]  /*c020*/  @!P0 BRA `(.L_x_108) ;  /* 0x0000000000048947 */ /* 0x000fea0003800000 */
[----:B------:R-:W-:Y:S01]  /*c030*/  BPT.TRAP 0x1 ;  /* 0x000000040000795c */ /* 0x000fe20000300000 */
.L_x_108:
[----:B------:R-:W-:Y:S01]  /*c040*/  SYNCS.ARRIVE.TRANS64.RED.A1T0 RZ, [UR10], RZ ;  /* 0x000000ffffff79a7 */ /* 0x000fe2000810040a */
[----:B------:R-:W-:Y:S05]  /*c050*/  @!P0 BRA `(.L_x_109) ;  /* 0x0000000000048947 */ /* 0x000fea0003800000 */
[----:B------:R-:W-:Y:S01]  /*c060*/  BPT.TRAP 0x1 ;  /* 0x000000040000795c */ /* 0x000fe20000300000 */
.L_x_109:
[----:B------:R-:W2:Y:S02]  /*c070*/  SYNCS.PHASECHK.TRANS64.TRYWAIT P3, [UR50+0x34508], R158 ;  /* 0x0345089eff0075a7 */ /* 0x000ea40008060172 */
[----:B--2---:R-:W-:Y:S05]  /*c080*/  @!P3 BRA `(.L_x_110) ;  /* 0x0000009c00c8b947 */ /* 0x004fea0003800000 */
.L_x_377:
        /* <DEDUP_REMOVED lines=58> */
[----:B------:R-:W-:Y:S02]  /*c430*/  F2FP.F16.F32.PACK_AB R26, R28, R27 ;  /* 0x0000001b1c1a723e */ /* 0x000fe400000000ff */
[----:B------:R-:W-:Y:S01]  /*c440*/  F2FP.F16.F32.PACK_AB R24, R24, R21 ;  /* 0x000000151818723e */ /* 0x000fe200000000ff */
[----:B------:R1:W-:Y:S01]  /*c450*/  STSM.16.MT88.4 [R3+0x31000], R12 ;  /* 0x0310000c03007844 */ /* 0x0003e20000004200 */
        /* <DEDUP_REMOVED lines=16> */
.L_x_112:
[----:B------:R-:W-:Y:S05]  /*c560*/  BSYNC B0 ;  /* 0x0000000000007941 */ /* 0x000fea0003800000 */
.L_x_111:
[----:B------:R-:W-:Y:S06]  /*c570*/  BAR.SYNC.DEFER_BLOCKING 0x1, 0x80 ;  /* 0x0042000000007b1d */ /* 0x000fec0000010000 */
[----:B------:R-:W-:Y:S05]  /*c580*/  @!P0 BRA `(.L_x_113) ;  /* 0x0000000000048947 */ /* 0x000fea0003800000 */
[----:B------:R-:W-:Y:S01]  /*c590*/  BPT.TRAP 0x1 ;  /* 0x000000040000795c */ /* 0x000fe20000300000 */
.L_x_113:
[----:B------:R-:W-:Y:S01]  /*c5a0*/  SYNCS.ARRIVE.TRANS64.RED.A1T0 RZ, [UR7], RZ ;  /* 0x000000ffffff79a7 */ /* 0x000fe20008100407 */
[----:B------:R-:W-:Y:S05]  /*c5b0*/  @!P0 BRA `(.L_x_114) ;  /* 0x0000000000048947 */ /* 0x000fea0003800000 */
[----:B------:R-:W-:Y:S01]  /*c5c0*/  BPT.TRAP 0x1 ;  /* 0x000000040000795c */ /* 0x000fe20000300000 */
.L_x_114:
[----:B------:R-:W2:Y:S02]  /*c5d0*/  SYNCS.PHASECHK.TRANS64.TRYWAIT P3, [UR50+0x34510], R158 ;  /* 0x0345109eff0075a7 */ /* 0x000ea40008060172 */
[----:B--2---:R-:W-:Y:S05]  /*c5e0*/  @!P3 BRA `(.L_x_115) ;  /* 0x000000980088b947 */ /* 0x004fea0003800000 */
.L_x_378:
        /* <DEDUP_REMOVED lines=26> */
[-C--:B----4-:R-:W-:Y:S01]  /*c790*/  FMUL R17, R12, R2.reuse ;  /* 0x000000020c117220 */ /* 0x090fe20000400000 */
[----:B------:R-:W-:Y:S02]  /*c7a0*/  HADD2.F32 R12, -RZ, R8.H0_H0 ;  /* 0x20000008ff0c7230 */ /* 0x000fe40000004100 */
[----:B-----5:R-:W-:Y:S01]  /*c7b0*/  FMUL R19, R19, R2 ;  /* 0x0000000213137220 */ /* 0x020fe20000400000 */
[----:B------:R-:W-:-:S02]  /*c7c0*/  FFMA R17, R16, R0, R17 ;  /* 0x0000000010117223 */ /* 0x000fc40000000011 */
        /* <DEDUP_REMOVED lines=63> */
.L_x_117:
[----:B------:R-:W-:Y:S05]  /*cbc0*/  BSYNC B0 ;  /* 0x0000000000007941 */ /* 0x000fea0003800000 */
.L_x_116:
[----:B------:R-:W-:Y:S06]  /*cbd0*/  BAR.SYNC.DEFER_BLOCKING 0x1, 0x80 ;  /* 0x0042000000007b1d */ /* 0x000fec0000010000 */
[----:B------:R-:W-:Y:S05]  /*cbe0*/  @!P0 BRA `(.L_x_118) ;  /* 0x0000000000048947 */ /* 0x000fea0003800000 */
[----:B------:R-:W-:Y:S01]  /*cbf0*/  BPT.TRAP 0x1 ;  /* 0x000000040000795c */ /* 0x000fe20000300000 */
.L_x_118:
[----:B------:R-:W-:Y:S01]  /*cc00*/  SYNCS.ARRIVE.TRANS64.RED.A1T0 RZ, [UR8], RZ ;  /* 0x000000ffffff79a7 */ /* 0x000fe20008100408 */
[----:B------:R-:W-:Y:S05]  /*cc10*/  @!P0 BRA `(.L_x_119) ;  /* 0x0000000000048947 */ /* 0x000fea0003800000 */
[----:B------:R-:W-:Y:S01]  /*cc20*/  BPT.TRAP 0x1 ;  /* 0x000000040000795c */ /* 0x000fe20000300000 */
.L_x_119:
[----:B------:R-:W2:Y:S02]  /*cc30*/  SYNCS.PHASECHK.TRANS64.TRYWAIT P3, [UR50+0x34518], R158 ;  /* 0x0345189eff0075a7 */ /* 0x000ea40008060172 */
[----:B--2---:R-:W-:Y:S05]  /*cc40*/  @!P3 BRA `(.L_x_120) ;  /* 0x000000940008b947 */ /* 0x004fea0003800000 */
.L_x_379:
        /* <DEDUP_REMOVED lines=77> */
.L_x_122:
[----:B------:R-:W-:Y:S05]  /*d120*/  BSYNC B0 ;  /* 0x0000000000007941 */ /* 0x000fea0003800000 */
.L_x_121:
[----:B------:R-:W-:Y:S06]  /*d130*/  BAR.SYNC.DEFER_BLOCKING 0x1, 0x80 ;  /* 0x0042000000007b1d */ /* 0x000fec0000010000 */
[----:B------:R-:W-:Y:S05]  /*d140*/  @!P0 BRA `(.L_x_123) ;  /* 0x0000000000048947 */ /* 0x000fea0003800000 */
[----:B------:R-:W-:Y:S01]  /*d150*/  BPT.TRAP 0x1 ;  /* 0x000000040000795c */ /* 0x000fe20000300000 */
.L_x_123:
[----:B------:R-:W-:Y:S01]  /*d160*/  SYNCS.ARRIVE.TRANS64.RED.A1T0 RZ, [UR9], RZ ;  /* 0x000000ffffff79a7 */ /* 0x000fe20008100409 */
[----:B------:R-:W-:Y:S05]  /*d170*/  @!P0 BRA `(.L_x_124) ;  /* 0x0000000000048947 */ /* 0x000fea0003800000 */
[----:B------:R-:W-:Y:S01]  /*d180*/  BPT.TRAP 0x1 ;  /* 0x000000040000795c */ /* 0x000fe20000300000 */
.L_x_124:
[----:B------:R-:W2:Y:S02]  /*d190*/  SYNCS.PHASECHK.TRANS64.TRYWAIT P3, [UR50+0x34500], R20 ;  /* 0x03450014ff0075a7 */ /* 0x000ea40008060172 */
[----:B--2---:R-:W-:Y:S05]  /*d1a0*/  @!P3 BRA `(.L_x_125) ;  /* 0x0000008c00c8b947 */ /* 0x004fea0003800000 */
.L_x_380:
        /* <DEDUP_REMOVED lines=93> */
.L_x_127:
[----:B------:R-:W-:Y:S05]  /*d780*/  BSYNC B0 ;  /* 0x0000000000007941 */ /* 0x000fea0003800000 */
.L_x_126:
[----:B------:R-:W-:Y:S06]  /*d790*/  BAR.SYNC.DEFER_BLOCKING 0x1, 0x80 ;  /* 0x0042000000007b1d */ /* 0x000fec0000010000 */
[----:B------:R-:W-:Y:S05]  /*d7a0*/  @!P0 BRA `(.L_x_128) ;  /* 0x0000000000048947 */ /* 0x000fea0003800000 */
[----:B------:R-:W-:Y:S01]  /*d7b0*/  BPT.TRAP 0x1 ;  /* 0x000000040000795c */ /* 0x000fe20000300000 */
.L_x_128:
[----:B------:R-:W-:Y:S01]  /*d7c0*/  SYNCS.ARRIVE.TRANS64.RED.A1T0 RZ, [UR10], RZ ;  /* 0x000000ffffff79a7 */ /* 0x000fe2000810040a */
[----:B------:R-:W-:Y:S05]  /*d7d0*/  @!P0 BRA `(.L_x_129) ;  /* 0x0000000000048947 */ /* 0x000fea0003800000 */
[----:B------:R-:W-:Y:S01]  /*d7e0*/  BPT.TRAP 0x1 ;  /* 0x000000040000795c */ /* 0x000fe20000300000 */
.L_x_129:
[----:B------:R-:W2:Y:S02]  /*d7f0*/  SYNCS.PHASECHK.TRANS64.TRYWAIT P3, [UR50+0x34508], R20 ;  /* 0x03450814ff0075a7 */ /* 0x000ea40008060172 */
[----:B--2---:R-:W-:Y:S05]  /*d800*/  @!P3 BRA `(.L_x_130) ;  /* 0x000000880048b947 */ /* 0x004fea0003800000 */
.L_x_381:
        /* <DEDUP_REMOVED lines=77> */
.L_x_132:
[----:B------:R-:W-:Y:S05]  /*dce0*/  BSYNC B0 ;  /* 0x0000000000007941 */ /* 0x000fea0003800000 */
.L_x_131:
[----:B------:R-:W-:Y:S06]  /*dcf0*/  BAR.SYNC.DEFER_BLOCKING 0x1, 0x80 ;  /* 0x0042000000007b1d */ /* 0x000fec0000010000 */
[----:B------:R-:W-:Y:S05]  /*dd00*/  @!P0 BRA `(.L_x_133) ;  /* 0x0000000000048947 */ /* 0x000fea0003800000 */
[----:B------:R-:W-:Y:S01]  /*dd10*/  BPT.TRAP 0x1 ;  /* 0x000000040000795c */ /* 0x000fe20000300000 */
.L_x_133:
[----:B------:R-:W-:Y:S01]  /*dd20*/  SYNCS.ARRIVE.TRANS64.RED.A1T0 RZ, [UR7], RZ ;  /* 0x000000ffffff79a7 */ /* 0x000fe20008100407 */
[----:B------:R-:W-:Y:S05]  /*dd30*/  @!P0 BRA `(.L_x_134) ;  /* 0x0000000000048947 */ /* 0x000fea0003800000 */
[----:B------:R-:W-:Y:S01]  /*dd40*/  BPT.TRAP 0x1 ;  /* 0x000000040000795c */ /* 0x000fe20000300000 */
.L_x_134:
[----:B------:R-:W2:Y:S02]  /*dd50*/  SYNCS.PHASECHK.TRANS64.TRYWAIT P3, [UR50+0x34510], R20 ;  /* 0x03451014ff0075a7 */ /* 0x000ea40008060172 */
[----:B--2---:R-:W-:Y:S05]  /*dd60*/  @!P3 BRA `(.L_x_135) ;  /* 0x000000840008b947 */ /* 0x004fea0003800000 */
.L_x_382:
        /* <DEDUP_REMOVED lines=17> */
[----:B------:R-:W-:Y:S04]  /*de80*/  @P1 LDSM.16.MT88.4 R8, [R3+0x32000] ;  /* 0x032000000308183b */ /* 0x000fe80000004200 */
[----:B------:R-:W1:Y:S01]  /*de90*/  @P1 LDSM.16.MT88.4 R4, [R3+0x32800] ;  /* 0x032800000304183b */ /* 0x000e620000004200 */
[----:B------:R-:W-:Y:S05]  /*dea0*/  WARPSYNC.ALL ;  /* 0x0000000000007948 */ /* 0x000fea0003800000 */
[----:B------:R-:W-:Y:S01]  /*deb0*/  BSSY B0, `(.L_x_136) ;  /* 0x0000049000007945 */ /* 0x000fe20003800000 */
[----:B-1----:R-:W-:-:S02]  /*dec0*/  HADD2.F32 R32, -RZ, R7.H0_H0 ;  /* 0x20000007ff207230 */ /* 0x002fc40000004100 */
[----:B------:R-:W-:Y:S02]  /*ded0*/  HADD2.F32 R34, -RZ, R7.H1_H1 ;  /* 0x30000007ff227230 */ /* 0x000fe40000004100 */
[-C--:B--2---:R-:W-:Y:S01]  /*dee0*/  FMUL R13, R13, R2.reuse ;  /* 0x000000020d0d7220 */ /* 0x084fe20000400000 */
[-C--:B---3--:R-:W-:Y:S01]  /*def0*/  FMUL R15, R15, R2.reuse ;  /* 0x000000020f0f7220 */ /* 0x088fe20000400000 */
[-C--:B----4-:R-:W-:Y:S01]  /*df00*/  FMUL R17, R17, R2.reuse ;  /* 0x0000000211117220 */ /* 0x090fe20000400000 */
[-C--:B-----5:R-:W-:Y:S01]  /*df10*/  FMUL R19, R19, R2.reuse ;  /* 0x0000000213137220 */ /* 0x0a0fe20000400000 */
[-C--:B------:R-:W-:Y:S01]  /*df20*/  FMUL R21, R21, R2.reuse ;  /* 0x0000000215157220 */ /* 0x080fe20000400000 */
[-C--:B------:R-:W-:Y:S01]  /*df30*/  FMUL R25, R25, R2.reuse ;  /* 0x0000000219197220 */ /* 0x080fe20000400000 */
[-C--:B------:R-:W-:Y:S01]  /*df40*/  FMUL R27, R27, R2.reuse ;  /* 0x000000021b1b7220 */ /* 0x080fe20000400000 */
[-C--:B------:R-:W-:Y:S01]  /*df50*/  FMUL R29, R29, R2.reuse ;  /* 0x000000021d1d7220 */ /* 0x080fe20000400000 */
[----:B------:R-:W-:Y:S01]  /*df60*/  FMUL R31, R30, R2 ;  /* 0x000000021e1f7220 */ /* 0x000fe20000400000 */
[----:B------:R-:W-:-:S02]  /*df70*/  HADD2.F32 R30, -RZ, R5.H0_H0 ;  /* 0x20000005ff1e7230 */ /* 0x000fc40000004100 */
[-C--:B------:R-:W-:Y:S01]  /*df80*/  FMUL R33, R28, R2.reuse ;  /* 0x000000021c217220 */ /* 0x080fe20000400000 */
[--C-:B------:R-:W-:Y:S02]  /*df90*/  HADD2.F32 R28, -RZ, R4.reuse.H1_H1 ;  /* 0x30000004ff1c7230 */ /* 0x100fe40000004100 */
[-C--:B------:R-:W-:Y:S01]  /*dfa0*/  FMUL R35, R26, R2.reuse ;  /* 0x000000021a237220 */ /* 0x080fe20000400000 */
[----:B------:R-:W-:Y:S02]  /*dfb0*/  HADD2.F32 R26, -RZ, R4.H0_H0 ;  /* 0x20000004ff1a7230 */ /* 0x000fe40000004100 */
[----:B------:R-:W-:Y:S01]  /*dfc0*/  FMUL R37, R12, R2 ;  /* 0x000000020c257220 */ /* 0x000fe20000400000 */
[----:B------:R-:W-:Y:S02]  /*dfd0*/  HADD2.F32 R12, -RZ, R8.H0_H0 ;  /* 0x20000008ff0c7230 */ /* 0x000fe40000004100 */
[-C--:B------:R-:W-:Y:S01]  /*dfe0*/  FFMA R31, R26, R0.reuse, R31 ;  /* 0x000000001a1f7223 */ /* 0x080fe2000000001f */
[----:B------:R-:W-:Y:S01]  /*dff0*/  FFMA R35, R30, R0, R35 ;  /* 0x000000001e237223 */ /* 0x000fe20000000023 */
[----:B------:R-:W-:Y:S01]  /*e000*/  FMUL R39, R24, R2 ;  /* 0x0000000218277220 */ /* 0x000fe20000400000 */
[----:B------:R-:W-:-:S02]  /*e010*/  HADD2.F32 R24, -RZ, R10.H1_H1 ;  /* 0x3000000aff187230 */ /* 0x000fc40000004100 */
[----:B------:R-:W-:Y:S01]  /*e020*/  FFMA R13, R12, R0, R13 ;  /* 0x000000000c0d7223 */ /* 0x000fe2000000000d */
[----:B------:R-:W-:Y:S02]  /*e030*/  HADD2.F32 R12, -RZ, R8.H1_H1 ;  /* 0x30000008ff0c7230 */ /* 0x000fe40000004100 */
[-C--:B------:R-:W-:Y:S01]  /*e040*/  FMUL R41, R18, R2.reuse ;  /* 0x0000000212297220 */ /* 0x080fe20000400000 */
[----:B------:R-:W-:Y:S02]  /*e050*/  HADD2.F32 R18, -RZ, R10.H0_H0 ;  /* 0x2000000aff127230 */ /* 0x000fe40000004100 */
[----:B------:R-:W-:Y:S02]  /*e060*/  HADD2.F32 R26, -RZ, R5.H1_H1 ;  /* 0x30000005ff1a7230 */ /* 0x000fe40000004100 */
[----:B------:R-:W-:Y:S01]  /*e070*/  FMUL R43, R16, R2 ;  /* 0x00000002102b7220 */ /* 0x000fe20000400000 */
[----:B------:R-:W-:Y:S02]  /*e080*/  HADD2.F32 R16, -RZ, R9.H1_H1 ;  /* 0x30000009ff107230 */ /* 0x000fe40000004100 */
[----:B------:R-:W-:Y:S01]  /*e090*/  FFMA R21, R18, R0, R21 ;  /* 0x0000000012157223 */ /* 0x000fe20000000015 */
[----:B------:R-:W-:-:S02]  /*e0a0*/  HADD2.F32 R18, -RZ, R11.H0_H0 ;  /* 0x2000000bff127230 */ /* 0x000fc40000004100 */
[----:B------:R-:W-:Y:S01]  /*e0b0*/  FMUL R45, R14, R2 ;  /* 0x000000020e2d7220 */ /* 0x000fe20000400000 */
[----:B------:R-:W-:Y:S02]  /*e0c0*/  HADD2.F32 R14, -RZ, R9.H0_H0 ;  /* 0x20000009ff0e7230 */ /* 0x000fe40000004100 */
[-C--:B------:R-:W-:Y:S01]  /*e0d0*/  FFMA R12, R12, R0.reuse, R15 ;  /* 0x000000000c0c7223 */ /* 0x080fe2000000000f */
[----:B------:R-:W-:Y:S02]  /*e0e0*/  HADD2.F32 R30, -RZ, R6.H1_H1 ;  /* 0x30000006ff1e7230 */ /* 0x000fe40000004100 */
[-C--:B------:R-:W-:Y:S01]  /*e0f0*/  FFMA R27, R18, R0.reuse, R27 ;  /* 0x00000000121b7223 */ /* 0x080fe2000000001b */
[-C--:B------:R-:W-:Y:S01]  /*e100*/  FFMA R26, R26, R0.reuse, R37 ;  /* 0x000000001a1a7223 */ /* 0x080fe20000000025 */
[-C--:B------:R-:W-:Y:S01]  /*e110*/  FFMA R17, R14, R0.reuse, R17 ;  /* 0x000000000e117223 */ /* 0x080fe20000000011 */
[-C--:B------:R-:W-:Y:S01]  /*e120*/  FFMA R14, R16, R0.reuse, R19 ;  /* 0x00000000100e7223 */ /* 0x080fe20000000013 */
[----:B------:R-:W-:Y:S01]  /*e130*/  FFMA R16, R24, R0, R25 ;  /* 0x0000000018107223 */ /* 0x000fe20000000019 */
[----:B------:R-:W-:-:S02]  /*e140*/  HADD2.F32 R24, -RZ, R11.H1_H1 ;  /* 0x3000000bff187230 */ /* 0x000fc40000004100 */
[-C--:B------:R-:W-:Y:S01]  /*e150*/  FFMA R43, R32, R0.reuse, R43 ;  /* 0x00000000202b7223 */ /* 0x080fe2000000002b */
[----:B------:R-:W-:Y:S02]  /*e160*/  F2FP.F16.F32.PACK_AB R12, R12, R13 ;  /* 0x0000000d0c0c723e */ /* 0x000fe400000000ff */
[----:B------:R-:W-:Y:S01]  /*e170*/  F2FP.F16.F32.PACK_AB R13, R14, R17 ;  /* 0x000000110e0d723e */ /* 0x000fe200000000ff */
[-C--:B------:R-:W-:Y:S01]  /*e180*/  FFMA R18, R24, R0.reuse, R29 ;  /* 0x0000000018127223 */ /* 0x080fe2000000001d */
[-C--:B------:R-:W-:Y:S01]  /*e190*/  FFMA R24, R28, R0.reuse, R33 ;  /* 0x000000001c187223 */ /* 0x080fe20000000021 */
[----:B------:R-:W-:Y:S01]  /*e1a0*/  HADD2.F32 R28, -RZ, R6.H0_H0 ;  /* 0x20000006ff1c7230 */ /* 0x000fe20000004100 */
[----:B------:R-:W-:Y:S02]  /*e1b0*/  F2FP.F16.F32.PACK_AB R14, R16, R21 ;  /* 0x00000015100e723e */ /* 0x000fe400000000ff */
[----:B------:R-:W-:Y:S02]  /*e1c0*/  F2FP.F16.F32.PACK_AB R15, R18, R27 ;  /* 0x0000001b120f723e */ /* 0x000fe400000000ff */
[-C--:B------:R-:W-:Y:S01]  /*e1d0*/  FFMA R39, R28, R0.reuse, R39 ;  /* 0x000000001c277223 */ /* 0x080fe20000000027 */
[-C--:B------:R-:W-:Y:S01]  /*e1e0*/  FFMA R28, R30, R0.reuse, R41 ;  /* 0x000000001e1c7223 */ /* 0x080fe20000000029 */
[----:B------:R-:W-:Y:S01]  /*e1f0*/  FFMA R30, R34, R0, R45 ;  /* 0x00000000221e7223 */ /* 0x000fe2000000002d */
[----:B------:R-:W-:Y:S01]  /*e200*/  F2FP.F16.F32.PACK_AB R25, R26, R35 ;  /* 0x000000231a19723e */ /* 0x000fe200000000ff */
[----:B------:R1:W-:Y:S01]  /*e210*/  STSM.16.MT88.4 [R3+0x32000], R12 ;  /* 0x0320000c03007844 */ /* 0x0003e20000004200 */
        /* <DEDUP_REMOVED lines=18> */
.L_x_137:
[----:B------:R-:W-:Y:S05]  /*e340*/  BSYNC B0 ;  /* 0x0000000000007941 */ /* 0x000fea0003800000 */
.L_x_136:
[----:B------:R-:W-:Y:S06]  /*e350*/  BAR.SYNC.DEFER_BLOCKING 0x1, 0x80 ;  /* 0x0042000000007b1d */ /* 0x000fec0000010000 */
[----:B------:R-:W-:Y:S05]  /*e360*/  @!P0 BRA `(.L_x_138) ;  /* 0x0000000000048947 */ /* 0x000fea0003800000 */
[----:B------:R-:W-:Y:S01]  /*e370*/  BPT.TRAP 0x1 ;  /* 0x000000040000795c */ /* 0x000fe20000300000 */
.L_x_138:
[----:B------:R-:W-:Y:S01]  /*e380*/  SYNCS.ARRIVE.TRANS64.RED.A1T0 RZ, [UR8], RZ ;  /* 0x000000ffffff79a7 */ /* 0x000fe20008100408 */
[----:B------:R-:W-:Y:S05]  /*e390*/  @!P0 BRA `(.L_x_139) ;  /* 0x0000000000048947 */ /* 0x000fea0003800000 */
[----:B------:R-:W-:Y:S01]  /*e3a0*/  BPT.TRAP 0x1 ;  /* 0x000000040000795c */ /* 0x000fe20000300000 */
.L_x_139:
[----:B------:R-:W2:Y:S02]  /*e3b0*/  SYNCS.PHASECHK.TRANS64.TRYWAIT P3, [UR50+0x34518], R20 ;  /* 0x03451814ff0075a7 */ /* 0x000ea40008060172 */
[----:B--2---:R-:W-:Y:S05]  /*e3c0*/  @!P3 BRA `(.L_x_140) ;  /* 0x0000007c0088b947 */ /* 0x004fea0003800000 */
.L_x_383:
[----:B------:R-:W-:Y:S05]  /*e3d0*/  @P1 WARPSYNC.ALL ;  /* 0x0000000000001948 */ /* 0x000fea0003800000 */
[----:B------:R-:W2:Y:S01]  /*e3e0*/  @P1 LDSM.16.MT88.4 R8, [R3+0x33000] ;  /* 0x033000000308183b */ /* 0x000ea20000004200 */
[-C--:B------:R-:W-:Y:S01]  /*e3f0*/  FMUL R136, R136, R2.reuse ;  /* 0x0000000288887220 */ /* 0x080fe20000400000 */
[-C--:B-1----:R-:W-:Y:S01]  /*e400*/  FMUL R12, R137, R2.reuse ;  /* 0x00000002890c7220 */ /* 0x082fe20000400000 */
        /* <DEDUP_REMOVED lines=35> */
[--C-:B------:R-:W-:Y:S02]  /*e640*/  HADD2.F32 R27, -RZ, R4.reuse.H0_H0 ;  /* 0x20000004ff1b7230 */ /* 0x100fe40000004100 */
[-C--:B------:R-:W-:Y:S01]  /*e650*/  FFMA R31, R31, R0.reuse, R146 ;  /* 0x000000001f1f7223 */ /* 0x080fe20000000092 */
[----:B------:R-:W-:Y:S02]  /*e660*/  HADD2.F32 R29, -RZ, R4.H1_H1 ;  /* 0x30000004ff1d7230 */ /* 0x000fe40000004100 */
[-C--:B------:R-:W-:Y:S01]  /*e670*/  FFMA R37, R37, R0.reuse, R150 ;  /* 0x0000000025257223 */ /* 0x080fe20000000096 */
[----:B------:R-:W-:Y:S02]  /*e680*/  HADD2.F32 R5, -RZ, R5.H1_H1 ;  /* 0x30000005ff057230 */ /* 0x000fe40000004100 */
        /* <DEDUP_REMOVED lines=33> */
.L_x_142:
[----:B------:R-:W-:Y:S05]  /*e8a0*/  BSYNC B0 ;  /* 0x0000000000007941 */ /* 0x000fea0003800000 */
.L_x_141:
[----:B------:R-:W-:Y:S06]  /*e8b0*/  BAR.SYNC.DEFER_BLOCKING 0x1, 0x80 ;  /* 0x0042000000007b1d */ /* 0x000fec0000010000 */
[----:B------:R-:W-:Y:S05]  /*e8c0*/  @!P0 BRA `(.L_x_143) ;  /* 0x0000000000048947 */ /* 0x000fea0003800000 */
[----:B------:R-:W-:Y:S01]  /*e8d0*/  BPT.TRAP 0x1 ;  /* 0x000000040000795c */ /* 0x000fe20000300000 */
.L_x_143:
[----:B------:R-:W-:Y:S01]  /*e8e0*/  UISETP.NE.AND UP0, UPT, UR49, 0x3, UPT ;  /* 0x000000033100788c */ /* 0x000fe2000bf05270 */
[----:B------:R-:W-:Y:S05]  /*e8f0*/  SYNCS.ARRIVE.TRANS64.RED.A1T0 RZ, [UR9], RZ ;  /* 0x000000ffffff79a7 */ /* 0x000fea0008100409 */
[----:B------:R-:W-:-:S13]  /*e900*/  PLOP3.LUT P1, PT, PT, PT, UP0, 0x80, 0x0 ;  /* 0x000000000000781c */ /* 0x000fda0003f2f008 */
[----:B------:R-:W-:Y:S05]  /*e910*/  @!P1 BRA `(.L_x_144) ;  /* 0x0000000000049947 */ /* 0x000fea0003800000 */
[----:B------:R-:W-:Y:S01]  /*e920*/  BPT.TRAP 0x1 ;  /* 0x000000040000795c */ /* 0x000fe20000300000 */
.L_x_144:
[C---:B------:R-:W-:Y:S02]  /*e930*/  R2UR UR4, R22.reuse ;  /* 0x00000000160472ca */ /* 0x040fe400000e0000 */
[----:B------:R-:W-:Y:S02]  /*e940*/  SHF.L.U32 R0, R23, 0x1f, RZ ;  /* 0x0000001f17007819 */ /* 0x000fe400000006ff */
[----:B------:R-:W-:-:S09]  /*e950*/  LEA R19, R22, UR50, 0x4 ;  /* 0x0000003216137c11 */ /* 0x000fd2000f8e20ff */
[----:B------:R-:W-:-:S09]  /*e960*/  ULEA UR4, UR4, UR50, 0x3 ;  /* 0x0000003204047291 */ /* 0x000fd2000f8e183f */
[----:B------:R-:W2:Y:S02]  /*e970*/  SYNCS.PHASECHK.TRANS64.TRYWAIT P2, [UR4+0x34400], R0 ;  /* 0x03440000ff0075a7 */ /* 0x000ea40008040144 */
[----:B--2---:R-:W-:Y:S05]  /*e980*/  @!P2 BRA `(.L_x_145) ;  /* 0x000000780030a947 */ /* 0x004fea0003800000 */
.L_x_384:
[----:B------:R-:W2:Y:S01]  /*e990*/  LDS.128 R16, [R19+0x34570] ;  /* 0x0345700013107984 */ /* 0x000ea20000000c00 */
        /* <DEDUP_REMOVED lines=8> */
.L_x_146:
[----:B------:R-:W-:Y:S01]  /*ea20*/  UIADD3 UR4, UR4, 0x34440, URZ ;  /* 0x0003444004047890 */ /* 0x000fe2000fffe03f */
[----:B--2---:R-:W-:Y:S01]  /*ea30*/  ISETP.NE.AND P3, PT, R19, RZ, PT ;  /* 0x000000ff1300720c */ /* 0x004fe20003f65270 */
[----:B------:R-:W-:Y:S01]  /*ea40*/  VIADD R22, R22, 0x1 ;  /* 0x0000000116167836 */ /* 0x000fe20000000000 */
[----:B------:R-:W-:Y:S01]  /*ea50*/  MOV R19, RZ ;  /* 0x000000ff00137202 */ /* 0x000fe20000000f00 */
[----:B------:R-:W-:-:S03]  /*ea60*/  UPRMT UR4, UR56, 0x654, UR4 ;  /* 0x0000065438047896 */ /* 0x000fc60008000004 */
[----:B------:R-:W-:-:S04]  /*ea70*/  ISETP.NE.AND P2, PT, R22, 0x8, PT ;  /* 0x000000081600780c */ /* 0x000fc80003f45270 */
[----:B-1----:R-:W-:Y:S02]  /*ea80*/  SEL R0, RZ, 0x1, P2 ;  /* 0x00000001ff007807 */ /* 0x002fe40001000000 */
[----:B---3--:R-:W-:Y:S01]  /*ea90*/  SYNCS.ARRIVE.TRANS64.RED.A1T0 RZ, [UR4], RZ ;  /* 0x000000ffffff79a7 */ /* 0x008fe20008100404 */
[----:B------:R-:W-:Y:S02]  /*eaa0*/  SEL R22, R22, RZ, P2 ;  /* 0x000000ff16167207 */ /* 0x000fe40001000000 */
[----:B------:R-:W-:Y:S01]  /*eab0*/  LOP3.LUT R23, R23, R0, RZ, 0x3c, !PT ;  /* 0x0000000017177212 */ /* 0x000fe200078e3cff */
[----:B------:R-:W-:Y:S06]  /*eac0*/  @!P3 BRA `(.L_x_147) ;  /* 0x0000000000b0b947 */ /* 0x000fec0003800000 */
[----:B------:R-:W1:Y:S02]  /*ead0*/  LDC.64 R2, c[0x0][0x290] ;  /* 0x0000a400ff027b82 */ /* 0x000e640000000a00 */
[----:B-1----:R-:W-:-:S06]  /*eae0*/  IMAD.WIDE R2, R18, 0xc, R2 ;  /* 0x0000000c12027825 */ /* 0x002fcc00078e0202 */
[----:B------:R-:W2:Y:S02]  /*eaf0*/  LDG.E R2, desc[UR38][R2.64+0x8] ;  /* 0x0000082602027981 */ /* 0x000ea4000c1e1900 */
[----:B--2---:R-:W-:-:S13]  /*eb00*/  R2UR UR4, R2 ;  /* 0x00000000020472ca */ /* 0x004fda00000e0000 */
[----:B------:R-:W-:-:S04]  /*eb10*/  UIADD3 UR4, UR4, 0x3f, URZ ;  /* 0x0000003f04047890 */ /* 0x000fc8000fffe03f */
[----:B------:R-:W-:-:S04]  /*eb20*/  USHF.R.S32.HI UR5, URZ, 0x1f, UR4 ;  /* 0x0000001f3f057899 */ /* 0x000fc80008011404 */
[----:B------:R-:W-:-:S04]  /*eb30*/  ULEA.HI UR5, UR5, UR4, URZ, 0x6 ;  /* 0x0000000405057291 */ /* 0x000fc8000f8f303f */
[----:B------:R-:W-:-:S04]  /*eb40*/  USHF.R.S32.HI UR5, URZ, 0x6, UR5 ;  /* 0x000000063f057899 */ /* 0x000fc80008011405 */
[----:B------:R-:W-:-:S04]  /*eb50*/  UIADD3 UR41, UR41, UR5, URZ ;  /* 0x0000000529297290 */ /* 0x000fc8000fffe03f */
[----:B------:R-:W-:Y:S02]  /*eb60*/  USHF.R.U32.HI UR4, URZ, 0x3, UR41 ;  /* 0x000000033f047899 */ /* 0x000fe40008011629 */
[----:B------:R-:W-:Y:S02]  /*eb70*/  UISETP.GT.U32.AND UP0, UPT, UR41, 0x7, UPT ;  /* 0x000000072900788c */ /* 0x000fe4000bf04070 */
[----:B------:R-:W-:Y:S02]  /*eb80*/  ULOP3.LUT UR4, UR4, 0x1, URZ, 0xc0, !UPT ;  /* 0x0000000104047892 */ /* 0x000fe4000f8ec03f */
[----:B------:R-:W-:Y:S02]  /*eb90*/  UISETP.LT.U32.AND UP0, UPT, UR5, 0x8, UP0 ;  /* 0x000000080500788c */ /* 0x000fe40008701070 */
[----:B------:R-:W-:-:S04]  /*eba0*/  UISETP.NE.U32.AND UP1, UPT, UR4, 0x1, UPT ;  /* 0x000000010400788c */ /* 0x000fc8000bf25070 */
[----:B------:R-:W-:Y:S02]  /*ebb0*/  UISETP.GT.U32.AND UP1, UPT, UR5, 0x7, !UP1 ;  /* 0x000000070500788c */ /* 0x000fe4000cf24070 */
[----:B------:R-:W-:Y:S02]  /*ebc0*/  USEL UR5, URZ, 0x1, !UP0 ;  /* 0x000000013f057887 */ /* 0x000fe4000c000000 */
[----:B------:R-:W-:-:S04]  /*ebd0*/  USEL UR4, URZ, 0x1, !UP1 ;  /* 0x000000013f047887 */ /* 0x000fc8000c800000 */
[----:B------:R-:W-:Y:S01]  /*ebe0*/  ULOP3.LUT UR42, UR4, UR42, UR5, 0x96, !UPT ;  /* 0x0000002a042a7292 */ /* 0x000fe2000f8e9605 */
[----:B------:R-:W-:Y:S11]  /*ebf0*/  @!P1 BRA `(.L_x_148) ;  /* 0x0000000000049947 */ /* 0x000ff60003800000 */
[----:B------:R-:W-:Y:S01]  /*ec00*/  BPT.TRAP 0x1 ;  /* 0x000000040000795c */ /* 0x000fe20000300000 */
.L_x_148:
[C---:B------:R-:W-:Y:S02]  /*ec10*/  R2UR UR4, R22.reuse ;  /* 0x00000000160472ca */ /* 0x040fe400000e0000 */
[----:B------:R-:W-:Y:S02]  /*ec20*/  SHF.L.U32 R2, R23, 0x1f, RZ ;  /* 0x0000001f17027819 */ /* 0x000fe400000006ff */
[----:B------:R-:W-:-:S09]  /*ec30*/  LEA R0, R22, UR50, 0x4 ;  /* 0x0000003216007c11 */ /* 0x000fd2000f8e20ff */
[----:B------:R-:W-:-:S09]  /*ec40*/  ULEA UR4, UR4, UR50, 0x3 ;  /* 0x0000003204047291 */ /* 0x000fd2000f8e183f */
[----:B------:R-:W1:Y:S02]  /*ec50*/  SYNCS.PHASECHK.TRANS64.TRYWAIT P2, [UR4+0x34400], R2 ;  /* 0x03440002ff0075a7 */ /* 0x000e640008040144 */
[----:B-1----:R-:W-:Y:S05]  /*ec60*/  @!P2 BRA `(.L_x_149) ;  /* 0x000000740090a947 */ /* 0x002fea0003800000 */
.L_x_385:
[----:B------:R2:W3:Y:S01]  /*ec70*/  LDS.128 R16, [R0+0x34570] ;  /* 0x0345700000107984 */ /* 0x0004e20000000c00 */
[----:B------:R-:W-:Y:S01]  /*ec80*/  @!PT LDS RZ, [RZ] ;  /* 0x00000000fffff984 */ /* 0x000fe20000000800 */
[----:B------:R-:W-:Y:S01]  /*ec90*/  @!PT LDS RZ, [RZ] ;  /* 0x00000000fffff984 */ /* 0x000fe20000000800 */
[----:B------:R-:W-:Y:S01]  /*eca0*/  @!PT LDS RZ, [RZ] ;  /* 0x00000000fffff984 */ /* 0x000fe20000000800 */
[----:B------:R-:W-:Y:S01]  /*ecb0*/  @!PT LDS RZ, [RZ] ;  /* 0x00000000fffff984 */ /* 0x000fe20000000800 */
[----:B------:R4:W-:Y:S06]  /*ecc0*/  MEMBAR.ALL.CTA ;  /* 0x0000000000007992 */ /* 0x0009ec0000008000 */
[----:B----4-:R-:W4:Y:S01]  /*ecd0*/  FENCE.VIEW.ASYNC.S ;  /* 0x00000000000073c6 */ /* 0x010f220000000000 */
[----:B--2---:R-:W-:Y:S05]  /*ece0*/  @!P1 BRA `(.L_x_150) ;  /* 0x0000000000049947 */ /* 0x004fea0003800000 */
[----:B------:R-:W-:Y:S01]  /*ecf0*/  BPT.TRAP 0x1 ;  /* 0x000000040000795c */ /* 0x000fe20000300000 */
.L_x_150:
[----:B------:R-:W-:Y:S01]  /*ed00*/  UIADD3 UR4, UR4, 0x34440, URZ ;  /* 0x0003444004047890 */ /* 0x000fe2000fffe03f */
[----:B------:R-:W-:Y:S01]  /*ed10*/  VIADD R22, R22, 0x1 ;  /* 0x0000000116167836 */ /* 0x000fe20000000000 */
[----:B------:R-:W-:Y:S02]  /*ed20*/  ULOP3.LUT UR41, UR41, 0x7, URZ, 0xc0, !UPT ;  /* 0x0000000729297892 */ /* 0x000fe4000f8ec03f */
[----:B------:R-:W-:Y:S02]  /*ed30*/  UPRMT UR4, UR56, 0x654, UR4 ;  /* 0x0000065438047896 */ /* 0x000fe40008000004 */
[----:B------:R-:W-:-:S04]  /*ed40*/  ISETP.NE.AND P1, PT, R22, 0x8, PT ;  /* 0x000000081600780c */ /* 0x000fc80003f25270 */
[----:B------:R-:W-:Y:S02]  /*ed50*/  SEL R0, RZ, 0x1, P1 ;  /* 0x00000001ff007807 */ /* 0x000fe40000800000 */
[----:B------:R-:W-:Y:S01]  /*ed60*/  SEL R22, R22, RZ, P1 ;  /* 0x000000ff16167207 */ /* 0x000fe20000800000 */
[----:B----4-:R-:W-:Y:S01]  /*ed70*/  SYNCS.ARRIVE.TRANS64.RED.A1T0 RZ, [UR4], RZ ;  /* 0x000000ffffff79a7 */ /* 0x010fe20008100404 */
[----:B------:R-:W-:-:S07]  /*ed80*/  LOP3.LUT R23, R23, R0, RZ, 0x3c, !PT ;  /* 0x0000000017177212 */ /* 0x000fce00078e3cff */
.L_x_147:
[----:B---3--:R-:W-:Y:S02]  /*ed90*/  ISETP.NE.AND P1, PT, R19, RZ, PT ;  /* 0x000000ff1300720c */ /* 0x008fe40003f25270 */
[CC--:B------:R-:W-:Y:S02]  /*eda0*/  ISETP.NE.AND P2, PT, R154.reuse, R18.reuse, PT ;  /* 0x000000129a00720c */ /* 0x0c0fe40003f45270 */
[----:B------:R-:W-:-:S13]  /*edb0*/  ISETP.EQ.OR P3, PT, R154, R18, !P1 ;  /* 0x000000129a00720c */ /* 0x000fda0004f62670 */
[----:B------:R-:W-:Y:S05]  /*edc0*/  @P3 BRA `(.L_x_151) ;  /* 0x0000000000fc3947 */ /* 0x000fea0003800000 */
[----:B------:R-:W-:-:S13]  /*edd0*/  ISETP.NE.AND P3, PT, RZ, UR43, PT ;  /* 0x0000002bff007c0c */ /* 0x000fda000bf65270 */
[----:B------:R-:W-:Y:S05]  /*ede0*/  @P3 BRA `(.L_x_151) ;  /* 0x0000000000f43947 */ /* 0x000fea0003800000 */
[----:B------:R-:W2:Y:S01]  /*edf0*/  S2R R0, SR_LANEID ;  /* 0x0000000000007919 */ /* 0x000ea20000000000 */
[----:B------:R-:W-:Y:S01]  /*ee00*/  ELECT P3, URZ, PT ;  /* 0x00000000003f782f */ /* 0x000fe20003860000 */
[----:B------:R-:W-:Y:S01]  /*ee10*/  BSSY B0, `(.L_x_152) ;  /* 0x000002f000007945 */ /* 0x000fe20003800000 */
[----:B--2---:R-:W-:-:S11]  /*ee20*/  SHF.L.U32 R15, R0, 0x2, RZ ;  /* 0x00000002000f7819 */ /* 0x004fd600000006ff */
[----:B------:R-:W-:Y:S05]  /*ee30*/  @!P3 BRA `(.L_x_153) ;  /* 0x0000000000b0b947 */ /* 0x000fea0003800000 */
[----:B------:R-:W-:Y:S01]  /*ee40*/  IMAD.SHL.U32 R0, R18, 0x8, RZ ;  /* 0x0000000812007824 */ /* 0x000fe200078e00ff */
[----:B-1----:R-:W-:Y:S01]  /*ee50*/  SHF.R.S32.HI R3, RZ, 0x1f, R18 ;  /* 0x0000001fff037819 */ /* 0x002fe20000011412 */
[----:B------:R-:W-:-:S03]  /*ee60*/  ULDC.64 UR4, c[0x0][0x820] ;  /* 0x0002080000047ab9 */ /* 0x000fc60000000a00 */
[----:B------:R-:W-:Y:S02]  /*ee70*/  SHF.L.U64.HI R8, R18, 0x3, R3 ;  /* 0x0000000312087819 */ /* 0x000fe40000010203 */
[----:B------:R-:W-:Y:S01]  /*ee80*/  IADD3 R4, P3, R0, UR4, RZ ;  /* 0x0000000400047c10 */ /* 0x000fe2000ff7e0ff */
[----:B------:R-:W1:Y:S03]  /*ee90*/  LDC.64 R2, c[0x0][0x290] ;  /* 0x0000a400ff027b82 */ /* 0x000e660000000a00 */
[----:B------:R-:W-:Y:S01]  /*eea0*/  IADD3.X R5, R8, UR5, RZ, P3, !PT ;  /* 0x0000000508057c10 */ /* 0x000fe20009ffe4ff */
[----:B------:R-:W-:-:S05]  /*eeb0*/  ULDC.64 UR4, c[0x0][0x818] ;  /* 0x0002060000047ab9 */ /* 0x000fca0000000a00 */
[----:B------:R-:W2:Y:S01]  /*eec0*/  LDG.E.64 R4, desc[UR38][R4.64] ;  /* 0x0000002604047981 */ /* 0x000ea2000c1e1b00 */
[----:B-1----:R-:W-:Y:S01]  /*eed0*/  IMAD.WIDE R6, R18, 0xc, R2 ;  /* 0x0000000c12067825 */ /* 0x002fe200078e0202 */
[----:B------:R-:W-:Y:S02]  /*eee0*/  IADD3 R2, P3, R0, UR4, RZ ;  /* 0x0000000400027c10 */ /* 0x000fe4000ff7e0ff */
[----:B------:R-:W1:Y:S02]  /*eef0*/  LDS R0, [UR52+0x1c] ;  /* 0x00001c34ff007984 */ /* 0x000e640008000800 */
[----:B------:R-:W-:Y:S02]  /*ef00*/  IADD3.X R3, R8, UR5, RZ, P3, !PT ;  /* 0x0000000508037c10 */ /* 0x000fe40009ffe4ff */
[----:B------:R-:W3:Y:S04]  /*ef10*/  LDG.E R12, desc[UR38][R6.64] ;  /* 0x00000026060c7981 */ /* 0x000ee8000c1e1900 */
[----:B------:R4:W5:Y:S04]  /*ef20*/  LDG.E R13, desc[UR38][R6.64+0x4] ;  /* 0x00000426060d7981 */ /* 0x000968000c1e1900 */
[----:B------:R-:W5:Y:S01]  /*ef30*/  LDG.E.64 R2, desc[UR38][R2.64] ;  /* 0x0000002602027981 */ /* 0x000f62000c1e1b00 */
[----:B------:R-:W-:-:S03]  /*ef40*/  MOV R8, UR52 ;  /* 0x0000003400087c02 */ /* 0x000fc60008000f00 */
[----:B------:R-:W-:Y:S01]  /*ef50*/  STS [UR52+0x30], RZ ;  /* 0x000030ffff007988 */ /* 0x000fe20008000834 */
[----:B------:R-:W-:Y:S02]  /*ef60*/  SHF.R.U64 R8, R8, 0x4, RZ ;  /* 0x0000000408087819 */ /* 0x000fe400000012ff */
[----:B----4-:R-:W-:-:S03]  /*ef70*/  CS2R R6, SRZ ;  /* 0x0000000000067805 */ /* 0x010fc6000001ff00 */
[----:B------:R-:W-:Y:S04]  /*ef80*/  STS [UR52+0x10], R8 ;  /* 0x00001008ff007988 */ /* 0x000fe80008000834 */
[----:B------:R-:W-:Y:S01]  /*ef90*/  STS [UR52+0x14], R8 ;  /* 0x00001408ff007988 */ /* 0x000fe20008000834 */
[C---:B--2---:R-:W-:Y:S01]  /*efa0*/  SHF.L.U64.HI R11, R4.reuse, 0x1, R5 ;  /* 0x00000001040b7819 */ /* 0x044fe20000010205 */
[----:B------:R-:W-:-:S03]  /*efb0*/  IMAD.SHL.U32 R10, R4, 0x2, RZ ;  /* 0x00000002040a7824 */ /* 0x000fc600078e00ff */
[----:B------:R-:W-:Y:S02]  /*efc0*/  LOP3.LUT R11, R11, 0x1fffffff, RZ, 0xc0, !PT ;  /* 0x1fffffff0b0b7812 */ /* 0x000fe400078ec0ff */
[----:B------:R-:W-:Y:S02]  /*efd0*/  LOP3.LUT R10, R10, 0xfffffffe, RZ, 0xc0, !PT ;  /* 0xfffffffe0a0a7812 */ /* 0x000fe400078ec0ff */
[--C-:B------:R-:W-:Y:S02]  /*efe0*/  SHF.R.U32.HI R5, RZ, 0x4, R11.reuse ;  /* 0x00000004ff057819 */ /* 0x100fe4000001160b */
[----:B------:R-:W-:Y:S02]  /*eff0*/  SHF.R.U64 R10, R10, 0x4, R11 ;  /* 0x000000040a0a7819 */ /* 0x000fe4000000120b */
[----:B-1----:R-:W-:-:S03]  /*f000*/  LOP3.LUT R0, R0, 0xf, R5, 0xb8, !PT ;  /* 0x0000000f00007812 */ /* 0x002fc600078eb805 */
[----:B------:R-:W-:Y:S04]  /*f010*/  STS [UR52+0xc], R10 ;  /* 0x00000c0aff007988 */ /* 0x000fe80008000834 */
[----:B------:R-:W-:Y:S01]  /*f020*/  STS [UR52+0x1c], R0 ;  /* 0x00001c00ff007988 */ /* 0x000fe20008000834 */
[----:B---3--:R-:W-:-:S03]  /*f030*/  IADD3 R4, R12, -0x1, RZ ;  /* 0xffffffff0c047810 */ /* 0x008fc60007ffe0ff */
[----:B------:R-:W1:Y:S04]  /*f040*/  LDS R5, [UR52+0x1c] ;  /* 0x00001c34ff057984 */ /* 0x000e680008000800 */
[----:B-----5:R-:W-:Y:S01]  /*f050*/  STS.64 [UR52], R2 ;  /* 0x00000002ff007988 */ /* 0x020fe20008000a34 */
[----:B-1----:R-:W-:-:S05]  /*f060*/  LOP3.LUT R5, R5, 0xf0, RZ, 0xb8, !PT ;  /* 0x000000f005057812 */ /* 0x002fca00078eb8ff */
[----:B------:R1:W-:Y:S04]  /*f070*/  STS [UR52+0x1c], R5 ;  /* 0x00001c05ff007988 */ /* 0x0003e80008000834 */
[----:B------:R-:W2:Y:S01]  /*f080*/  LDS R9, [UR52+0x1c] ;  /* 0x00001c34ff097984 */ /* 0x000ea20008000800 */
[----:B-1----:R-:W-:-:S05]  /*f090*/  VIADD R5, R13, 0xffffffff ;  /* 0xffffffff0d057836 */ /* 0x002fca0000000000 */
[----:B------:R-:W-:Y:S01]  /*f0a0*/  STS.128 [UR52+0x20], R4 ;  /* 0x00002004ff007988 */ /* 0x000fe20008000c34 */
[----:B--2---:R-:W-:-:S05]  /*f0b0*/  LOP3.LUT R9, R9, 0xf00, RZ, 0xb8, !PT ;  /* 0x00000f0009097812 */ /* 0x004fca00078eb8ff */
[----:B------:R-:W-:Y:S04]  /*f0c0*/  STS.64 [UR52+0x18], R8 ;  /* 0x00001808ff007988 */ /* 0x000fe80008000a34 */
[----:B------:R-:W1:Y:S02]  /*f0d0*/  LDS R14, [UR52+0x1c] ;  /* 0x00001c34ff0e7984 */ /* 0x000e640008000800 */
[----:B-1----:R-:W-:-:S05]  /*f0e0*/  LOP3.LUT R0, R14, 0xf000, RZ, 0xb8, !PT ;  /* 0x0000f0000e007812 */ /* 0x002fca00078eb8ff */
[----:B------:R2:W-:Y:S02]  /*f0f0*/  STS [UR52+0x1c], R0 ;  /* 0x00001c00ff007988 */ /* 0x0005e40008000834 */
.L_x_153:
[----:B------:R-:W-:Y:S05]  /*f100*/  BSYNC B0 ;  /* 0x0000000000007941 */ /* 0x000fea0003800000 */
.L_x_152:
[----:B------:R-:W-:Y:S01]  /*f110*/  NOP ;  /* 0x0000000000007918 */ /* 0x000fe20000000000 */
[----:B------:R3:W4:Y:S01]  /*f120*/  LDS R5, [R15+UR52] ;  /* 0x000000340f057984 */ /* 0x0007220008000800 */
[----:B------:R-:W-:Y:S02]  /*f130*/  ELECT P3, URZ, PT ;  /* 0x00000000003f782f */ /* 0x000fe40003860000 */
[----:B-1----:R-:W-:Y:S01]  /*f140*/  IADD3 R2, P4, R15, UR36, RZ ;  /* 0x000000240f027c10 */ /* 0x002fe2000ff9e0ff */
[----:B------:R-:W-:Y:S03]  /*f150*/  BSSY B0, `(.L_x_154) ;  /* 0x0000005000007945 */ /* 0x000fe60003800000 */
[----:B------:R-:W-:-:S07]  /*f160*/  IADD3.X R3, RZ, UR37, RZ, P4, !PT ;  /* 0x00000025ff037c10 */ /* 0x000fce000a7fe4ff */
[----:B---3--:R-:W-:Y:S05]  /*f170*/  @!P3 BRA `(.L_x_155) ;  /* 0x000000000008b947 */ /* 0x008fea0003800000 */
[----:B------:R0:W-:Y:S01]  /*f180*/  UTMACMDFLUSH ;  /* 0x00000000000079b7 */ /* 0x0001e20000000000 */
[----:B------:R-:W-:-:S04]  /*f190*/  DEPBAR.LE SB0, 0x0 ;  /* 0x000080000000791a */ /* 0x000fc80000000000 */
.L_x_155:
[----:B------:R-:W-:Y:S05]  /*f1a0*/  BSYNC B0 ;  /* 0x0000000000007941 */ /* 0x000fea0003800000 */
.L_x_154:
[----:B----4-:R3:W5:Y:S02]  /*f1b0*/  ATOMG.E.EXCH.STRONG.GPU PT, RZ, [R2], R5 ;  /* 0x0000000502ff73a8 */ /* 0x01076400041ee100 */
.L_x_151:
[----:B------:R-:W-:-:S04]  /*f1c0*/  DEPBAR.LE SB0, 0x0 ;  /* 0x000080000000791a */ /* 0x000fc80000000000 */
[----:B------:R-:W-:Y:S05]  /*f1d0*/  @!P0 BRA `(.L_x_156) ;  /* 0x0000000000048947 */ /* 0x000fea0003800000 */
[----:B------:R-:W-:Y:S01]  /*f1e0*/  BPT.TRAP 0x1 ;  /* 0x000000040000795c */ /* 0x000fe20000300000 */
.L_x_156:
[----:B--2---:R-:W-:Y:S01]  /*f1f0*/  IMAD.U32 R0, RZ, RZ, UR53 ;  /* 0x00000035ff007e24 */ /* 0x004fe2000f8e00ff */
[----:B-----5:R-:W-:Y:S01]  /*f200*/  SYNCS.ARRIVE.TRANS64.RED.A1T0 RZ, [UR10], RZ ;  /* 0x000000ffffff79a7 */ /* 0x020fe2000810040a */
[----:B---3--:R-:W-:Y:S02]  /*f210*/  SEL R5, RZ, 0x1, !P2 ;  /* 0x00000001ff057807 */ /* 0x008fe40005000000 */
[----:B------:R-:W-:Y:S01]  /*f220*/  LOP3.LUT R152, R152, 0x1, RZ, 0x3c, !PT ;  /* 0x0000000198987812 */ /* 0x000fe200078e3cff */
[----:B------:R2:W-:Y:S01]  /*f230*/  SYNCS.ARRIVE.TRANS64.A1T0 RZ, [R0+UR51], RZ ;  /* 0x000000ff00ff79a7 */ /* 0x0005e20008100033 */
[----:B------:R-:W-:Y:S05]  /*f240*/  @P1 BRA `(.L_x_157) ;  /* 0xffffff4800281947 */ /* 0x000fea000383ffff */
[----:B------:R-:W-:Y:S05]  /*f250*/  EXIT ;  /* 0x000000000000794d */ /* 0x000fea0003800000 */
.L_x_24:
[----:B------:R-:W-:-:S08]  /*f260*/  NOP ;  /* 0x0000000000007918 */ /* 0x000fd00000000000 */
[----:B----45:R-:W1:-:S00]  /*f270*/  USETMAXREG.DEALLOC.CTAPOOL 0x28 ;  /* 0x00000028000079c8 */ /* 0x030e4000080e0500 */
[----:B------:R-:W-:-:S06]  /*f280*/  UISETP.NE.AND UP1, UPT, UR43, 0x3, UPT ;  /* 0x000000032b00788c */ /* 0x000fcc000bf25270 */
[----:B------:R-:W-:-:S13]  /*f290*/  PLOP3.LUT P1, PT, PT, PT, UP1, 0x80, 0x0 ;  /* 0x000000000000781c */ /* 0x000fda0003f2f018 */
[----:B-1----:R-:W-:Y:S05]  /*f2a0*/  @!P1 BRA `(.L_x_158) ;  /* 0x0000004400049947 */ /* 0x002fea0003800000 */
[----:B------:R-:W-:-:S13]  /*f2b0*/  ISETP.NE.AND P0, PT, RZ, UR43, PT ;  /* 0x0000002bff007c0c */ /* 0x000fda000bf05270 */
[----:B------:R-:W-:Y:S05]  /*f2c0*/  @!P0 BRA `(.L_x_159) ;  /* 0x0000002400ac8947 */ /* 0x000fea0003800000 */
[----:B------:R-:W-:-:S06]  /*f2d0*/  UISETP.NE.AND UP0, UPT, UR43, 0x2, UPT ;  /* 0x000000022b00788c */ /* 0x000fcc000bf05270 */
[----:B------:R-:W-:-:S13]  /*f2e0*/  PLOP3.LUT P0, PT, PT, PT, UP0, 0x80, 0x0 ;  /* 0x000000000000781c */ /* 0x000fda0003f0f008 */
[----:B--2---:R-:W-:Y:S05]  /*f2f0*/  @P0 EXIT ;  /* 0x000000000000094d */ /* 0x004fea0003800000 */
[----:B------:R-:W1:Y:S01]  /*f300*/  S2UR UR4, SR_CTAID.Y ;  /* 0x00000000000479c3 */ /* 0x000e620000002600 */
[----:B------:R-:W-:Y:S01]  /*f310*/  ELECT P0, URZ, PT ;  /* 0x00000000003f782f */ /* 0x000fe20003800000 */
[----:B------:R-:W-:Y:S01]  /*f320*/  BSSY B0, `(.L_x_160) ;  /* 0x0000023000007945 */ /* 0x000fe20003800000 */
[----:B-1----:R-:W-:-:S11]  /*f330*/  UIMAD UR4, UR4, UR60, UR57 ;  /* 0x0000003c040472a4 */ /* 0x002fd6000f8e0239 */
[----:B------:R-:W-:Y:S05]  /*f340*/  @!P0 BRA `(.L_x_161) ;  /* 0x0000000000808947 */ /* 0x000fea0003800000 */
[----:B------:R-:W-:Y:S01]  /*f350*/  STL.64 [R1+0x210], R18 ;  /* 0x0002101201007387 */ /* 0x000fe20000100a00 */
[----:B------:R-:W1:Y:S01]  /*f360*/  LDC.64 R14, c[0x0][0x628] ;  /* 0x00018a00ff0e7b82 */ /* 0x000e620000000a00 */
[----:B------:R-:W-:Y:S02]  /*f370*/  UMOV UR5, 0x400 ;  /* 0x0000040000057882 */ /* 0x000fe40000000000 */
[----:B------:R2:W-:Y:S01]  /*f380*/  STL.64 [R1+0x208], R16 ;  /* 0x0002081001007387 */ /* 0x0005e20000100a00 */
[----:B------:R-:W-:-:S03]  /*f390*/  ULEA UR5, UR58, UR5, 0x18 ;  /* 0x000000053a057291 */ /* 0x000fc6000f8ec03f */
[----:B------:R3:W-:Y:S01]  /*f3a0*/  STL [R1+0x200], R13 ;  /* 0x0002000d01007387 */ /* 0x0007e20000100800 */
[----:B------:R-:W4:Y:S08]  /*f3b0*/  LDC.64 R4, c[0x0][0x600] ;  /* 0x00018000ff047b82 */ /* 0x000f300000000a00 */
[----:B--2---:R-:W2:Y:S08]  /*f3c0*/  LDC.64 R16, c[0x0][0x610] ;  /* 0x00018400ff107b82 */ /* 0x004eb00000000a00 */
[----:B------:R-:W2:Y:S08]  /*f3d0*/  LDC.64 R18, c[0x0][0x618] ;  /* 0x00018600ff127b82 */ /* 0x000eb00000000a00 */
[----:B---3--:R-:W1:Y:S08]  /*f3e0*/  LDC.64 R12, c[0x0][0x620] ;  /* 0x00018800ff0c7b82 */ /* 0x008e700000000a00 */
[----:B------:R-:W4:Y:S01]  /*f3f0*/  LDC.64 R6, c[0x0][0x608] ;  /* 0x00018200ff067b82 */ /* 0x000f220000000a00 */
[----:B--2---:R2:W-:Y:S07]  /*f400*/  STS.128 [UR5+0x34710], R16 ;  /* 0x03471010ff007988 */ /* 0x0045ee0008000c05 */
[----:B------:R-:W3:Y:S01]  /*f410*/  LDC.64 R32, c[0x0][0x630] ;  /* 0x00018c00ff207b82 */ /* 0x000ee20000000a00 */
[----:B-1----:R1:W-:Y:S07]  /*f420*/  STS.128 [UR5+0x34720], R12 ;  /* 0x0347200cff007988 */ /* 0x0023ee0008000c05 */
[----:B------:R-:W3:Y:S01]  /*f430*/  LDC.64 R34, c[0x0][0x638] ;  /* 0x00018e00ff227b82 */ /* 0x000ee20000000a00 */
[----:B--2---:R2:W5:Y:S07]  /*f440*/  LDL.LU.64 R18, [R1+0x210] ;  /* 0x0002100001127983 */ /* 0x00456e0000300a00 */
[----:B------:R-:W2:Y:S01]  /*f450*/  LDC.64 R28, c[0x0][0x640] ;  /* 0x00019000ff1c7b82 */ /* 0x000ea20000000a00 */
[----:B------:R2:W5:Y:S04]  /*f460*/  LDL.LU.64 R16, [R1+0x208] ;  /* 0x0002080001107983 */ /* 0x0005680000300a00 */
[----:B-1----:R1:W5:Y:S03]  /*f470*/  LDL.LU R13, [R1+0x200] ;  /* 0x00020000010d7983 */ /* 0x0023660000300800 */
[----:B------:R-:W2:Y:S01]  /*f480*/  LDC.64 R30, c[0x0][0x648] ;  /* 0x00019200ff1e7b82 */ /* 0x000ea20000000a00 */
[----:B----4-:R4:W-:Y:S07]  /*f490*/  STS.128 [UR5+0x34700], R4 ;  /* 0x03470004ff007988 */ /* 0x0109ee0008000c05 */
[----:B------:R-:W1:Y:S08]  /*f4a0*/  LDC.64 R24, c[0x0][0x650] ;  /* 0x00019400ff187b82 */ /* 0x000e700000000a00 */
[----:B------:R-:W1:Y:S08]  /*f4b0*/  LDC.64 R26, c[0x0][0x658] ;  /* 0x00019600ff1a7b82 */ /* 0x000e700000000a00 */
[----:B------:R-:W1:Y:S08]  /*f4c0*/  LDC.64 R8, c[0x0][0x660] ;  /* 0x00019800ff087b82 */ /* 0x000e700000000a00 */
[----:B------:R-:W1:Y:S08]  /*f4d0*/  LDC.64 R10, c[0x0][0x668] ;  /* 0x00019a00ff0a7b82 */ /* 0x000e700000000a00 */
[----:B----4-:R-:W4:Y:S08]  /*f4e0*/  LDC.64 R4, c[0x0][0x670] ;  /* 0x00019c00ff047b82 */ /* 0x010f300000000a00 */
[----:B------:R-:W4:Y:S01]  /*f4f0*/  LDC.64 R6, c[0x0][0x678] ;  /* 0x00019e00ff067b82 */ /* 0x000f220000000a00 */
[----:B---3--:R3:W-:Y:S04]  /*f500*/  STS.128 [UR5+0x34730], R32 ;  /* 0x03473020ff007988 */ /* 0x0087e80008000c05 */
[----:B--2---:R3:W-:Y:S04]  /*f510*/  STS.128 [UR5+0x34740], R28 ;  /* 0x0347401cff007988 */ /* 0x0047e80008000c05 */
[----:B-1----:R3:W-:Y:S04]  /*f520*/  STS.128 [UR5+0x34750], R24 ;  /* 0x03475018ff007988 */ /* 0x0027e80008000c05 */
[----:B------:R3:W-:Y:S04]  /*f530*/  STS.128 [UR5+0x34760], R8 ;  /* 0x03476008ff007988 */ /* 0x0007e80008000c05 */
[----:B----4-:R3:W-:Y:S02]  /*f540*/  STS.128 [UR5+0x34770], R4 ;  /* 0x03477004ff007988 */ /* 0x0107e40008000c05 */
.L_x_161:
[----:B------:R-:W-:Y:S05]  /*f550*/  BSYNC B0 ;  /* 0x0000000000007941 */ /* 0x000fea0003800000 */
.L_x_160:
[----:B------:R-:W-:Y:S01]  /*f560*/  ELECT P0, URZ, PT ;  /* 0x00000000003f782f */ /* 0x000fe20003800000 */
[----:B------:R-:W-:Y:S01]  /*f570*/  NOP ;  /* 0x0000000000007918 */ /* 0x000fe20000000000 */
[----:B------:R-:W-:Y:S01]  /*f580*/  ULDC UR5, c[0x0][0x884] ;  /* 0x0002210000057ab9 */ /* 0x000fe20000000800 */
[----:B------:R-:W-:Y:S01]  /*f590*/  ULDC.64 UR8, c[0x0][0x800] ;  /* 0x0002000000087ab9 */ /* 0x000fe20000000a00 */
[----:B------:R-:W-:Y:S01]  /*f5a0*/  ULEA UR4, UR5, UR4, 0x1 ;  /* 0x0000000405047291 */ /* 0x000fe2000f8e083f */
[----:B------:R-:W-:Y:S03]  /*f5b0*/  BSSY B0, `(.L_x_162) ;  /* 0x0000033000007945 */ /* 0x000fe60003800000 */
[----:B------:R-:W-:-:S05]  /*f5c0*/  UIMAD.WIDE UR8, UR4, 0x80, UR8 ;  /* 0x00000080040878a5 */ /* 0x000fca000f8e0208 */
[----:B------:R-:W-:Y:S07]  /*f5d0*/  @!P0 BRA `(.L_x_163) ;  /* 0x0000000000c08947 */ /* 0x000fee0003800000 */
[----:B------:R-:W-:Y:S01]  /*f5e0*/  ULDC.64 UR4, c[0x0][0x808] ;  /* 0x0002020000047ab9 */ /* 0x000fe20000000a00 */
[----:B------:R-:W-:Y:S01]  /*f5f0*/  ULDC.64 UR6, c[0x0][0x810] ;  /* 0x0002040000067ab9 */ /* 0x000fe20000000a00 */
[----:B------:R-:W-:Y:S02]  /*f600*/  ISETP.NE.U32.AND P0, PT, RZ, UR4, PT ;  /* 0x00000004ff007c0c */ /* 0x000fe4000bf05070 */
[----:B------:R-:W-:Y:S02]  /*f610*/  ISETP.NE.U32.AND P1, PT, RZ, UR6, PT ;  /* 0x00000006ff007c0c */ /* 0x000fe4000bf25070 */
[----:B------:R-:W-:Y:S02]  /*f620*/  ISETP.NE.AND.EX P0, PT, RZ, UR5, PT, P0 ;  /* 0x00000005ff007c0c */ /* 0x000fe4000bf05300 */
[----:B------:R-:W-:-:S11]  /*f630*/  ISETP.NE.AND.EX P1, PT, RZ, UR7, PT, P1 ;  /* 0x00000007ff007c0c */ /* 0x000fd6000bf25310 */
[----:B------:R-:W-:Y:S05]  /*f640*/  @!P0 BRA `(.L_x_164) ;  /* 0x0000000000188947 */ /* 0x000fea0003800000 */
[----:B------:R-:W1:Y:S02]  /*f650*/  LDC.64 R2, c[0x0][0x808] ;  /* 0x00020200ff027b82 */ /* 0x000e640000000a00 */
[----:B-1---5:R-:W-:-:S06]  /*f660*/  IMAD.WIDE R2, R18, 0x8, R2 ;  /* 0x0000000812027825 */ /* 0x022fcc00078e0202 */
[----:B------:R-:W2:Y:S01]  /*f670*/  LDG.E.64 R2, desc[UR38][R2.64] ;  /* 0x0000002602027981 */ /* 0x000ea2000c1e1b00 */
[----:B------:R-:W-:Y:S02]  /*f680*/  UMOV UR4, 0x400 ;  /* 0x0000040000047882 */ /* 0x000fe40000000000 */
[----:B------:R-:W-:-:S09]  /*f690*/  ULEA UR4, UR58, UR4, 0x18 ;  /* 0x000000043a047291 */ /* 0x000fd2000f8ec03f */
[----:B--2---:R1:W-:Y:S03]  /*f6a0*/  STS.64 [UR4+0x34700], R2 ;  /* 0x03470002ff007988 */ /* 0x0043e60008000a04 */
.L_x_164:
[----:B------:R-:W-:Y:S05]  /*f6b0*/  @!P1 BRA `(.L_x_163) ;  /* 0x0000000000889947 */ /* 0x000fea0003800000 */
[----:B-1----:R-:W1:Y:S02]  /*f6c0*/  LDC.64 R2, c[0x0][0x810] ;  /* 0x00020400ff027b82 */ /* 0x002e640000000a00 */
[----:B-1---5:R-:W-:-:S06]  /*f6d0*/  IMAD.WIDE R2, R18, 0x8, R2 ;  /* 0x0000000812027825 */ /* 0x022fcc00078e0202 */
[----:B------:R-:W2:Y:S01]  /*f6e0*/  LDG.E.64 R2, desc[UR38][R2.64] ;  /* 0x0000002602027981 */ /* 0x000ea2000c1e1b00 */
[----:B------:R-:W-:Y:S01]  /*f6f0*/  UMOV UR4, 0x400 ;  /* 0x0000040000047882 */ /* 0x000fe20000000000 */
[----:B---3--:R-:W-:Y:S01]  /*f700*/  IADD3 R4, R13, -0x1, RZ ;  /* 0xffffffff0d047810 */ /* 0x008fe20007ffe0ff */
[----:B------:R-:W-:-:S04]  /*f710*/  ULEA UR4, UR58, UR4, 0x18 ;  /* 0x000000043a047291 */ /* 0x000fc8000f8ec03f */
[----:B------:R-:W-:-:S05]  /*f720*/  UIADD3 UR5, UR4, 0x34700, URZ ;  /* 0x0003470004057890 */ /* 0x000fca000fffe03f */
[----:B------:R-:W1:Y:S01]  /*f730*/  LDS R0, [UR4+0x3471c] ;  /* 0x03471c04ff007984 */ /* 0x000e620008000800 */
[----:B------:R-:W-:-:S03]  /*f740*/  MOV R8, UR5 ;  /* 0x0000000500087c02 */ /* 0x000fc60008000f00 */
[----:B------:R-:W-:Y:S01]  /*f750*/  STS [UR4+0x34730], RZ ;  /* 0x034730ffff007988 */ /* 0x000fe20008000804 */
[----:B------:R-:W-:-:S05]  /*f760*/  SHF.R.U64 R8, R8, 0x4, RZ ;  /* 0x0000000408087819 */ /* 0x000fca00000012ff */
        /* <DEDUP_REMOVED lines=8> */
[----:B-1----:R-:W-:Y:S01]  /*f7f0*/  LOP3.LUT R0, R0, 0xf, R5, 0xb8, !PT ;  /* 0x0000000f00007812 */ /* 0x002fe200078eb805 */
[----:B------:R-:W-:Y:S02]  /*f800*/  VIADD R5, R19, 0xffffffff ;  /* 0xffffffff13057836 */ /* 0x000fe40000000000 */
[----:B------:R-:W-:Y:S04]  /*f810*/  STS [UR4+0x3470c], R2 ;  /* 0x03470c02ff007988 */ /* 0x000fe80008000804 */
[----:B------:R-:W-:Y:S04]  /*f820*/  STS [UR4+0x3471c], R0 ;  /* 0x03471c00ff007988 */ /* 0x000fe80008000804 */
[----:B------:R-:W1:Y:S02]  /*f830*/  LDS R6, [UR4+0x3471c] ;  /* 0x03471c04ff067984 */ /* 0x000e640008000800 */
[----:B-1----:R-:W-:-:S05]  /*f840*/  LOP3.LUT R6, R6, 0xf0, RZ, 0xb8, !PT ;  /* 0x000000f006067812 */ /* 0x002fca00078eb8ff */
[----:B------:R1:W-:Y:S04]  /*f850*/  STS [UR4+0x3471c], R6 ;  /* 0x03471c06ff007988 */ /* 0x0003e80008000804 */
[----:B------:R-:W2:Y:S01]  /*f860*/  LDS R9, [UR4+0x3471c] ;  /* 0x03471c04ff097984 */ /* 0x000ea20008000800 */
[----:B-1----:R-:W-:-:S05]  /*f870*/  CS2R R6, SRZ ;  /* 0x0000000000067805 */ /* 0x002fca000001ff00 */
[----:B------:R-:W-:Y:S01]  /*f880*/  STS.128 [UR4+0x34720], R4 ;  /* 0x03472004ff007988 */ /* 0x000fe20008000c04 */
[----:B--2---:R-:W-:-:S05]  /*f890*/  LOP3.LUT R9, R9, 0xf00, RZ, 0xb8, !PT ;  /* 0x00000f0009097812 */ /* 0x004fca00078eb8ff */
[----:B------:R-:W-:Y:S04]  /*f8a0*/  STS.64 [UR4+0x34718], R8 ;  /* 0x03471808ff007988 */ /* 0x000fe80008000a04 */
[----:B------:R-:W1:Y:S02]  /*f8b0*/  LDS R3, [UR4+0x3471c] ;  /* 0x03471c04ff037984 */ /* 0x000e640008000800 */
[----:B-1----:R-:W-:-:S05]  /*f8c0*/  LOP3.LUT R0, R3, 0xf000, RZ, 0xb8, !PT ;  /* 0x0000f00003007812 */ /* 0x002fca00078eb8ff */
[----:B------:R2:W-:Y:S02]  /*f8d0*/  STS [UR4+0x3471c], R0 ;  /* 0x03471c00ff007988 */ /* 0x0005e40008000804 */
.L_x_163:
[----:B------:R-:W-:Y:S05]  /*f8e0*/  BSYNC B0 ;  /* 0x0000000000007941 */ /* 0x000fea0003800000 */
.L_x_162:
[----:B--2---:R-:W2:Y:S01]  /*f8f0*/  S2R R0, SR_LANEID ;  /* 0x0000000000007919 */ /* 0x004ea20000000000 */
[----:B------:R-:W-:Y:S01]  /*f900*/  ELECT P0, URZ, PT ;  /* 0x00000000003f782f */ /* 0x000fe20003800000 */
[----:B------:R-:W-:Y:S01]  /*f910*/  NOP ;  /* 0x0000000000007918 */ /* 0x000fe20000000000 */
[----:B------:R-:W-:Y:S11]  /*f920*/  BSSY B0, `(.L_x_165) ;  /* 0x0000004000007945 */ /* 0x000ff60003800000 */
[----:B------:R-:W-:Y:S05]  /*f930*/  @!P0 BRA `(.L_x_166) ;  /* 0x0000000000088947 */ /* 0x000fea0003800000 */
[----:B------:R0:W-:Y:S01]  /*f940*/  UTMACMDFLUSH ;  /* 0x00000000000079b7 */ /* 0x0001e20000000000 */
[----:B------:R-:W-:-:S04]  /*f950*/  DEPBAR.LE SB0, 0x0 ;  /* 0x000080000000791a */ /* 0x000fc80000000000 */
.L_x_166:
[----:B------:R-:W-:Y:S05]  /*f960*/  BSYNC B0 ;  /* 0x0000000000007941 */ /* 0x000fea0003800000 */
.L_x_165:
[----:B------:R-:W-:Y:S01]  /*f970*/  UMOV UR6, 0x400 ;  /* 0x0000040000067882 */ /* 0x000fe20000000000 */
[----:B--23--:R-:W-:Y:S01]  /*f980*/  SHF.L.U32 R4, R0, 0x2, RZ ;  /* 0x0000000200047819 */ /* 0x00cfe200000006ff */
[----:B------:R-:W-:-:S03]  /*f990*/  ULEA UR6, UR58, UR6, 0x18 ;  /* 0x000000063a067291 */ /* 0x000fc6000f8ec03f */
[----:B-1----:R-:W-:Y:S01]  /*f9a0*/  IADD3 R2, P0, R4, UR8, RZ ;  /* 0x0000000804027c10 */ /* 0x002fe2000ff1e0ff */
[----:B------:R-:W-:Y:S01]  /*f9b0*/  UIADD3 UR5, UR6, 0x34700, URZ ;  /* 0x0003470006057890 */ /* 0x000fe2000fffe03f */
[----:B------:R-:W-:-:S03]  /*f9c0*/  MOV R0, RZ ;  /* 0x000000ff00007202 */ /* 0x000fc60000000f00 */
[----:B------:R-:W-:-:S05]  /*f9d0*/  IMAD.X R3, RZ, RZ, UR9, P0 ;  /* 0x00000009ff037e24 */ /* 0x000fca00080e06ff */
[----:B------:R-:W1:Y:S01]  /*f9e0*/  LDS R5, [R4+UR5] ;  /* 0x0000000504057984 */ /* 0x000e620008000800 */
[----:B------:R-:W-:-:S03]  /*f9f0*/  SHF.L.U32 R0, R0, 0x1f, RZ ;  /* 0x0000001f00007819 */ /* 0x000fc600000006ff */
[----:B-1----:R1:W2:Y:S02]  /*fa00*/  ATOMG.E.EXCH.STRONG.GPU PT, RZ, [R2], R5 ;  /* 0x0000000502ff73a8 */ /* 0x0022a400041ee100 */
[----:B--2---:R-:W2:Y:S01]  /*fa10*/  SYNCS.PHASECHK.TRANS64.TRYWAIT P0, [UR6+0x34548], R0 ;  /* 0x03454800ff0075a7 */ /* 0x004ea20008000146 */
[----:B------:R-:W-:Y:S02]  /*fa20*/  ULOP3.LUT UR4, UR59, 0x1, URZ, 0xfc, !UPT ;  /* 0x000000013b047892 */ /* 0x000fe4000f8efc3f */
[----:B------:R-:W-:Y:S01]  /*fa30*/  ULOP3.LUT UR36, UR61, 0x2, URZ, 0xfc, !UPT ;  /* 0x000000023d247892 */ /* 0x000fe2000f8efc3f */
[----:B-12---:R-:W-:Y:S11]  /*fa40*/  @!P0 BRA `(.L_x_167) ;  /* 0x0000006800308947 */ /* 0x006ff60003800000 */
.L_x_386:
[----:B------:R-:W-:Y:S01]  /*fa50*/  IMAD.MOV.U32 R2, RZ, RZ, 0x1 ;  /* 0x00000001ff027424 */ /* 0x000fe200078e00ff */
[----:B-1----:R-:W-:Y:S01]  /*fa60*/  MOV R0, RZ ;  /* 0x000000ff00007202 */ /* 0x002fe20000000f00 */
[----:B------:R-:W-:Y:S01]  /*fa70*/  ULDC UR37, c[0x0][0x598] ;  /* 0x0001660000257ab9 */ /* 0x000fe20000000800 */
[----:B------:R-:W-:Y:S01]  /*fa80*/  ULDC UR41, c[0x0][0x580] ;  /* 0x0001600000297ab9 */ /* 0x000fe20000000800 */
[----:B------:R-:W-:Y:S01]  /*fa90*/  ULDC.64 UR10, c[0x0][0x590] ;  /* 0x00016400000a7ab9 */ /* 0x000fe20000000a00 */
[----:B------:R-:W-:-:S05]  /*faa0*/  ULDC.64 UR12, c[0x0][0x588] ;  /* 0x00016200000c7ab9 */ /* 0x000fca0000000a00 */
.L_x_276:
[----:B------:R-:W-:-:S06]  /*fab0*/  UISETP.NE.AND UP0, UPT, UR4, 0x3, UPT ;  /* 0x000000030400788c */ /* 0x000fcc000bf05270 */
[----:B------:R-:W-:-:S13]  /*fac0*/  PLOP3.LUT P1, PT, PT, PT, UP0, 0x80, 0x0 ;  /* 0x000000000000781c */ /* 0x000fda0003f2f008 */
[----:B-----5:R-:W-:Y:S05]  /*fad0*/  @!P1 BRA `(.L_x_168) ;  /* 0x0000000000049947 */ /* 0x020fea0003800000 */
[----:B------:R-:W-:Y:S01]  /*fae0*/  BPT.TRAP 0x1 ;  /* 0x000000040000795c */ /* 0x000fe20000300000 */
.L_x_168:
[----:B------:R-:W-:Y:S02]  /*faf0*/  R2UR UR7, R22 ;  /* 0x00000000160772ca */ /* 0x000fe400000e0000 */
[----:B------:R-:W-:Y:S02]  /*fb00*/  SHF.L.U32 R3, R0, 0x1f, RZ ;  /* 0x0000001f00037819 */ /* 0x000fe400000006ff */
[----:B------:R-:W-:-:S09]  /*fb10*/  LEA R4, R22, UR6, 0x4 ;  /* 0x0000000616047c11 */ /* 0x000fd2000f8e20ff */
[----:B------:R-:W-:-:S09]  /*fb20*/  ULEA UR7, UR7, UR6, 0x3 ;  /* 0x0000000607077291 */ /* 0x000fd2000f8e183f */
[----:B------:R-:W1:Y:S02]  /*fb30*/  SYNCS.PHASECHK.TRANS64.TRYWAIT P0, [UR7+0x34400], R3 ;  /* 0x03440003ff0075a7 */ /* 0x000e640008000147 */
[----:B-1----:R-:W-:Y:S05]  /*fb40*/  @!P0 BRA `(.L_x_169) ;  /* 0x0000006800088947 */ /* 0x002fea0003800000 */
.L_x_387:
[----:B-1----:R-:W1:Y:S01]  /*fb50*/  LDS.128 R4, [R4+0x34570] ;  /* 0x0345700004047984 */ /* 0x002e620000000c00 */
[----:B------:R-:W-:Y:S01]  /*fb60*/  @!PT LDS RZ, [RZ] ;  /* 0x00000000fffff984 */ /* 0x000fe20000000800 */
[----:B------:R-:W-:Y:S01]  /*fb70*/  @!PT LDS RZ, [RZ] ;  /* 0x00000000fffff984 */ /* 0x000fe20000000800 */
[----:B------:R-:W-:Y:S01]  /*fb80*/  @!PT LDS RZ, [RZ] ;  /* 0x00000000fffff984 */ /* 0x000fe20000000800 */
[----:B------:R-:W-:Y:S01]  /*fb90*/  @!PT LDS RZ, [RZ] ;  /* 0x00000000fffff984 */ /* 0x000fe20000000800 */
[----:B------:R2:W-:Y:S06]  /*fba0*/  MEMBAR.ALL.CTA ;  /* 0x0000000000007992 */ /* 0x0005ec0000008000 */
[----:B--2---:R-:W2:Y:S01]  /*fbb0*/  FENCE.VIEW.ASYNC.S ;  /* 0x00000000000073c6 */ /* 0x004ea20000000000 */
[----:B------:R-:W-:Y:S05]  /*fbc0*/  @!P1 BRA `(.L_x_170) ;  /* 0x0000000000049947 */ /* 0x000fea0003800000 */
[----:B------:R-:W-:Y:S01]  /*fbd0*/  BPT.TRAP 0x1 ;  /* 0x000000040000795c */ /* 0x000fe20000300000 */
.L_x_170:
[----:B------:R-:W-:Y:S01]  /*fbe0*/  UIADD3 UR7, UR7, 0x34440, URZ ;  /* 0x0003444007077890 */ /* 0x000fe2000fffe03f */
[----:B-----5:R-:W-:Y:S02]  /*fbf0*/  R2UR UR18, R16 ;  /* 0x00000000101272ca */ /* 0x020fe400000e0000 */
[----:B------:R-:W-:Y:S01]  /*fc00*/  R2UR UR19, R17 ;  /* 0x00000000111372ca */ /* 0x000fe200000e0000 */
[----:B------:R-:W-:Y:S01]  /*fc10*/  UPRMT UR7, UR58, 0x654, UR7 ;  /* 0x000006543a077896 */ /* 0x000fe20008000007 */
[----:B------:R-:W-:Y:S02]  /*fc20*/  LOP3.LUT P1, RZ, R2, 0xff, RZ, 0xc0, !PT ;  /* 0x000000ff02ff7812 */ /* 0x000fe4000782c0ff */
[----:B------:R-:W-:-:S04]  /*fc30*/  ISETP.NE.U32.AND P0, PT, RZ, UR10, PT ;  /* 0x0000000aff007c0c */ /* 0x000fc8000bf05070 */
[----:B------:R-:W-:Y:S02]  /*fc40*/  ISETP.NE.AND.EX P0, PT, RZ, UR11, PT, P0 ;  /* 0x0000000bff007c0c */ /* 0x000fe4000bf05300 */
[----:B--2---:R-:W-:Y:S01]  /*fc50*/  SYNCS.ARRIVE.TRANS64.RED.A1T0 RZ, [UR7], RZ ;  /* 0x000000ffffff79a7 */ /* 0x004fe20008100407 */
[----:B------:R-:W-:Y:S02]  /*fc60*/  USHF.L.U32 UR18, UR18, 0x7, URZ ;  /* 0x0000000712127899 */ /* 0x000fe4000800063f */
[----:B------:R-:W-:Y:S02]  /*fc70*/  USHF.L.U32 UR19, UR19, 0x8, URZ ;  /* 0x0000000813137899 */ /* 0x000fe4000800063f */
[----:B------:R-:W-:Y:S10]  /*fc80*/  @!P1 BRA `(.L_x_171) ;  /* 0x00000000000c9947 */ /* 0x000ff40003800000 */
[----:B------:R-:W-:-:S04]  /*fc90*/  DEPBAR {5,4,3,2,1,0} ;  /* 0x0000003f0000791a */ /* 0x000fc80000000000 */
[----:B------:R2:W-:Y:S02]  /*fca0*/  UTMACCTL.IV [UR8] ;  /* 0x00000000080079b9 */ /* 0x0005e40008000000 */
[----:B--2---:R-:W-:Y:S01]  /*fcb0*/  NOP ;  /* 0x0000000000007918 */ /* 0x004fe20000000000 */
.L_x_171:
[----:B------:R-:W-:Y:S05]  /*fcc0*/  @!P0 BRA `(.L_x_172) ;  /* 0x0000000000188947 */ /* 0x000fea0003800000 */
[----:B------:R-:W2:Y:S02]  /*fcd0*/  LDC.64 R2, c[0x0][0x590] ;  /* 0x00016400ff027b82 */ /* 0x000ea40000000a00 */
[----:B--2---:R-:W-:-:S06]  /*fce0*/  IMAD.WIDE R2, R18, 0x8, R2 ;  /* 0x0000000812027825 */ /* 0x004fcc00078e0202 */
[----:B------:R-:W2:Y:S04]  /*fcf0*/  LDG.E.64 R2, desc[UR38][R2.64] ;  /* 0x0000002602027981 */ /* 0x000ea8000c1e1b00 */
[----:B--2---:R-:W2:Y:S02]  /*fd00*/  LD.E R8, desc[UR38][R2.64] ;  /* 0x0000002602087980 */ /* 0x004ea4000c101900 */
[----:B--2---:R-:W-:Y:S01]  /*fd10*/  FSETP.NEU.AND P0, PT, R8, RZ, PT ;  /* 0x000000ff0800720b */ /* 0x004fe20003f0d000 */
[----:B------:R-:W-:-:S12]  /*fd20*/  BRA `(.L_x_173) ;  /* 0x0000000000247947 */ /* 0x000fd80003800000 */
.L_x_172:
[----:B------:R-:W-:Y:S02]  /*fd30*/  ISETP.NE.U32.AND P1, PT, RZ, UR12, PT ;  /* 0x0000000cff007c0c */ /* 0x000fe4000bf25070 */
[----:B------:R-:W-:Y:S02]  /*fd40*/  FSETP.NEU.AND P0, PT, RZ, UR41, PT ;  /* 0x00000029ff007c0b */ /* 0x000fe4000bf0d000 */
[----:B------:R-:W-:-:S13]  /*fd50*/  ISETP.NE.AND.EX P1, PT, RZ, UR13, PT, P1 ;  /* 0x0000000dff007c0c */ /* 0x000fda000bf25310 */
[----:B------:R-:W-:Y:S05]  /*fd60*/  @!P1 BRA `(.L_x_173) ;  /* 0x0000000000149947 */ /* 0x000fea0003800000 */
[----:B------:R-:W2:Y:S01]  /*fd70*/  LDC.64 R2, c[0x0][0x588] ;  /* 0x00016200ff027b82 */ /* 0x000ea20000000a00 */
[----:B------:R-:W-:-:S04]  /*fd80*/  IMAD R9, R18, UR37, RZ ;  /* 0x0000002512097c24 */ /* 0x000fc8000f8e02ff */
[----:B--2---:R-:W-:-:S06]  /*fd90*/  IMAD.WIDE R2, R9, 0x4, R2 ;  /* 0x0000000409027825 */ /* 0x004fcc00078e0202 */
[----:B------:R-:W2:Y:S02]  /*fda0*/  LDG.E R2, desc[UR38][R2.64] ;  /* 0x0000002602027981 */ /* 0x000ea4000c1e1900 */
[----:B--2---:R-:W-:-:S13]  /*fdb0*/  FSETP.NEU.AND P0, PT, R2, RZ, PT ;  /* 0x000000ff0200720b */ /* 0x004fda0003f0d000 */
.L_x_173:
[----:B------:R-:W-:Y:S01]  /*fdc0*/  UISETP.NE.AND UP0, UPT, UR36, 0x3, UPT ;  /* 0x000000032400788c */ /* 0x000fe2000bf05270 */
[----:B------:R-:W-:-:S05]  /*fdd0*/  ELECT P1, URZ, PT ;  /* 0x00000000003f782f */ /* 0x000fca0003820000 */
[----:B------:R-:W-:Y:S02]  /*fde0*/  PLOP3.LUT P2, PT, PT, PT, UP0, 0x80, 0x0 ;  /* 0x000000000000781c */ /* 0x000fe40003f4f008 */
[----:B------:R-:W-:-:S11]  /*fdf0*/  PLOP3.LUT P0, PT, P0, P1, PT, 0x2a, 0x0 ;  /* 0x000000000000781c */ /* 0x000fd60000702572 */
[----:B------:R-:W-:Y:S05]  /*fe00*/  @!P2 BRA `(.L_x_174) ;  /* 0x000000000004a947 */ /* 0x000fea0003800000 */
[----:B------:R-:W-:Y:S01]  /*fe10*/  BPT.TRAP 0x1 ;  /* 0x000000040000795c */ /* 0x000fe20000300000 */
.L_x_174:
[----:B------:R-:W-:-:S05]  /*fe20*/  IMAD.MOV.U32 R8, RZ, RZ, 0x1 ;  /* 0x00000001ff087424 */ /* 0x000fca00078e00ff */
[----:B------:R-:W-:-:S04]  /*fe30*/  SHF.L.U32 R8, R8, 0x1f, RZ ;  /* 0x0000001f08087819 */ /* 0x000fc800000006ff */
[----:B------:R-:W2:Y:S02]  /*fe40*/  SYNCS.PHASECHK.TRANS64.TRYWAIT P1, [UR6+0x34520], R8 ;  /* 0x03452008ff0075a7 */ /* 0x000ea40008020146 */
[----:B--2---:R-:W-:Y:S05]  /*fe50*/  @!P1 BRA `(.L_x_175) ;  /* 0x00000064005c9947 */ /* 0x004fea0003800000 */
.L_x_388:
[----:B------:R-:W-:Y:S04]  /*fe60*/  BSSY B0, `(.L_x_176) ;  /* 0x000000b000007945 */ /* 0x000fe80003800000 */
[----:B------:R-:W-:Y:S05]  /*fe70*/  @P0 BRA `(.L_x_177) ;  /* 0x0000000000240947 */ /* 0x000fea0003800000 */
[----:B------:R-:W-:Y:S02]  /*fe80*/  UIADD3 UR16, UR6, 0x30000, URZ ;  /* 0x0003000006107890 */ /* 0x000fe4000fffe03f */
[----:B------:R-:W-:Y:S01]  /*fe90*/  UIADD3 UR17, UR6, 0x34500, URZ ;  /* 0x0003450006117890 */ /* 0x000fe2000fffe03f */
[----:B------:R-:W-:Y:S01]  /*fea0*/  UMOV UR14, 0x0 ;  /* 0x00000000000e7882 */ /* 0x000fe20000000000 */
[----:B------:R-:W-:-:S07]  /*feb0*/  UMOV UR15, 0x10000000 ;  /* 0x10000000000f7882 */ /* 0x000fce0000000000 */
[----:B------:R3:W-:Y:S02]  /*fec0*/  UTMALDG.2D [UR16], [UR8], desc[UR14] ;  /* 0x00000e10080075b4 */ /* 0x0007e40008009000 */
[----:B---3--:R-:W-:Y:S05]  /*fed0*/  @!P2 BRA `(.L_x_178) ;  /* 0x000000000004a947 */ /* 0x008fea0003800000 */
[----:B------:R-:W-:Y:S01]  /*fee0*/  BPT.TRAP 0x1 ;  /* 0x000000040000795c */ /* 0x000fe20000300000 */
.L_x_178:
[----:B------:R-:W3:Y:S02]  /*fef0*/  LDC R2, c[0x0][0x828] ;  /* 0x00020a00ff027b82 */ /* 0x000ee40000000800 */
[----:B---3--:R3:W-:Y:S02]  /*ff00*/  SYNCS.ARRIVE.TRANS64.RED.A0TR RZ, [UR6+0x34500], R2 ;  /* 0x03450002ffff79a7 */ /* 0x0087e40008300406 */
.L_x_177:
[----:B------:R-:W-:Y:S05]  /*ff10*/  BSYNC B0 ;  /* 0x0000000000007941 */ /* 0x000fea0003800000 */
.L_x_176:
[----:B------:R-:W-:Y:S05]  /*ff20*/  @!P2 BRA `(.L_x_179) ;  /* 0x000000000004a947 */ /* 0x000fea0003800000 */
[----:B------:R-:W-:Y:S01]  /*ff30*/  BPT.TRAP 0x1 ;  /* 0x000000040000795c */ /* 0x000fe20000300000 */
.L_x_179:
[----:B------:R-:W-:-:S04]  /*ff40*/  UIADD3 UR21, UR6, 0x34500, URZ ;  /* 0x0003450006157890 */ /* 0x000fc8000fffe03f */
[----:B------:R-:W-:-:S09]  /*ff50*/  UPRMT UR7, UR58, 0x654, UR21 ;  /* 0x000006543a077896 */ /* 0x000fd20008000015 */
[----:B------:R-:W-:Y:S01]  /*ff60*/  SYNCS.ARRIVE.TRANS64.RED.A1T0 RZ, [UR7], RZ ;  /* 0x000000ffffff79a7 */ /* 0x000fe20008100407 */
[----:B------:R-:W-:Y:S05]  /*ff70*/  @!P2 BRA `(.L_x_180) ;  /* 0x000000000004a947 */ /* 0x000fea0003800000 */
[----:B------:R-:W-:Y:S01]  /*ff80*/  BPT.TRAP 0x1 ;  /* 0x000000040000795c */ /* 0x000fe20000300000 */
.L_x_180:
[----:B------:R-:W4:Y:S02]  /*ff90*/  SYNCS.PHASECHK.TRANS64.TRYWAIT P1, [UR6+0x34528], R8 ;  /* 0x03452808ff0075a7 */ /* 0x000f240008020146 */
[----:B----4-:R-:W-:Y:S05]  /*ffa0*/  @!P1 BRA `(.L_x_181) ;  /* 0x0000006400209947 */ /* 0x010fea0003800000 */
.L_x_389:
[----:B------:R-:W-:Y:S04]  /*ffb0*/  BSSY B0, `(.L_x_182) ;  /* 0x000000d000007945 */ /* 0x000fe80003800000 */
[----:B------:R-:W-:Y:S05]  /*ffc0*/  @P0 BRA `(.L_x_183) ;  /* 0x00000000002c0947 */ /* 0x000fea0003800000 */
[----:B------:R-:W-:Y:S02]  /*ffd0*/  UIADD3 UR26, UR18, 0x40, URZ ;  /* 0x00000040121a7890 */ /* 0x000fe4000fffe03f */
[----:B------:R-:W-:Y:S02]  /*ffe0*/  UIADD3 UR24, UR6, 0x31000, URZ ;  /* 0x0003100006187890 */ /* 0x000fe4000fffe03f */
[----:B------:R-:W-:Y:S01]  /*fff0*/  UIADD3 UR25, UR6, 0x34508, URZ ;  /* 0x0003450806197890 */ /* 0x000fe2000fffe03f */
[----:B------:R-:W-:Y:S01]  /*10000*/  UMOV UR14, 0x0 ;  /* 0x00000000000e7882 */ /* 0x000fe20000000000 */
[----:B------:R-:W-:Y:S01]  /*10010*/  UMOV UR15, 0x10000000 ;  /* 0x10000000000f7882 */ /* 0x000fe20000000000 */
[----:B------:R-:W-:-:S06]  /*10020*/  UMOV UR27, UR19 ;  /* 0x00000013001b7c82 */ /* 0x000fcc0008000000 */
[----:B------:R4:W-:Y:S02]  /*10030*/  UTMALDG.2D [UR24], [UR8], desc[UR14] ;  /* 0x00000e18080075b4 */ /* 0x0009e40008009000 */
[----:B----4-:R-:W-:Y:S05]  /*10040*/  @!P2 BRA `(.L_x_184) ;  /* 0x000000000004a947 */ /* 0x010fea0003800000 */
[----:B------:R-:W-:Y:S01]  /*10050*/  BPT.TRAP 0x1 ;  /* 0x000000040000795c */ /* 0x000fe20000300000 */
.L_x_184:
[----:B---3--:R-:W3:Y:S02]  /*10060*/  LDC R2, c[0x0][0x828] ;  /* 0x00020a00ff027b82 */ /* 0x008ee40000000800 */
[----:B---3--:R4:W-:Y:S02]  /*10070*/  SYNCS.ARRIVE.TRANS64.RED.A0TR RZ, [UR6+0x34508], R2 ;  /* 0x03450802ffff79a7 */ /* 0x0089e40008300406 */
.L_x_183:
[----:B------:R-:W-:Y:S05]  /*10080*/  BSYNC B0 ;  /* 0x0000000000007941 */ /* 0x000fea0003800000 */
.L_x_182:
[----:B------:R-:W-:Y:S05]  /*10090*/  @!P2 BRA `(.L_x_185) ;  /* 0x000000000004a947 */ /* 0x000fea0003800000 */
[----:B------:R-:W-:Y:S01]  /*100a0*/  BPT.TRAP 0x1 ;  /* 0x000000040000795c */ /* 0x000fe20000300000 */
.L_x_185:
[----:B------:R-:W-:Y:S02]  /*100b0*/  UIADD3 UR25, UR6, 0x34508, URZ ;  /* 0x0003450806197890 */ /* 0x000fe4000fffe03f */
[----:B------:R-:W-:Y:S02]  /*100c0*/  UIADD3 UR31, UR19, 0x20, URZ ;  /* 0x00000020131f7890 */ /* 0x000fe4000fffe03f */
[----:B------:R-:W-:-:S09]  /*100d0*/  UPRMT UR14, UR58, 0x654, UR25 ;  /* 0x000006543a0e7896 */ /* 0x000fd20008000019 */
[----:B------:R-:W-:Y:S01]  /*100e0*/  SYNCS.ARRIVE.TRANS64.RED.A1T0 RZ, [UR14], RZ ;  /* 0x000000ffffff79a7 */ /* 0x000fe2000810040e */
[----:B------:R-:W-:Y:S05]  /*100f0*/  @!P2 BRA `(.L_x_186) ;  /* 0x000000000004a947 */ /* 0x000fea0003800000 */
[----:B------:R-:W-:Y:S01]  /*10100*/  BPT.TRAP 0x1 ;  /* 0x000000040000795c */ /* 0x000fe20000300000 */
.L_x_186:
[----:B------:R-:W5:Y:S02]  /*10110*/  SYNCS.PHASECHK.TRANS64.TRYWAIT P1, [UR6+0x34530], R8 ;  /* 0x03453008ff0075a7 */ /* 0x000f640008020146 */
[----:B-----5:R-:W-:Y:S05]  /*10120*/  @!P1 BRA `(.L_x_187) ;  /* 0x0000006000d89947 */ /* 0x020fea0003800000 */
.L_x_390:
[----:B------:R-:W-:Y:S04]  /*10130*/  BSSY B0, `(.L_x_188) ;  /* 0x000000c000007945 */ /* 0x000fe80003800000 */
[----:B------:R-:W-:Y:S05]  /*10140*/  @P0 BRA `(.L_x_189) ;  /* 0x0000000000280947 */ /* 0x000fea0003800000 */
[----:B------:R-:W-:Y:S02]  /*10150*/  UIADD3 UR28, UR6, 0x32000, URZ ;  /* 0x00032000061c7890 */ /* 0x000fe4000fffe03f */
[----:B------:R-:W-:Y:S01]  /*10160*/  UIADD3 UR29, UR6, 0x34510, URZ ;  /* 0x00034510061d7890 */ /* 0x000fe2000fffe03f */
[----:B------:R-:W-:Y:S01]  /*10170*/  UMOV UR16, 0x0 ;  /* 0x0000000000107882 */ /* 0x000fe20000000000 */
[----:B------:R-:W-:Y:S01]  /*10180*/  UMOV UR17, 0x10000000 ;  /* 0x1000000000117882 */ /* 0x000fe20000000000 */
[----:B------:R-:W-:-:S06]  /*10190*/  UMOV UR30, UR18 ;  /* 0x00000012001e7c82 */ /* 0x000fcc0008000000 */
[----:B------:R1:W-:Y:S02]  /*101a0*/  UTMALDG.2D [UR28], [UR8], desc[UR16] ;  /* 0x0000101c080075b4 */ /* 0x0003e40008009000 */
[----:B-1----:R-:W-:Y:S05]  /*101b0*/  @!P2 BRA `(.L_x_190) ;  /* 0x000000000004a947 */ /* 0x002fea0003800000 */
[----:B------:R-:W-:Y:S01]  /*101c0*/  BPT.TRAP 0x1 ;  /* 0x000000040000795c */ /* 0x000fe20000300000 */
.L_x_190:
[----:B---34-:R-:W1:Y:S02]  /*101d0*/  LDC R2, c[0x0][0x828] ;  /* 0x00020a00ff027b82 */ /* 0x018e640000000800 */
[----:B-1----:R1:W-:Y:S02]  /*101e0*/  SYNCS.ARRIVE.TRANS64.RED.A0TR RZ, [UR6+0x34510], R2 ;  /* 0x03451002ffff79a7 */ /* 0x0023e40008300406 */
.L_x_189:
[----:B------:R-:W-:Y:S05]  /*101f0*/  BSYNC B0 ;  /* 0x0000000000007941 */ /* 0x000fea0003800000 */
.L_x_188:
[----:B------:R-:W-:Y:S05]  /*10200*/  @!P2 BRA `(.L_x_191) ;  /* 0x000000000004a947 */ /* 0x000fea0003800000 */
[----:B------:R-:W-:Y:S01]  /*10210*/  BPT.TRAP 0x1 ;  /* 0x000000040000795c */ /* 0x000fe20000300000 */
.L_x_191:
[----:B------:R-:W-:-:S04]  /*10220*/  UIADD3 UR29, UR6, 0x34510, URZ ;  /* 0x00034510061d7890 */ /* 0x000fc8000fffe03f */
[----:B------:R-:W-:-:S09]  /*10230*/  UPRMT UR15, UR58, 0x654, UR29 ;  /* 0x000006543a0f7896 */ /* 0x000fd2000800001d */
[----:B------:R-:W-:Y:S01]  /*10240*/  SYNCS.ARRIVE.TRANS64.RED.A1T0 RZ, [UR15], RZ ;  /* 0x000000ffffff79a7 */ /* 0x000fe2000810040f */
[----:B------:R-:W-:Y:S05]  /*10250*/  @!P2 BRA `(.L_x_192) ;  /* 0x000000000004a947 */ /* 0x000fea0003800000 */
[----:B------:R-:W-:Y:S01]  /*10260*/  BPT.TRAP 0x1 ;  /* 0x000000040000795c */ /* 0x000fe20000300000 */
.L_x_192:
[----:B------:R-:W5:Y:S02]  /*10270*/  SYNCS.PHASECHK.TRANS64.TRYWAIT P1, [UR6+0x34538], R8 ;  /* 0x03453808ff0075a7 */ /* 0x000f640008020146 */
[----:B-----5:R-:W-:Y:S05]  /*10280*/  @!P1 BRA `(.L_x_193) ;  /* 0x0000006000989947 */ /* 0x020fea0003800000 */
.L_x_391:
        /* <DEDUP_REMOVED lines=11> */
.L_x_196:
[----:B---34-:R-:W1:Y:S02]  /*10340*/  LDC R2, c[0x0][0x828] ;  /* 0x00020a00ff027b82 */ /* 0x018e640000000800 */
[----:B-1----:R1:W-:Y:S02]  /*10350*/  SYNCS.ARRIVE.TRANS64.RED.A0TR RZ, [UR6+0x34518], R2 ;  /* 0x03451802ffff79a7 */ /* 0x0023e40008300406 */
.L_x_195:
[----:B------:R-:W-:Y:S05]  /*10360*/  BSYNC B0 ;  /* 0x0000000000007941 */ /* 0x000fea0003800000 */
.L_x_194:
[----:B------:R-:W-:Y:S05]  /*10370*/  @!P2 BRA `(.L_x_197) ;  /* 0x000000000004a947 */ /* 0x000fea0003800000 */
[----:B------:R-:W-:Y:S01]  /*10380*/  BPT.TRAP 0x1 ;  /* 0x000000040000795c */ /* 0x000fe20000300000 */
.L_x_197:
[----:B------:R-:W-:Y:S02]  /*10390*/  UIADD3 UR33, UR6, 0x34518, URZ ;  /* 0x0003451806217890 */ /* 0x000fe4000fffe03f */
[----:B------:R-:W-:Y:S02]  /*103a0*/  UIADD3 UR23, UR19, 0x40, URZ ;  /* 0x0000004013177890 */ /* 0x000fe4000fffe03f */
[----:B------:R-:W-:-:S09]  /*103b0*/  UPRMT UR16, UR58, 0x654, UR33 ;  /* 0x000006543a107896 */ /* 0x000fd20008000021 */
[----:B------:R-:W-:Y:S01]  /*103c0*/  SYNCS.ARRIVE.TRANS64.RED.A1T0 RZ, [UR16], RZ ;  /* 0x000000ffffff79a7 */ /* 0x000fe20008100410 */
[----:B------:R-:W-:Y:S05]  /*103d0*/  @!P2 BRA `(.L_x_198) ;  /* 0x000000000004a947 */ /* 0x000fea0003800000 */
[----:B------:R-:W-:Y:S01]  /*103e0*/  BPT.TRAP 0x1 ;  /* 0x000000040000795c */ /* 0x000fe20000300000 */
.L_x_198:
[----:B-1-34-:R-:W-:-:S04]  /*103f0*/  SHF.L.U32 R2, RZ, 0x1f, RZ ;  /* 0x0000001fff027819 */ /* 0x01afc800000006ff */
[----:B------:R-:W1:Y:S02]  /*10400*/  SYNCS.PHASECHK.TRANS64.TRYWAIT P1, [UR6+0x34520], R2 ;  /* 0x03452002ff0075a7 */ /* 0x000e640008020146 */
[----:B-1----:R-:W-:Y:S05]  /*10410*/  @!P1 BRA `(.L_x_199) ;  /* 0x00000060004c9947 */ /* 0x002fea0003800000 */
.L_x_392:
[----:B------:R-:W-:Y:S04]  /*10420*/  BSSY B0, `(.L_x_200) ;  /* 0x000000b000007945 */ /* 0x000fe80003800000 */
[----:B------:R-:W-:Y:S05]  /*10430*/  @P0 BRA `(.L_x_201) ;  /* 0x0000000000240947 */ /* 0x000fea0003800000 */
[----:B------:R-:W-:Y:S01]  /*10440*/  UIADD3 UR20, UR6, 0x30000, URZ ;  /* 0x0003000006147890 */ /* 0x000fe2000fffe03f */
[----:B------:R-:W-:Y:S01]  /*10450*/  UMOV UR26, 0x0 ;  /* 0x00000000001a7882 */ /* 0x000fe20000000000 */
[----:B------:R-:W-:Y:S01]  /*10460*/  UMOV UR27, 0x10000000 ;  /* 0x10000000001b7882 */ /* 0x000fe20000000000 */
[----:B------:R-:W-:-:S06]  /*10470*/  UMOV UR22, UR18 ;  /* 0x0000001200167c82 */ /* 0x000fcc0008000000 */
[----:B------:R3:W-:Y:S02]  /*10480*/  UTMALDG.2D [UR20], [UR8], desc[UR26] ;  /* 0x00001a14080075b4 */ /* 0x0007e40008009000 */
[----:B---3--:R-:W-:Y:S05]  /*10490*/  @!P2 BRA `(.L_x_202) ;  /* 0x000000000004a947 */ /* 0x008fea0003800000 */
[----:B------:R-:W-:Y:S01]  /*104a0*/  BPT.TRAP 0x1 ;  /* 0x000000040000795c */ /* 0x000fe20000300000 */
.L_x_202:
[----:B-12---:R-:W1:Y:S02]  /*104b0*/  LDC R3, c[0x0][0x828] ;  /* 0x00020a00ff037b82 */ /* 0x006e640000000800 */
[----:B-1----:R3:W-:Y:S02]  /*104c0*/  SYNCS.ARRIVE.TRANS64.RED.A0TR RZ, [UR6+0x34500], R3 ;  /* 0x03450003ffff79a7 */ /* 0x0027e40008300406 */
.L_x_201:
[----:B------:R-:W-:Y:S05]  /*104d0*/  BSYNC B0 ;  /* 0x0000000000007941 */ /* 0x000fea0003800000 */
.L_x_200:
[----:B------:R-:W-:Y:S05]  /*104e0*/  @!P2 BRA `(.L_x_203) ;  /* 0x000000000004a947 */ /* 0x000fea0003800000 */
[----:B------:R-:W-:Y:S01]  /*104f0*/  BPT.TRAP 0x1 ;  /* 0x000000040000795c */ /* 0x000fe20000300000 */
.L_x_203:
[----:B------:R-:W-:Y:S01]  /*10500*/  SYNCS.ARRIVE.TRANS64.RED.A1T0 RZ, [UR7], RZ ;  /* 0x000000ffffff79a7 */ /* 0x000fe20008100407 */
[----:B------:R-:W-:Y:S05]  /*10510*/  @!P2 BRA `(.L_x_204) ;  /* 0x000000000004a947 */ /* 0x000fea0003800000 */
[----:B------:R-:W-:Y:S01]  /*10520*/  BPT.TRAP 0x1 ;  /* 0x000000040000795c */ /* 0x000fe20000300000 */
.L_x_204:
[----:B------:R-:W4:Y:S02]  /*10530*/  SYNCS.PHASECHK.TRANS64.TRYWAIT P1, [UR6+0x34528], R2 ;  /* 0x03452802ff0075a7 */ /* 0x000f240008020146 */
[----:B----4-:R-:W-:Y:S05]  /*10540*/  @!P1 BRA `(.L_x_205) ;  /* 0x0000006000189947 */ /* 0x010fea0003800000 */
.L_x_393:
        /* <DEDUP_REMOVED lines=10> */
.L_x_208:
[----:B-123--:R-:W1:Y:S02]  /*105f0*/  LDC R3, c[0x0][0x828] ;  /* 0x00020a00ff037b82 */ /* 0x00ee640000000800 */
[----:B-1----:R4:W-:Y:S02]  /*10600*/  SYNCS.ARRIVE.TRANS64.RED.A0TR RZ, [UR6+0x34508], R3 ;  /* 0x03450803ffff79a7 */ /* 0x0029e40008300406 */
.L_x_207:
[----:B------:R-:W-:Y:S05]  /*10610*/  BSYNC B0 ;  /* 0x0000000000007941 */ /* 0x000fea0003800000 */
.L_x_206:
[----:B------:R-:W-:Y:S05]  /*10620*/  @!P2 BRA `(.L_x_209) ;  /* 0x000000000004a947 */ /* 0x000fea0003800000 */
[----:B------:R-:W-:Y:S01]  /*10630*/  BPT.TRAP 0x1 ;  /* 0x000000040000795c */ /* 0x000fe20000300000 */
.L_x_209:
[----:B------:R-:W-:Y:S01]  /*10640*/  SYNCS.ARRIVE.TRANS64.RED.A1T0 RZ, [UR14], RZ ;  /* 0x000000ffffff79a7 */ /* 0x000fe2000810040e */
[----:B------:R-:W-:Y:S01]  /*10650*/  UIADD3 UR31, UR19, 0x60, URZ ;  /* 0x00000060131f7890 */ /* 0x000fe2000fffe03f */
[----:B------:R-:W-:Y:S11]  /*10660*/  @!P2 BRA `(.L_x_210) ;  /* 0x000000000004a947 */ /* 0x000ff60003800000 */
[----:B------:R-:W-:Y:S01]  /*10670*/  BPT.TRAP 0x1 ;  /* 0x000000040000795c */ /* 0x000fe20000300000 */
.L_x_210:
[----:B------:R-:W5:Y:S02]  /*10680*/  SYNCS.PHASECHK.TRANS64.TRYWAIT P1, [UR6+0x34530], R2 ;  /* 0x03453002ff0075a7 */ /* 0x000f640008020146 */
[----:B-----5:R-:W-:Y:S05]  /*10690*/  @!P1 BRA `(.L_x_211) ;  /* 0x0000005c00dc9947 */ /* 0x020fea0003800000 */
.L_x_394:
[----:B------:R-:W-:Y:S04]  /*106a0*/  BSSY B0, `(.L_x_212) ;  /* 0x000000b000007945 */ /* 0x000fe80003800000 */
[----:B------:R-:W-:Y:S05]  /*106b0*/  @P0 BRA `(.L_x_213) ;  /* 0x0000000000240947 */ /* 0x000fea0003800000 */
[----:B------:R-:W-:Y:S01]  /*106c0*/  UIADD3 UR28, UR6, 0x32000, URZ ;  /* 0x00032000061c7890 */ /* 0x000fe2000fffe03f */
[----:B------:R-:W-:Y:S01]  /*106d0*/  UMOV UR22, 0x0 ;  /* 0x0000000000167882 */ /* 0x000fe20000000000 */
[----:B------:R-:W-:Y:S01]  /*106e0*/  UMOV UR23, 0x10000000 ;  /* 0x1000000000177882 */ /* 0x000fe20000000000 */
[----:B------:R-:W-:-:S06]  /*106f0*/  UMOV UR30, UR18 ;  /* 0x00000012001e7c82 */ /* 0x000fcc0008000000 */
[----:B------:R1:W-:Y:S02]  /*10700*/  UTMALDG.2D [UR28], [UR8], desc[UR22] ;  /* 0x0000161c080075b4 */ /* 0x0003e40008009000 */
[----:B-1----:R-:W-:Y:S05]  /*10710*/  @!P2 BRA `(.L_x_214) ;  /* 0x000000000004a947 */ /* 0x002fea0003800000 */
[----:B------:R-:W-:Y:S01]  /*10720*/  BPT.TRAP 0x1 ;  /* 0x000000040000795c */ /* 0x000fe20000300000 */
.L_x_214:
[----:B--234-:R-:W1:Y:S02]  /*10730*/  LDC R3, c[0x0][0x828] ;  /* 0x00020a00ff037b82 */ /* 0x01ce640000000800 */
[----:B-1----:R1:W-:Y:S02]  /*10740*/  SYNCS.ARRIVE.TRANS64.RED.A0TR RZ, [UR6+0x34510], R3 ;  /* 0x03451003ffff79a7 */ /* 0x0023e40008300406 */
.L_x_213:
[----:B------:R-:W-:Y:S05]  /*10750*/  BSYNC B0 ;  /* 0x0000000000007941 */ /* 0x000fea0003800000 */
.L_x_212:
[----:B------:R-:W-:Y:S05]  /*10760*/  @!P2 BRA `(.L_x_215) ;  /* 0x000000000004a947 */ /* 0x000fea0003800000 */
[----:B------:R-:W-:Y:S01]  /*10770*/  BPT.TRAP 0x1 ;  /* 0x000000040000795c */ /* 0x000fe20000300000 */
.L_x_215:
[----:B------:R-:W-:Y:S01]  /*10780*/  SYNCS.ARRIVE.TRANS64.RED.A1T0 RZ, [UR15], RZ ;  /* 0x000000ffffff79a7 */ /* 0x000fe2000810040f */
[----:B------:R-:W-:Y:S05]  /*10790*/  @!P2 BRA `(.L_x_216) ;  /* 0x000000000004a947 */ /* 0x000fea0003800000 */
[----:B------:R-:W-:Y:S01]  /*107a0*/  BPT.TRAP 0x1 ;  /* 0x000000040000795c */ /* 0x000fe20000300000 */
.L_x_216:
[----:B------:R-:W5:Y:S02]  /*107b0*/  SYNCS.PHASECHK.TRANS64.TRYWAIT P1, [UR6+0x34538], R2 ;  /* 0x03453802ff0075a7 */ /* 0x000f640008020146 */
[----:B-----5:R-:W-:Y:S05]  /*107c0*/  @!P1 BRA `(.L_x_217) ;  /* 0x0000005c00a89947 */ /* 0x020fea0003800000 */
.L_x_395:
        /* <DEDUP_REMOVED lines=10> */
.L_x_220:
[----:B--234-:R-:W1:Y:S02]  /*10870*/  LDC R3, c[0x0][0x828] ;  /* 0x00020a00ff037b82 */ /* 0x01ce640000000800 */
[----:B-1----:R1:W-:Y:S02]  /*10880*/  SYNCS.ARRIVE.TRANS64.RED.A0TR RZ, [UR6+0x34518], R3 ;  /* 0x03451803ffff79a7 */ /* 0x0023e40008300406 */
.L_x_219:
[----:B------:R-:W-:Y:S05]  /*10890*/  BSYNC B0 ;  /* 0x0000000000007941 */ /* 0x000fea0003800000 */
.L_x_218:
[----:B------:R-:W-:Y:S05]  /*108a0*/  @!P2 BRA `(.L_x_221) ;  /* 0x000000000004a947 */ /* 0x000fea0003800000 */
[----:B------:R-:W-:Y:S01]  /*108b0*/  BPT.TRAP 0x1 ;  /* 0x000000040000795c */ /* 0x000fe20000300000 */
.L_x_221:
[----:B------:R-:W-:Y:S01]  /*108c0*/  SYNCS.ARRIVE.TRANS64.RED.A1T0 RZ, [UR16], RZ ;  /* 0x000000ffffff79a7 */ /* 0x000fe20008100410 */
[----:B------:R-:W-:Y:S01]  /*108d0*/  UIADD3 UR23, UR19, 0x80, URZ ;  /* 0x0000008013177890 */ /* 0x000fe2000fffe03f */
[----:B------:R-:W-:Y:S11]  /*108e0*/  @!P2 BRA `(.L_x_222) ;  /* 0x000000000004a947 */ /* 0x000ff60003800000 */
[----:B------:R-:W-:Y:S01]  /*108f0*/  BPT.TRAP 0x1 ;  /* 0x000000040000795c */ /* 0x000fe20000300000 */
.L_x_222:
[----:B------:R-:W5:Y:S02]  /*10900*/  SYNCS.PHASECHK.TRANS64.TRYWAIT P1, [UR6+0x34520], R8 ;  /* 0x03452008ff0075a7 */ /* 0x000f640008020146 */
[----:B-----5:R-:W-:Y:S05]  /*10910*/  @!P1 BRA `(.L_x_223) ;  /* 0x0000005c006c9947 */ /* 0x020fea0003800000 */
.L_x_396:
        /* <DEDUP_REMOVED lines=9> */
.L_x_226:
[----:B--234-:R-:W1:Y:S02]  /*109b0*/  LDC R3, c[0x0][0x828] ;  /* 0x00020a00ff037b82 */ /* 0x01ce640000000800 */
[----:B-1----:R1:W-:Y:S02]  /*109c0*/  SYNCS.ARRIVE.TRANS64.RED.A0TR RZ, [UR6+0x34500], R3 ;  /* 0x03450003ffff79a7 */ /* 0x0023e40008300406 */
.L_x_225:
[----:B------:R-:W-:Y:S05]  /*109d0*/  BSYNC B0 ;  /* 0x0000000000007941 */ /* 0x000fea0003800000 */
.L_x_224:
[----:B------:R-:W-:Y:S05]  /*109e0*/  @!P2 BRA `(.L_x_227) ;  /* 0x000000000004a947 */ /* 0x000fea0003800000 */
[----:B------:R-:W-:Y:S01]  /*109f0*/  BPT.TRAP 0x1 ;  /* 0x000000040000795c */ /* 0x000fe20000300000 */
.L_x_227:
[----:B------:R-:W-:Y:S01]  /*10a00*/  SYNCS.ARRIVE.TRANS64.RED.A1T0 RZ, [UR7], RZ ;  /* 0x000000ffffff79a7 */ /* 0x000fe20008100407 */
[----:B------:R-:W-:Y:S05]  /*10a10*/  @!P2 BRA `(.L_x_228) ;  /* 0x000000000004a947 */ /* 0x000fea0003800000 */
[----:B------:R-:W-:Y:S01]  /*10a20*/  BPT.TRAP 0x1 ;  /* 0x000000040000795c */ /* 0x000fe20000300000 */
.L_x_228:
[----:B------:R-:W5:Y:S02]  /*10a30*/  SYNCS.PHASECHK.TRANS64.TRYWAIT P1, [UR6+0x34528], R8 ;  /* 0x03452808ff0075a7 */ /* 0x000f640008020146 */
[----:B-----5:R-:W-:Y:S05]  /*10a40*/  @!P1 BRA `(.L_x_229) ;  /* 0x0000005c00389947 */ /* 0x020fea0003800000 */
.L_x_397:
        /* <DEDUP_REMOVED lines=10> */
.L_x_232:
[----:B--234-:R-:W1:Y:S02]  /*10af0*/  LDC R3, c[0x0][0x828] ;  /* 0x00020a00ff037b82 */ /* 0x01ce640000000800 */
[----:B-1----:R1:W-:Y:S02]  /*10b00*/  SYNCS.ARRIVE.TRANS64.RED.A0TR RZ, [UR6+0x34508], R3 ;  /* 0x03450803ffff79a7 */ /* 0x0023e40008300406 */
.L_x_231:
[----:B------:R-:W-:Y:S05]  /*10b10*/  BSYNC B0 ;  /* 0x0000000000007941 */ /* 0x000fea0003800000 */
.L_x_230:
[----:B------:R-:W-:Y:S05]  /*10b20*/  @!P2 BRA `(.L_x_233) ;  /* 0x000000000004a947 */ /* 0x000fea0003800000 */
[----:B------:R-:W-:Y:S01]  /*10b30*/  BPT.TRAP 0x1 ;  /* 0x000000040000795c */ /* 0x000fe20000300000 */
.L_x_233:
[----:B------:R-:W-:Y:S01]  /*10b40*/  SYNCS.ARRIVE.TRANS64.RED.A1T0 RZ, [UR14], RZ ;  /* 0x000000ffffff79a7 */ /* 0x000fe2000810040e */
[----:B------:R-:W-:Y:S01]  /*10b50*/  UIADD3 UR31, UR19, 0xa0, URZ ;  /* 0x000000a0131f7890 */ /* 0x000fe2000fffe03f */
[----:B------:R-:W-:Y:S11]  /*10b60*/  @!P2 BRA `(.L_x_234) ;  /* 0x000000000004a947 */ /* 0x000ff60003800000 */
[----:B------:R-:W-:Y:S01]  /*10b70*/  BPT.TRAP 0x1 ;  /* 0x000000040000795c */ /* 0x000fe20000300000 */
.L_x_234:
[----:B------:R-:W5:Y:S02]  /*10b80*/  SYNCS.PHASECHK.TRANS64.TRYWAIT P1, [UR6+0x34530], R8 ;  /* 0x03453008ff0075a7 */ /* 0x000f640008020146 */
[----:B-----5:R-:W-:Y:S05]  /*10b90*/  @!P1 BRA `(.L_x_235) ;  /* 0x0000005800fc9947 */ /* 0x020fea0003800000 */
.L_x_398:
        /* <DEDUP_REMOVED lines=9> */
.L_x_238:
[----:B--234-:R-:W1:Y:S02]  /*10c30*/  LDC R3, c[0x0][0x828] ;  /* 0x00020a00ff037b82 */ /* 0x01ce640000000800 */
[----:B-1----:R1:W-:Y:S02]  /*10c40*/  SYNCS.ARRIVE.TRANS64.RED.A0TR RZ, [UR6+0x34510], R3 ;  /* 0x03451003ffff79a7 */ /* 0x0023e40008300406 */
.L_x_237:
[----:B------:R-:W-:Y:S05]  /*10c50*/  BSYNC B0 ;  /* 0x0000000000007941 */ /* 0x000fea0003800000 */
.L_x_236:
[----:B------:R-:W-:Y:S05]  /*10c60*/  @!P2 BRA `(.L_x_239) ;  /* 0x000000000004a947 */ /* 0x000fea0003800000 */
[----:B------:R-:W-:Y:S01]  /*10c70*/  BPT.TRAP 0x1 ;  /* 0x000000040000795c */ /* 0x000fe20000300000 */
.L_x_239:
[----:B------:R-:W-:Y:S01]  /*10c80*/  SYNCS.ARRIVE.TRANS64.RED.A1T0 RZ, [UR15], RZ ;  /* 0x000000ffffff79a7 */ /* 0x000fe2000810040f */
[----:B------:R-:W-:Y:S05]  /*10c90*/  @!P2 BRA `(.L_x_240) ;  /* 0x000000000004a947 */ /* 0x000fea0003800000 */
[----:B------:R-:W-:Y:S01]  /*10ca0*/  BPT.TRAP 0x1 ;  /* 0x000000040000795c */ /* 0x000fe20000300000 */
.L_x_240:
[----:B------:R-:W5:Y:S02]  /*10cb0*/  SYNCS.PHASECHK.TRANS64.TRYWAIT P1, [UR6+0x34538], R8 ;  /* 0x03453808ff0075a7 */ /* 0x000f640008020146 */
[----:B-----5:R-:W-:Y:S05]  /*10cc0*/  @!P1 BRA `(.L_x_241) ;  /* 0x0000005800c89947 */ /* 0x020fea0003800000 */
.L_x_399:
        /* <DEDUP_REMOVED lines=10> */
.L_x_244:
[----:B--234-:R-:W1:Y:S02]  /*10d70*/  LDC R3, c[0x0][0x828] ;  /* 0x00020a00ff037b82 */ /* 0x01ce640000000800 */
[----:B-1----:R1:W-:Y:S02]  /*10d80*/  SYNCS.ARRIVE.TRANS64.RED.A0TR RZ, [UR6+0x34518], R3 ;  /* 0x03451803ffff79a7 */ /* 0x0023e40008300406 */
.L_x_243:
[----:B------:R-:W-:Y:S05]  /*10d90*/  BSYNC B0 ;  /* 0x0000000000007941 */ /* 0x000fea0003800000 */
.L_x_242:
[----:B------:R-:W-:Y:S05]  /*10da0*/  @!P2 BRA `(.L_x_245) ;  /* 0x000000000004a947 */ /* 0x000fea0003800000 */
[----:B------:R-:W-:Y:S01]  /*10db0*/  BPT.TRAP 0x1 ;  /* 0x000000040000795c */ /* 0x000fe20000300000 */
.L_x_245:
[----:B------:R-:W-:Y:S01]  /*10dc0*/  SYNCS.ARRIVE.TRANS64.RED.A1T0 RZ, [UR16], RZ ;  /* 0x000000ffffff79a7 */ /* 0x000fe20008100410 */
[----:B------:R-:W-:Y:S01]  /*10dd0*/  UIADD3 UR23, UR19, 0xc0, URZ ;  /* 0x000000c013177890 */ /* 0x000fe2000fffe03f */
[----:B------:R-:W-:Y:S11]  /*10de0*/  @!P2 BRA `(.L_x_246) ;  /* 0x000000000004a947 */ /* 0x000ff60003800000 */
[----:B------:R-:W-:Y:S01]  /*10df0*/  BPT.TRAP 0x1 ;  /* 0x000000040000795c */ /* 0x000fe20000300000 */
.L_x_246:
[----:B------:R-:W5:Y:S02]  /*10e00*/  SYNCS.PHASECHK.TRANS64.TRYWAIT P1, [UR6+0x34520], R2 ;  /* 0x03452002ff0075a7 */ /* 0x000f640008020146 */
[----:B-----5:R-:W-:Y:S05]  /*10e10*/  @!P1 BRA `(.L_x_247) ;  /* 0x00000058008c9947 */ /* 0x020fea0003800000 */
.L_x_400:
        /* <DEDUP_REMOVED lines=9> */
.L_x_250:
[----:B--234-:R-:W1:Y:S02]  /*10eb0*/  LDC R3, c[0x0][0x828] ;  /* 0x00020a00ff037b82 */ /* 0x01ce640000000800 */
[----:B-1----:R1:W-:Y:S02]  /*10ec0*/  SYNCS.ARRIVE.TRANS64.RED.A0TR RZ, [UR6+0x34500], R3 ;  /* 0x03450003ffff79a7 */ /* 0x0023e40008300406 */
.L_x_249:
[----:B------:R-:W-:Y:S05]  /*10ed0*/  BSYNC B0 ;  /* 0x0000000000007941 */ /* 0x000fea0003800000 */
.L_x_248:
[----:B------:R-:W-:Y:S05]  /*10ee0*/  @!P2 BRA `(.L_x_251) ;  /* 0x000000000004a947 */ /* 0x000fea0003800000 */
[----:B------:R-:W-:Y:S01]  /*10ef0*/  BPT.TRAP 0x1 ;  /* 0x000000040000795c */ /* 0x000fe20000300000 */
.L_x_251:
[----:B------:R-:W-:Y:S01]  /*10f00*/  SYNCS.ARRIVE.TRANS64.RED.A1T0 RZ, [UR7], RZ ;  /* 0x000000ffffff79a7 */ /* 0x000fe20008100407 */
[----:B------:R-:W-:Y:S05]  /*10f10*/  @!P2 BRA `(.L_x_252) ;  /* 0x000000000004a947 */ /* 0x000fea0003800000 */
[----:B------:R-:W-:Y:S01]  /*10f20*/  BPT.TRAP 0x1 ;  /* 0x000000040000795c */ /* 0x000fe20000300000 */
.L_x_252:
[----:B------:R-:W5:Y:S02]  /*10f30*/  SYNCS.PHASECHK.TRANS64.TRYWAIT P1, [UR6+0x34528], R2 ;  /* 0x03452802ff0075a7 */ /* 0x000f640008020146 */
[----:B-----5:R-:W-:Y:S05]  /*10f40*/  @!P1 BRA `(.L_x_253) ;  /* 0x0000005800589947 */ /* 0x020fea0003800000 */
.L_x_401:
        /* <DEDUP_REMOVED lines=10> */
.L_x_256:
[----:B--234-:R-:W1:Y:S02]  /*10ff0*/  LDC R3, c[0x0][0x828] ;  /* 0x00020a00ff037b82 */ /* 0x01ce640000000800 */
[----:B-1----:R1:W-:Y:S02]  /*11000*/  SYNCS.ARRIVE.TRANS64.RED.A0TR RZ, [UR6+0x34508], R3 ;  /* 0x03450803ffff79a7 */ /* 0x0023e40008300406 */
.L_x_255:
[----:B------:R-:W-:Y:S05]  /*11010*/  BSYNC B0 ;  /* 0x0000000000007941 */ /* 0x000fea0003800000 */
.L_x_254:
[----:B------:R-:W-:Y:S05]  /*11020*/  @!P2 BRA `(.L_x_257) ;  /* 0x000000000004a947 */ /* 0x000fea0003800000 */
[----:B------:R-:W-:Y:S01]  /*11030*/  BPT.TRAP 0x1 ;  /* 0x000000040000795c */ /* 0x000fe20000300000 */
.L_x_257:
[----:B------:R-:W-:Y:S01]  /*11040*/  SYNCS.ARRIVE.TRANS64.RED.A1T0 RZ, [UR14], RZ ;  /* 0x000000ffffff79a7 */ /* 0x000fe2000810040e */
[----:B------:R-:W-:Y:S01]  /*11050*/  UIADD3 UR23, UR19, 0xe0, URZ ;  /* 0x000000e013177890 */ /* 0x000fe2000fffe03f */
[----:B------:R-:W-:Y:S11]  /*11060*/  @!P2 BRA `(.L_x_258) ;  /* 0x000000000004a947 */ /* 0x000ff60003800000 */
[----:B------:R-:W-:Y:S01]  /*11070*/  BPT.TRAP 0x1 ;  /* 0x000000040000795c */ /* 0x000fe20000300000 */
.L_x_258:
[----:B------:R-:W5:Y:S02]  /*11080*/  SYNCS.PHASECHK.TRANS64.TRYWAIT P1, [UR6+0x34530], R2 ;  /* 0x03453002ff0075a7 */ /* 0x000f640008020146 */
[----:B-----5:R-:W-:Y:S05]  /*11090*/  @!P1 BRA `(.L_x_259) ;  /* 0x00000058001c9947 */ /* 0x020fea0003800000 */
.L_x_402:
[----:B------:R-:W-:Y:S04]  /*110a0*/  BSSY B0, `(.L_x_260) ;  /* 0x000000c000007945 */ /* 0x000fe80003800000 */
[----:B------:R-:W-:Y:S05]  /*110b0*/  @P0 BRA `(.L_x_261) ;  /* 0x0000000000280947 */ /* 0x000fea0003800000 */
[----:B------:R-:W-:Y:S01]  /*110c0*/  UIADD3 UR20, UR6, 0x32000, URZ ;  /* 0x0003200006147890 */ /* 0x000fe2000fffe03f */
[----:B------:R-:W-:Y:S01]  /*110d0*/  UMOV UR24, 0x0 ;  /* 0x0000000000187882 */ /* 0x000fe20000000000 */
[----:B------:R-:W-:Y:S01]  /*110e0*/  UMOV UR25, 0x10000000 ;  /* 0x1000000000197882 */ /* 0x000fe20000000000 */
[----:B------:R-:W-:Y:S01]  /*110f0*/  UMOV UR21, UR29 ;  /* 0x0000001d00157c82 */ /* 0x000fe20008000000 */
[----:B------:R-:W-:-:S05]  /*11100*/  UMOV UR22, UR18 ;  /* 0x0000001200167c82 */ /* 0x000fca0008000000 */
[----:B------:R1:W-:Y:S02]  /*11110*/  UTMALDG.2D [UR20], [UR8], desc[UR24] ;  /* 0x00001814080075b4 */ /* 0x0003e40008009000 */
[----:B-1----:R-:W-:Y:S05]  /*11120*/  @!P2 BRA `(.L_x_262) ;  /* 0x000000000004a947 */ /* 0x002fea0003800000 */
[----:B------:R-:W-:Y:S01]  /*11130*/  BPT.TRAP 0x1 ;  /* 0x000000040000795c */ /* 0x000fe20000300000 */
.L_x_262:
[----:B--234-:R-:W1:Y:S02]  /*11140*/  LDC R3, c[0x0][0x828] ;  /* 0x00020a00ff037b82 */ /* 0x01ce640000000800 */
[----:B-1----:R1:W-:Y:S02]  /*11150*/  SYNCS.ARRIVE.TRANS64.RED.A0TR RZ, [UR6+0x34510], R3 ;  /* 0x03451003ffff79a7 */ /* 0x0023e40008300406 */
.L_x_261:
[----:B------:R-:W-:Y:S05]  /*11160*/  BSYNC B0 ;  /* 0x0000000000007941 */ /* 0x000fea0003800000 */
.L_x_260:
[----:B------:R-:W-:Y:S05]  /*11170*/  @!P2 BRA `(.L_x_263) ;  /* 0x000000000004a947 */ /* 0x000fea0003800000 */
[----:B------:R-:W-:Y:S01]  /*11180*/  BPT.TRAP 0x1 ;  /* 0x000000040000795c */ /* 0x000fe20000300000 */
.L_x_263:
[----:B------:R-:W-:Y:S01]  /*11190*/  SYNCS.ARRIVE.TRANS64.RED.A1T0 RZ, [UR15], RZ ;  /* 0x000000ffffff79a7 */ /* 0x000fe2000810040f */
[----:B------:R-:W-:Y:S05]  /*111a0*/  @!P2 BRA `(.L_x_264) ;  /* 0x000000000004a947 */ /* 0x000fea0003800000 */
[----:B------:R-:W-:Y:S01]  /*111b0*/  BPT.TRAP 0x1 ;  /* 0x000000040000795c */ /* 0x000fe20000300000 */
.L_x_264:
[----:B------:R-:W5:Y:S02]  /*111c0*/  SYNCS.PHASECHK.TRANS64.TRYWAIT P1, [UR6+0x34538], R2 ;  /* 0x03453802ff0075a7 */ /* 0x000f640008020146 */
[----:B-----5:R-:W-:Y:S05]  /*111d0*/  @!P1 BRA `(.L_x_265) ;  /* 0x0000005400e49947 */ /* 0x020fea0003800000 */
.L_x_403:
        /* <DEDUP_REMOVED lines=10> */
.L_x_268:
[----:B------:R-:W1:Y:S02]  /*11280*/  LDC R2, c[0x0][0x828] ;  /* 0x00020a00ff027b82 */ /* 0x000e640000000800 */
[----:B-1----:R1:W-:Y:S02]  /*11290*/  SYNCS.ARRIVE.TRANS64.RED.A0TR RZ, [UR6+0x34518], R2 ;  /* 0x03451802ffff79a7 */ /* 0x0023e40008300406 */
.L_x_267:
[----:B------:R-:W-:Y:S05]  /*112a0*/  BSYNC B0 ;  /* 0x0000000000007941 */ /* 0x000fea0003800000 */
.L_x_266:
[----:B------:R-:W-:Y:S05]  /*112b0*/  @!P2 BRA `(.L_x_269) ;  /* 0x000000000004a947 */ /* 0x000fea0003800000 */
[----:B------:R-:W-:Y:S01]  /*112c0*/  BPT.TRAP 0x1 ;  /* 0x000000040000795c */ /* 0x000fe20000300000 */
.L_x_269:
[----:B------:R-:W-:Y:S01]  /*112d0*/  ISETP.NE.AND P0, PT, R7, RZ, PT ;  /* 0x000000ff0700720c */ /* 0x000fe20003f05270 */
[----:B------:R-:W-:Y:S01]  /*112e0*/  SYNCS.ARRIVE.TRANS64.RED.A1T0 RZ, [UR16], RZ ;  /* 0x000000ffffff79a7 */ /* 0x000fe20008100410 */
[CC--:B------:R-:W-:Y:S02]  /*112f0*/  ISETP.NE.AND P3, PT, R18.reuse, R6.reuse, PT ;  /* 0x000000061200720c */ /* 0x0c0fe40003f65270 */
[----:B------:R-:W-:-:S13]  /*11300*/  ISETP.EQ.OR P0, PT, R18, R6, !P0 ;  /* 0x000000061200720c */ /* 0x000fda0004702670 */
[----:B------:R-:W-:Y:S05]  /*11310*/  @P0 BRA `(.L_x_270) ;  /* 0x0000000400040947 */ /* 0x000fea0003800000 */
[----:B------:R-:W-:Y:S01]  /*11320*/  ELECT P0, URZ, PT ;  /* 0x00000000003f782f */ /* 0x000fe20003800000 */
[----:B------:R-:W-:-:S12]  /*11330*/  BSSY B0, `(.L_x_271) ;  /* 0x0000032000007945 */ /* 0x000fd80003800000 */
[----:B------:R-:W-:Y:S05]  /*11340*/  @!P0 BRA `(.L_x_272) ;  /* 0x0000000000c08947 */ /* 0x000fea0003800000 */
[----:B-1234-:R-:W1:Y:S08]  /*11350*/  LDC.64 R2, c[0x0][0x290] ;  /* 0x0000a400ff027b82 */ /* 0x01ee700000000a00 */
[----:B------:R-:W2:Y:S08]  /*11360*/  LDC.64 R10, c[0x0][0x808] ;  /* 0x00020200ff0a7b82 */ /* 0x000eb00000000a00 */
[----:B------:R-:W3:Y:S01]  /*11370*/  LDC.64 R14, c[0x0][0x810] ;  /* 0x00020400ff0e7b82 */ /* 0x000ee20000000a00 */
[----:B-1----:R-:W-:-:S05]  /*11380*/  IMAD.WIDE R2, R6, 0xc, R2 ;  /* 0x0000000c06027825 */ /* 0x002fca00078e0202 */
[----:B------:R1:W5:Y:S04]  /*11390*/  LDG.E R12, desc[UR38][R2.64] ;  /* 0x00000026020c7981 */ /* 0x000368000c1e1900 */
[----:B------:R1:W5:Y:S01]  /*113a0*/  LDG.E R13, desc[UR38][R2.64+0x4] ;  /* 0x00000426020d7981 */ /* 0x000362000c1e1900 */
[----:B--2---:R-:W-:Y:S02]  /*113b0*/  ISETP.NE.U32.AND P0, PT, R10, RZ, PT ;  /* 0x000000ff0a00720c */ /* 0x004fe40003f05070 */
[----:B------:R-:W-:Y:S02]  /*113c0*/  SHF.R.S32.HI R9, RZ, 0x1f, R6 ;  /* 0x0000001fff097819 */ /* 0x000fe40000011406 */
[----:B------:R-:W-:Y:S02]  /*113d0*/  ISETP.NE.AND.EX P0, PT, R11, RZ, PT, P0 ;  /* 0x000000ff0b00720c */ /* 0x000fe40003f05300 */
[----:B---3--:R-:W-:-:S04]  /*113e0*/  ISETP.NE.U32.AND P1, PT, R14, RZ, PT ;  /* 0x000000ff0e00720c */ /* 0x008fc80003f25070 */
[----:B------:R-:W-:-:S07]  /*113f0*/  ISETP.NE.AND.EX P1, PT, R15, RZ, PT, P1 ;  /* 0x000000ff0f00720c */ /* 0x000fce0003f25310 */
[----:B-1----:R-:W-:Y:S06]  /*11400*/  @!P0 BRA `(.L_x_273) ;  /* 0x0000000000108947 */ /* 0x002fec0003800000 */
[----:B------:R-:W-:-:S04]  /*11410*/  LEA R2, P0, R6, R10, 0x3 ;  /* 0x0000000a06027211 */ /* 0x000fc800078018ff */
[----:B------:R-:W-:-:S06]  /*11420*/  LEA.HI.X R3, R6, R11, R9, 0x3, P0 ;  /* 0x0000000b06037211 */ /* 0x000fcc00000f1c09 */
[----:B------:R-:W2:Y:S04]  /*11430*/  LDG.E.64 R2, desc[UR38][R2.64] ;  /* 0x0000002602027981 */ /* 0x000ea8000c1e1b00 */
[----:B--2---:R1:W-:Y:S02]  /*11440*/  STS.64 [UR5], R2 ;  /* 0x00000002ff007988 */ /* 0x0043e40008000a05 */
.L_x_273:
[----:B------:R-:W-:Y:S05]  /*11450*/  @!P1 BRA `(.L_x_272) ;  /* 0x00000000007c9947 */ /* 0x000fea0003800000 */
[----:B-1----:R-:W-:-:S04]  /*11460*/  LEA R2, P0, R6, R14, 0x3 ;  /* 0x0000000e06027211 */ /* 0x002fc800078018ff */
[----:B------:R-:W-:Y:S02]  /*11470*/  LEA.HI.X R3, R6, R15, R9, 0x3, P0 ;  /* 0x0000000f06037211 */ /* 0x000fe400000f1c09 */
[----:B------:R-:W1:Y:S04]  /*11480*/  LDS R9, [UR5+0x1c] ;  /* 0x00001c05ff097984 */ /* 0x000e680008000800 */
[----:B------:R-:W2:Y:S01]  /*11490*/  LDG.E.64 R2, desc[UR38][R2.64] ;  /* 0x0000002602027981 */ /* 0x000ea2000c1e1b00 */
[----:B------:R-:W-:Y:S01]  /*114a0*/  MOV R18, UR5 ;  /* 0x0000000500127c02 */ /* 0x000fe20008000f00 */
[----:B-----5:R-:W-:Y:S01]  /*114b0*/  VIADD R13, R13, 0xffffffff ;  /* 0xffffffff0d0d7836 */ /* 0x020fe20000000000 */
[----:B------:R-:W-:Y:S02]  /*114c0*/  IADD3 R12, R12, -0x1, RZ ;  /* 0xffffffff0c0c7810 */ /* 0x000fe40007ffe0ff */
[----:B------:R-:W-:-:S02]  /*114d0*/  CS2R R14, SRZ ;  /* 0x00000000000e7805 */ /* 0x000fc4000001ff00 */
[----:B------:R-:W-:Y:S01]  /*114e0*/  SHF.R.U64 R18, R18, 0x4, RZ ;  /* 0x0000000412127819 */ /* 0x000fe200000012ff */
[----:B------:R-:W-:Y:S04]  /*114f0*/  STS [UR5+0x30], RZ ;  /* 0x000030ffff007988 */ /* 0x000fe80008000805 */
[----:B------:R-:W-:Y:S04]  /*11500*/  STS.128 [UR5+0x20], R12 ;  /* 0x0000200cff007988 */ /* 0x000fe80008000c05 */
        /* <DEDUP_REMOVED lines=10> */
[----:B------:R-:W-:Y:S04]  /*115b0*/  STS [UR5+0x1c], R9 ;  /* 0x00001c09ff007988 */ /* 0x000fe80008000805 */
[----:B------:R-:W1:Y:S02]  /*115c0*/  LDS R10, [UR5+0x1c] ;  /* 0x00001c05ff0a7984 */ /* 0x000e640008000800 */
[----:B-1----:R-:W-:-:S05]  /*115d0*/  LOP3.LUT R10, R10, 0xf0, RZ, 0xb8, !PT ;  /* 0x000000f00a0a7812 */ /* 0x002fca00078eb8ff */
[----:B------:R-:W-:Y:S04]  /*115e0*/  STS [UR5+0x1c], R10 ;  /* 0x00001c0aff007988 */ /* 0x000fe80008000805 */
[----:B------:R-:W1:Y:S02]  /*115f0*/  LDS R11, [UR5+0x1c] ;  /* 0x00001c05ff0b7984 */ /* 0x000e640008000800 */
[----:B-1----:R-:W-:-:S05]  /*11600*/  LOP3.LUT R19, R11, 0xf00, RZ, 0xb8, !PT ;  /* 0x00000f000b137812 */ /* 0x002fca00078eb8ff */
[----:B------:R-:W-:Y:S04]  /*11610*/  STS.64 [UR5+0x18], R18 ;  /* 0x00001812ff007988 */ /* 0x000fe80008000a05 */
[----:B------:R-:W1:Y:S02]  /*11620*/  LDS R11, [UR5+0x1c] ;  /* 0x00001c05ff0b7984 */ /* 0x000e640008000800 */
[----:B-1----:R-:W-:-:S05]  /*11630*/  LOP3.LUT R2, R11, 0xf000, RZ, 0xb8, !PT ;  /* 0x0000f0000b027812 */ /* 0x002fca00078eb8ff */
[----:B------:R1:W-:Y:S02]  /*11640*/  STS [UR5+0x1c], R2 ;  /* 0x00001c02ff007988 */ /* 0x0003e40008000805 */
.L_x_272:
[----:B------:R-:W-:Y:S05]  /*11650*/  BSYNC B0 ;  /* 0x0000000000007941 */ /* 0x000fea0003800000 */
.L_x_271:
[----:B-1----:R-:W1:Y:S01]  /*11660*/  S2R R2, SR_LANEID ;  /* 0x0000000000027919 */ /* 0x002e620000000000 */
[----:B------:R-:W-:Y:S01]  /*11670*/  NOP ;  /* 0x0000000000007918 */ /* 0x000fe20000000000 */
[----:B------:R-:W-:Y:S01]  /*11680*/  ELECT P0, URZ, PT ;  /* 0x00000000003f782f */ /* 0x000fe20003800000 */
[----:B------:R-:W-:Y:S01]  /*11690*/  BSSY B0, `(.L_x_274) ;  /* 0x0000008000007945 */ /* 0x000fe20003800000 */
[----:B-1----:R-:W-:-:S04]  /*116a0*/  SHF.L.U32 R10, R2, 0x2, RZ ;  /* 0x00000002020a7819 */ /* 0x002fc800000006ff */
[----:B------:R-:W-:Y:S01]  /*116b0*/  IADD3 R2, P1, R10, UR8, RZ ;  /* 0x000000080a027c10 */ /* 0x000fe2000ff3e0ff */
[----:B------:R1:W1:Y:S04]  /*116c0*/  LDS R9, [R10+UR5] ;  /* 0x000000050a097984 */ /* 0x0002680008000800 */
[----:B--234-:R-:W-:Y:S02]  /*116d0*/  IMAD.X R3, RZ, RZ, UR9, P1 ;  /* 0x00000009ff037e24 */ /* 0x01cfe400088e06ff */
[----:B------:R-:W-:Y:S06]  /*116e0*/  @!P0 BRA `(.L_x_275) ;  /* 0x0000000000088947 */ /* 0x000fec0003800000 */
[----:B------:R0:W-:Y:S01]  /*116f0*/  UTMACMDFLUSH ;  /* 0x00000000000079b7 */ /* 0x0001e20000000000 */
[----:B------:R-:W-:-:S04]  /*11700*/  DEPBAR.LE SB0, 0x0 ;  /* 0x000080000000791a */ /* 0x000fc80000000000 */
.L_x_275:
[----:B------:R-:W-:Y:S05]  /*11710*/  BSYNC B0 ;  /* 0x0000000000007941 */ /* 0x000fea0003800000 */
.L_x_274:
[----:B-1----:R1:W5:Y:S02]  /*11720*/  ATOMG.E.EXCH.STRONG.GPU PT, RZ, [R2], R9 ;  /* 0x0000000902ff73a8 */ /* 0x00236400041ee100 */
.L_x_270:
[----:B------:R-:W-:Y:S01]  /*11730*/  ISETP.NE.AND P1, PT, R7, RZ, PT ;  /* 0x000000ff0700720c */ /* 0x000fe20003f25270 */
[----:B------:R-:W-:Y:S01]  /*11740*/  IMAD.MOV.U32 R16, RZ, RZ, R4 ;  /* 0x000000ffff107224 */ /* 0x000fe200078e0004 */
[----:B------:R-:W-:Y:S01]  /*11750*/  IADD3 R22, R22, 0x1, RZ ;  /* 0x0000000116167810 */ /* 0x000fe20007ffe0ff */
[----:B------:R-:W-:Y:S01]  /*11760*/  IMAD.MOV.U32 R18, RZ, RZ, R6 ;  /* 0x000000ffff127224 */ /* 0x000fe200078e0006 */
[----:B-1----:R-:W-:Y:S02]  /*11770*/  SEL R2, RZ, 0x1, !P3 ;  /* 0x00000001ff027807 */ /* 0x002fe40005800000 */
[----:B------:R-:W-:Y:S02]  /*11780*/  ISETP.NE.AND P0, PT, R22, 0x8, PT ;  /* 0x000000081600780c */ /* 0x000fe40003f05270 */
[----:B------:R-:W-:Y:S02]  /*11790*/  MOV R17, R5 ;  /* 0x0000000500117202 */ /* 0x000fe40000000f00 */
[----:B--234-:R-:W-:-:S02]  /*117a0*/  SEL R3, RZ, 0x1, P0 ;  /* 0x00000001ff037807 */ /* 0x01cfc40000000000 */
[----:B------:R-:W-:Y:S02]  /*117b0*/  SEL R22, R22, RZ, P0 ;  /* 0x000000ff16167207 */ /* 0x000fe40000000000 */
[----:B------:R-:W-:Y:S01]  /*117c0*/  LOP3.LUT R0, R0, R3, RZ, 0x3c, !PT ;  /* 0x0000000300007212 */ /* 0x000fe200078e3cff */
[----:B------:R-:W-:Y:S06]  /*117d0*/  @P1 BRA `(.L_x_276) ;  /* 0xffffffe000b41947 */ /* 0x000fec000383ffff */
[----:B-----5:R-:W-:Y:S01]  /*117e0*/  ELECT P0, URZ, PT ;  /* 0x00000000003f782f */ /* 0x020fe20003800000 */
[----:B------:R-:W-:-:S12]  /*117f0*/  BSSY B0, `(.L_x_277) ;  /* 0x0000017000007945 */ /* 0x000fd80003800000 */
[----:B------:R-:W-:Y:S05]  /*11800*/  @!P0 BRA `(.L_x_278) ;  /* 0x0000000000548947 */ /* 0x000fea0003800000 */
[----:B------:R-:W-:Y:S05]  /*11810*/  @!P2 BRA `(.L_x_279) ;  /* 0x000000000004a947 */ /* 0x000fea0003800000 */
[----:B------:R-:W-:Y:S01]  /*11820*/  BPT.TRAP 0x1 ;  /* 0x000000040000795c */ /* 0x000fe20000300000 */
.L_x_279:
[----:B------:R-:W1:Y:S02]  /*11830*/  SYNCS.PHASECHK.TRANS64.TRYWAIT P0, [UR6+0x34520], R8 ;  /* 0x03452008ff0075a7 */ /* 0x000e640008000146 */
[----:B-1----:R-:W-:Y:S05]  /*11840*/  @!P0 BRA `(.L_x_280) ;  /* 0x0000005000608947 */ /* 0x002fea0003800000 */
.L_x_404:
[----:B------:R-:W-:Y:S05]  /*11850*/  @!P2 BRA `(.L_x_281) ;  /* 0x000000000004a947 */ /* 0x000fea0003800000 */
[----:B------:R-:W-:Y:S01]  /*11860*/  BPT.TRAP 0x1 ;  /* 0x000000040000795c */ /* 0x000fe20000300000 */
.L_x_281:
[----:B------:R-:W2:Y:S02]  /*11870*/  SYNCS.PHASECHK.TRANS64.TRYWAIT P0, [UR6+0x34528], R8 ;  /* 0x03452808ff0075a7 */ /* 0x000ea40008000146 */
[----:B--2---:R-:W-:Y:S05]  /*11880*/  @!P0 BRA `(.L_x_282) ;  /* 0x0000005000688947 */ /* 0x004fea0003800000 */
.L_x_405:
[----:B------:R-:W-:Y:S05]  /*11890*/  @!P2 BRA `(.L_x_283) ;  /* 0x000000000004a947 */ /* 0x000fea0003800000 */
[----:B------:R-:W-:Y:S01]  /*118a0*/  BPT.TRAP 0x1 ;  /* 0x000000040000795c */ /* 0x000fe20000300000 */
.L_x_283:
[----:B------:R-:W2:Y:S02]  /*118b0*/  SYNCS.PHASECHK.TRANS64.TRYWAIT P0, [UR6+0x34530], R8 ;  /* 0x03453008ff0075a7 */ /* 0x000ea40008000146 */
[----:B--2---:R-:W-:Y:S05]  /*118c0*/  @!P0 BRA `(.L_x_284) ;  /* 0x0000005000708947 */ /* 0x004fea0003800000 */
.L_x_406:
[----:B------:R-:W-:Y:S05]  /*118d0*/  @!P2 BRA `(.L_x_285) ;  /* 0x000000000004a947 */ /* 0x000fea0003800000 */
[----:B------:R-:W-:Y:S01]  /*118e0*/  BPT.TRAP 0x1 ;  /* 0x000000040000795c */ /* 0x000fe20000300000 */
.L_x_285:
[----:B------:R-:W-:-:S04]  /*118f0*/  MOV R0, 0x1 ;  /* 0x0000000100007802 */ /* 0x000fc80000000f00 */
[----:B------:R-:W-:-:S07]  /*11900*/  SHF.L.U32 R0, R0, 0x1f, RZ ;  /* 0x0000001f00007819 */ /* 0x000fce00000006ff */
.L_x_286:
[----:B-1----:R-:W-:-:S04]  /*11910*/  IMAD.U32 R3, RZ, RZ, UR6 ;  /* 0x00000006ff037e24 */ /* 0x002fc8000f8e00ff */
[----:B------:R1:W2:Y:S03]  /*11920*/  SYNCS.PHASECHK.TRANS64.TRYWAIT P0, [R3+URZ+0x34538], R0 ;  /* 0x03453800030075a7 */ /* 0x0002a6000800017f */
[----:B--2---:R-:W-:Y:S05]  /*11930*/  @!P0 NANOSLEEP.SYNCS 0x989680 ;  /* 0x009896800000895d */ /* 0x004fea0003900000 */
[----:B------:R-:W2:Y:S02]  /*11940*/  @!P0 SYNCS.PHASECHK.TRANS64 P0, [R3+URZ+0x34538], R0 ;  /* 0x03453800030085a7 */ /* 0x000ea4000800007f */
[----:B--2---:R-:W-:Y:S05]  /*11950*/  @!P0 BRA `(.L_x_286) ;  /* 0xfffffffc00ec8947 */ /* 0x004fea000383ffff */
.L_x_278:
[----:B------:R-:W-:Y:S05]  /*11960*/  BSYNC B0 ;  /* 0x0000000000007941 */ /* 0x000fea0003800000 */
.L_x_277:
[----:B------:R-:W-:Y:S05]  /*11970*/  EXIT ;  /* 0x000000000000794d */ /* 0x000fea0003800000 */
.L_x_159:
[----:B------:R-:W1:Y:S01]  /*11980*/  S2UR UR4, SR_CTAID.Y ;  /* 0x00000000000479c3 */ /* 0x000e620000002600 */
[----:B------:R-:W3:Y:S01]  /*11990*/  S2R R0, SR_LANEID ;  /* 0x0000000000007919 */ /* 0x000ee20000000000 */
[----:B------:R-:W-:Y:S01]  /*119a0*/  ELECT P0, URZ, PT ;  /* 0x00000000003f782f */ /* 0x000fe20003800000 */
[----:B------:R-:W-:Y:S01]  /*119b0*/  BSSY B0, `(.L_x_287) ;  /* 0x000003b000007945 */ /* 0x000fe20003800000 */
[----:B------:R-:W-:Y:S01]  /*119c0*/  ULDC.64 UR12, c[0x0][0x508] ;  /* 0x00014200000c7ab9 */ /* 0x000fe20000000a00 */
[----:B-1----:R-:W-:-:S04]  /*119d0*/  UIMAD UR4, UR4, UR60, UR57 ;  /* 0x0000003c040472a4 */ /* 0x002fc8000f8e0239 */
[----:B------:R-:W-:-:S06]  /*119e0*/  UIMAD.WIDE UR12, UR4, 0x80, UR12 ;  /* 0x00000080040c78a5 */ /* 0x000fcc000f8e020c */
[----:B------:R-:W-:Y:S06]  /*119f0*/  @!P0 BRA `(.L_x_288) ;  /* 0x0000000000d88947 */ /* 0x000fec0003800000 */
[----:B------:R1:W-:Y:S01]  /*11a00*/  STL [R1+0x204], R13 ;  /* 0x0002040d01007387 */ /* 0x0003e20000100800 */
[----:B------:R-:W4:Y:S01]  /*11a10*/  LDC.64 R14, c[0x0][0x358] ;  /* 0x0000d600ff0e7b82 */ /* 0x000f220000000a00 */
[----:B------:R-:W-:Y:S02]  /*11a20*/  UMOV UR4, 0x400 ;  /* 0x0000040000047882 */ /* 0x000fe40000000000 */
[----:B------:R3:W-:Y:S01]  /*11a30*/  STL [R1+0x200], R11 ;  /* 0x0002000b01007387 */ /* 0x0007e20000100800 */
[----:B--2---:R-:W-:-:S04]  /*11a40*/  ULEA UR4, UR58, UR4, 0x18 ;  /* 0x000000043a047291 */ /* 0x004fc8000f8ec03f */
[----:B------:R-:W2:Y:S08]  /*11a50*/  LDC.64 R8, c[0x0][0x340] ;  /* 0x0000d000ff087b82 */ /* 0x000eb00000000a00 */
[----:B-1----:R-:W4:Y:S08]  /*11a60*/  LDC.64 R12, c[0x0][0x350] ;  /* 0x0000d400ff0c7b82 */ /* 0x002f300000000a00 */
[----:B---3--:R-:W2:Y:S08]  /*11a70*/  LDC.64 R10, c[0x0][0x348] ;  /* 0x0000d200ff0a7b82 */ /* 0x008eb00000000a00 */
[----:B------:R-:W1:Y:S01]  /*11a80*/  LDC.64 R32, c[0x0][0x300] ;  /* 0x0000c000ff207b82 */ /* 0x000e620000000a00 */
[----:B----4-:R3:W-:Y:S07]  /*11a90*/  STS.128 [UR4+0x34650], R12 ;  /* 0x0346500cff007988 */ /* 0x0107ee0008000c04 */
[----:B------:R-:W1:Y:S01]  /*11aa0*/  LDC.64 R34, c[0x0][0x308] ;  /* 0x0000c200ff227b82 */ /* 0x000e620000000a00 */
[----:B--2---:R2:W-:Y:S07]  /*11ab0*/  STS.128 [UR4+0x34640], R8 ;  /* 0x03464008ff007988 */ /* 0x0045ee0008000c04 */
[----:B------:R-:W4:Y:S08]  /*11ac0*/  LDC.64 R28, c[0x0][0x310] ;  /* 0x0000c400ff1c7b82 */ /* 0x000f300000000a00 */
[----:B---3--:R-:W3:Y:S08]  /*11ad0*/  LDC.64 R12, c[0x0][0x420] ;  /* 0x00010800ff0c7b82 */ /* 0x008ef00000000a00 */
[----:B------:R-:W3:Y:S01]  /*11ae0*/  LDC.64 R14, c[0x0][0x428] ;  /* 0x00010a00ff0e7b82 */ /* 0x000ee20000000a00 */
[----:B-1----:R-:W-:Y:S07]  /*11af0*/  STS.128 [UR4+0x34600], R32 ;  /* 0x03460020ff007988 */ /* 0x002fee0008000c04 */
[----:B--2---:R-:W1:Y:S08]  /*11b00*/  LDC.64 R8, c[0x0][0x430] ;  /* 0x00010c00ff087b82 */ /* 0x004e700000000a00 */
[----:B------:R-:W1:Y:S01]  /*11b10*/  LDC.64 R10, c[0x0][0x438] ;  /* 0x00010e00ff0a7b82 */ /* 0x000e620000000a00 */
[----:B---3--:R2:W-:Y:S07]  /*11b20*/  STS.128 [UR4+0x346a0], R12 ;  /* 0x0346a00cff007988 */ /* 0x0085ee0008000c04 */
[----:B------:R-:W4:Y:S08]  /*11b30*/  LDC.64 R30, c[0x0][0x318] ;  /* 0x0000c600ff1e7b82 */ /* 0x000f300000000a00 */
[----:B------:R-:W3:Y:S01]  /*11b40*/  LDC.64 R24, c[0x0][0x320] ;  /* 0x0000c800ff187b82 */ /* 0x000ee20000000a00 */
[----:B--2---:R2:W5:Y:S07]  /*11b50*/  LDL.LU R13, [R1+0x204] ;  /* 0x00020400010d7983 */ /* 0x00456e0000300800 */
[----:B------:R-:W3:Y:S01]  /*11b60*/  LDC.64 R26, c[0x0][0x328] ;  /* 0x0000ca00ff1a7b82 */ /* 0x000ee20000000a00 */
[----:B-1----:R1:W-:Y:S07]  /*11b70*/  STS.128 [UR4+0x346b0], R8 ;  /* 0x0346b008ff007988 */ /* 0x0023ee0008000c04 */
[----:B------:R-:W2:Y:S01]  /*11b80*/  LDC.64 R4, c[0x0][0x330] ;  /* 0x0000cc00ff047b82 */ /* 0x000ea20000000a00 */
[----:B----4-:R4:W-:Y:S04]  /*11b90*/  STS.128 [UR4+0x34610], R28 ;  /* 0x0346101cff007988 */ /* 0x0109e80008000c04 */
[----:B-1----:R1:W5:Y:S03]  /*11ba0*/  LDL.LU R11, [R1+0x200] ;  /* 0x00020000010b7983 */ /* 0x0023660000300800 */
[----:B------:R-:W2:Y:S01]  /*11bb0*/  LDC.64 R6, c[0x0][0x338] ;  /* 0x0000ce00ff067b82 */ /* 0x000ea20000000a00 */
[----:B---3--:R3:W-:Y:S07]  /*11bc0*/  STS.128 [UR4+0x34620], R24 ;  /* 0x03462018ff007988 */ /* 0x0087ee0008000c04 */
[----:B------:R-:W1:Y:S08]  /*11bd0*/  LDC.64 R32, c[0x0][0x360] ;  /* 0x0000d800ff207b82 */ /* 0x000e700000000a00 */
[----:B------:R-:W1:Y:S01]  /*11be0*/  LDC.64 R34, c[0x0][0x368] ;  /* 0x0000da00ff227b82 */ /* 0x000e620000000a00 */
[----:B--2---:R2:W-:Y:S07]  /*11bf0*/  STS.128 [UR4+0x34630], R4 ;  /* 0x03463004ff007988 */ /* 0x0045ee0008000c04 */
[----:B----4-:R-:W4:Y:S08]  /*11c00*/  LDC.64 R28, c[0x0][0x370] ;  /* 0x0000dc00ff1c7b82 */ /* 0x010f300000000a00 */
[----:B------:R-:W4:Y:S08]  /*11c10*/  LDC.64 R30, c[0x0][0x378] ;  /* 0x0000de00ff1e7b82 */ /* 0x000f300000000a00 */
[----:B---3--:R-:W3:Y:S01]  /*11c20*/  LDC.64 R24, c[0x0][0x400] ;  /* 0x00010000ff187b82 */ /* 0x008ee20000000a00 */
[----:B-1----:R1:W-:Y:S07]  /*11c30*/  STS.128 [UR4+0x34660], R32 ;  /* 0x03466020ff007988 */ /* 0x0023ee0008000c04 */
[----:B------:R-:W3:Y:S08]  /*11c40*/  LDC.64 R26, c[0x0][0x408] ;  /* 0x00010200ff1a7b82 */ /* 0x000ef00000000a00 */
[----:B--2---:R-:W2:Y:S01]  /*11c50*/  LDC.64 R4, c[0x0][0x410] ;  /* 0x00010400ff047b82 */ /* 0x004ea20000000a00 */
[----:B----4-:R4:W-:Y:S07]  /*11c60*/  STS.128 [UR4+0x34670], R28 ;  /* 0x0346701cff007988 */ /* 0x0109ee0008000c04 */
[----:B------:R-:W2:Y:S01]  /*11c70*/  LDC.64 R6, c[0x0][0x418] ;  /* 0x00010600ff067b82 */ /* 0x000ea20000000a00 */
[----:B---3--:R3:W-:Y:S07]  /*11c80*/  STS.128 [UR4+0x34680], R24 ;  /* 0x03468018ff007988 */ /* 0x0087ee0008000c04 */
[----:B-1----:R-:W1:Y:S08]  /*11c90*/  LDC.64 R32, c[0x0][0x440] ;  /* 0x00011000ff207b82 */ /* 0x002e700000000a00 */
[----:B------:R-:W1:Y:S01]  /*11ca0*/  LDC.64 R34, c[0x0][0x448] ;  /* 0x00011200ff227b82 */ /* 0x000e620000000a00 */
[----:B--2---:R2:W-:Y:S07]  /*11cb0*/  STS.128 [UR4+0x34690], R4 ;  /* 0x03469004ff007988 */ /* 0x0045ee0008000c04 */
[----:B----4-:R-:W4:Y:S08]  /*11cc0*/  LDC.64 R28, c[0x0][0x450] ;  /* 0x00011400ff1c7b82 */ /* 0x010f300000000a00 */
[----:B------:R-:W4:Y:S08]  /*11cd0*/  LDC.64 R30, c[0x0][0x458] ;  /* 0x00011600ff1e7b82 */ /* 0x000f300000000a00 */
[----:B---3--:R-:W3:Y:S08]  /*11ce0*/  LDC.64 R24, c[0x0][0x460] ;  /* 0x00011800ff187b82 */ /* 0x008ef00000000a00 */
[----:B------:R-:W3:Y:S08]  /*11cf0*/  LDC.64 R26, c[0x0][0x468] ;  /* 0x00011a00ff1a7b82 */ /* 0x000ef00000000a00 */
[----:B--2---:R-:W2:Y:S08]  /*11d00*/  LDC.64 R4, c[0x0][0x470] ;  /* 0x00011c00ff047b82 */ /* 0x004eb00000000a00 */
[----:B------:R-:W2:Y:S01]  /*11d10*/  LDC.64 R6, c[0x0][0x478] ;  /* 0x00011e00ff067b82 */ /* 0x000ea20000000a00 */
[----:B-1----:R1:W-:Y:S04]  /*11d20*/  STS.128 [UR4+0x346c0], R32 ;  /* 0x0346c020ff007988 */ /* 0x0023e80008000c04 */
[----:B----4-:R1:W-:Y:S04]  /*11d30*/  STS.128 [UR4+0x346d0], R28 ;  /* 0x0346d01cff007988 */ /* 0x0103e80008000c04 */
[----:B---3--:R1:W-:Y:S04]  /*11d40*/  STS.128 [UR4+0x346e0], R24 ;  /* 0x0346e018ff007988 */ /* 0x0083e80008000c04 */
[----:B--2---:R1:W-:Y:S02]  /*11d50*/  STS.128 [UR4+0x346f0], R4 ;  /* 0x0346f004ff007988 */ /* 0x0043e40008000c04 */
.L_x_288:
[----:B--2---:R-:W-:Y:S05]  /*11d60*/  BSYNC B0 ;  /* 0x0000000000007941 */ /* 0x004fea0003800000 */
.L_x_287:
[----:B------:R-:W-:Y:S01]  /*11d70*/  ELECT P0, URZ, PT ;  /* 0x00000000003f782f */ /* 0x000fe20003800000 */
[----:B------:R-:W-:Y:S01]  /*11d80*/  NOP ;  /* 0x0000000000007918 */ /* 0x000fe20000000000 */
[----:B------:R-:W-:Y:S11]  /*11d90*/  BSSY B0, `(.L_x_289) ;  /* 0x0000044000007945 */ /* 0x000ff60003800000 */
[----:B------:R-:W-:Y:S05]  /*11da0*/  @!P0 BRA `(.L_x_290) ;  /* 0x0000000400088947 */ /* 0x000fea0003800000 */
[----:B-1----:R-:W1:Y:S08]  /*11db0*/  LDC.64 R4, c[0x0][0x518] ;  /* 0x00014600ff047b82 */ /* 0x002e700000000a00 */
[----:B------:R-:W2:Y:S08]  /*11dc0*/  LDC.64 R2, c[0x0][0x528] ;  /* 0x00014a00ff027b82 */ /* 0x000eb00000000a00 */
[----:B------:R-:W4:Y:S01]  /*11dd0*/  LDC.64 R8, c[0x0][0x510] ;  /* 0x00014400ff087b82 */ /* 0x000f220000000a00 */
[----:B-1----:R-:W-:-:S07]  /*11de0*/  IMAD.WIDE R4, R18, 0x8, R4 ;  /* 0x0000000812047825 */ /* 0x002fce00078e0204 */
[----:B------:R-:W1:Y:S01]  /*11df0*/  LDC.64 R6, c[0x0][0x520] ;  /* 0x00014800ff067b82 */ /* 0x000e620000000a00 */
[----:B------:R-:W3:Y:S01]  /*11e00*/  LDG.E.64 R4, desc[UR38][R4.64] ;  /* 0x0000002604047981 */ /* 0x000ee2000c1e1b00 */
[----:B--2---:R-:W-:-:S06]  /*11e10*/  IMAD.WIDE R2, R18, 0x8, R2 ;  /* 0x0000000812027825 */ /* 0x004fcc00078e0202 */
[----:B------:R-:W2:Y:S01]  /*11e20*/  LDG.E.64 R2, desc[UR38][R2.64] ;  /* 0x0000002602027981 */ /* 0x000ea2000c1e1b00 */
[----:B----4-:R-:W-:-:S06]  /*11e30*/  IMAD.WIDE R8, R18, 0x8, R8 ;  /* 0x0000000812087825 */ /* 0x010fcc00078e0208 */
[----:B------:R-:W4:Y:S01]  /*11e40*/  LDG.E.64 R8, desc[UR38][R8.64] ;  /* 0x0000002608087981 */ /* 0x000f22000c1e1b00 */
[----:B-1----:R-:W-:-:S06]  /*11e50*/  IMAD.WIDE R6, R18, 0x8, R6 ;  /* 0x0000000812067825 */ /* 0x002fcc00078e0206 */
[----:B------:R-:W4:Y:S01]  /*11e60*/  LDG.E.64 R6, desc[UR38][R6.64] ;  /* 0x0000002606067981 */ /* 0x000f22000c1e1b00 */
[----:B------:R-:W-:Y:S02]  /*11e70*/  UMOV UR4, 0x400 ;  /* 0x0000040000047882 */ /* 0x000fe40000000000 */
[----:B------:R-:W-:-:S09]  /*11e80*/  ULEA UR4, UR58, UR4, 0x18 ;  /* 0x000000043a047291 */ /* 0x000fd2000f8ec03f */
[----:B------:R-:W1:Y:S04]  /*11e90*/  LDS R10, [UR4+0x3461c] ;  /* 0x03461c04ff0a7984 */ /* 0x000e680008000800 */
[----:B------:R-:W1:Y:S01]  /*11ea0*/  LDS R12, [UR4+0x3469c] ;  /* 0x03469c04ff0c7984 */ /* 0x000e620008000800 */
[----:B------:R-:W-:Y:S02]  /*11eb0*/  UIADD3 UR6, UR4, 0x34680, URZ ;  /* 0x0003468004067890 */ /* 0x000fe4000fffe03f */
[----:B------:R-:W-:-:S04]  /*11ec0*/  UIADD3 UR5, UR4, 0x34600, URZ ;  /* 0x0003460004057890 */ /* 0x000fc8000fffe03f */
[----:B------:R-:W-:Y:S02]  /*11ed0*/  IMAD.U32 R26, RZ, RZ, UR6 ;  /* 0x00000006ff1a7e24 */ /* 0x000fe4000f8e00ff */
[----:B------:R-:W-:-:S03]  /*11ee0*/  MOV R24, UR5 ;  /* 0x0000000500187c02 */ /* 0x000fc60008000f00 */
[----:B------:R-:W-:Y:S02]  /*11ef0*/  SHF.R.U64 R26, R26, 0x4, RZ ;  /* 0x000000041a1a7819 */ /* 0x000fe400000012ff */
[----:B------:R-:W-:Y:S02]  /*11f00*/  SHF.R.U64 R24, R24, 0x4, RZ ;  /* 0x0000000418187819 */ /* 0x000fe400000012ff */
[----:B-----5:R-:W-:Y:S01]  /*11f10*/  IADD3 R13, R13, -0x1, RZ ;  /* 0xffffffff0d0d7810 */ /* 0x020fe20007ffe0ff */
[----:B------:R-:W-:Y:S04]  /*11f20*/  STS [UR4+0x34690], R26 ;  /* 0x0346901aff007988 */ /* 0x000fe80008000804 */
[----:B------:R-:W-:Y:S04]  /*11f30*/  STS [UR4+0x34610], R24 ;  /* 0x03461018ff007988 */ /* 0x000fe80008000804 */
[----:B------:R-:W-:Y:S04]  /*11f40*/  STS [UR4+0x34614], R24 ;  /* 0x03461418ff007988 */ /* 0x000fe80008000804 */
[----:B------:R-:W-:Y:S04]  /*11f50*/  STS [UR4+0x34694], R26 ;  /* 0x0346941aff007988 */ /* 0x000fe80008000804 */
[----:B------:R-:W-:Y:S04]  /*11f60*/  STS [UR4+0x34630], RZ ;  /* 0x034630ffff007988 */ /* 0x000fe80008000804 */
[----:B------:R-:W-:Y:S01]  /*11f70*/  STS [UR4+0x346b0], RZ ;  /* 0x0346b0ffff007988 */ /* 0x000fe20008000804 */
[----:B---3--:R-:W-:-:S04]  /*11f80*/  LOP3.LUT R5, R5, 0x1fffffff, RZ, 0xc0, !PT ;  /* 0x1fffffff05057812 */ /* 0x008fc800078ec0ff */
[----:B------:R-:W-:Y:S02]  /*11f90*/  SHF.R.U32.HI R15, RZ, 0x4, R5 ;  /* 0x00000004ff0f7819 */ /* 0x000fe40000011605 */
[----:B--2---:R-:W-:Y:S02]  /*11fa0*/  LOP3.LUT R3, R3, 0x1fffffff, RZ, 0xc0, !PT ;  /* 0x1fffffff03037812 */ /* 0x004fe400078ec0ff */
[----:B-1----:R-:W-:Y:S02]  /*11fb0*/  LOP3.LUT R10, R10, 0xf, R15, 0xb8, !PT ;  /* 0x0000000f0a0a7812 */ /* 0x002fe400078eb80f */
[----:B------:R-:W-:-:S04]  /*11fc0*/  SHF.R.U32.HI R15, RZ, 0x4, R3 ;  /* 0x00000004ff0f7819 */ /* 0x000fc80000011603 */
[----:B------:R-:W-:Y:S01]  /*11fd0*/  LOP3.LUT R14, R12, 0xf, R15, 0xb8, !PT ;  /* 0x0000000f0c0e7812 */ /* 0x000fe200078eb80f */
[----:B------:R-:W-:Y:S04]  /*11fe0*/  STS [UR4+0x3461c], R10 ;  /* 0x03461c0aff007988 */ /* 0x000fe80008000804 */
[----:B------:R-:W-:Y:S04]  /*11ff0*/  STS [UR4+0x3469c], R14 ;  /* 0x03469c0eff007988 */ /* 0x000fe80008000804 */
[----:B------:R-:W1:Y:S04]  /*12000*/  LDS R12, [UR4+0x3461c] ;  /* 0x03461c04ff0c7984 */ /* 0x000e680008000800 */
[----:B------:R-:W2:Y:S01]  /*12010*/  LDS R15, [UR4+0x3469c] ;  /* 0x03469c04ff0f7984 */ /* 0x000ea20008000800 */
[----:B-1----:R-:W-:-:S02]  /*12020*/  LOP3.LUT R12, R12, 0xf0, RZ, 0xb8, !PT ;  /* 0x000000f00c0c7812 */ /* 0x002fc400078eb8ff */
[----:B--2---:R-:W-:-:S03]  /*12030*/  LOP3.LUT R15, R15, 0xf0, RZ, 0xb8, !PT ;  /* 0x000000f00f0f7812 */ /* 0x004fc600078eb8ff */
[----:B------:R-:W-:Y:S04]  /*12040*/  STS [UR4+0x3461c], R12 ;  /* 0x03461c0cff007988 */ /* 0x000fe80008000804 */
[----:B------:R-:W-:Y:S04]  /*12050*/  STS [UR4+0x3469c], R15 ;  /* 0x03469c0fff007988 */ /* 0x000fe80008000804 */
[----:B------:R-:W1:Y:S04]  /*12060*/  LDS R25, [UR4+0x3461c] ;  /* 0x03461c04ff197984 */ /* 0x000e680008000800 */
[----:B------:R-:W2:Y:S01]  /*12070*/  LDS R27, [UR4+0x3469c] ;  /* 0x03469c04ff1b7984 */ /* 0x000ea20008000800 */
[----:B-1----:R-:W-:-:S02]  /*12080*/  LOP3.LUT R25, R25, 0xf00, RZ, 0xb8, !PT ;  /* 0x00000f0019197812 */ /* 0x002fc400078eb8ff */
[----:B--2---:R-:W-:-:S03]  /*12090*/  LOP3.LUT R27, R27, 0xf00, RZ, 0xb8, !PT ;  /* 0x00000f001b1b7812 */ /* 0x004fc600078eb8ff */
[----:B------:R-:W-:Y:S04]  /*120a0*/  STS.64 [UR4+0x34618], R24 ;  /* 0x03461818ff007988 */ /* 0x000fe80008000a04 */
[----:B------:R-:W-:Y:S04]  /*120b0*/  STS.64 [UR4+0x34698], R26 ;  /* 0x0346981aff007988 */ /* 0x000fe80008000a04 */
[----:B------:R-:W1:Y:S04]  /*120c0*/  LDS R10, [UR4+0x3461c] ;  /* 0x03461c04ff0a7984 */ /* 0x000e680008000800 */
[----:B------:R-:W2:Y:S01]  /*120d0*/  LDS R23, [UR4+0x3469c] ;  /* 0x03469c04ff177984 */ /* 0x000ea20008000800 */
[----:B------:R-:W-:Y:S01]  /*120e0*/  VIADD R12, R11, 0xffffffff ;  /* 0xffffffff0b0c7836 */ /* 0x000fe20000000000 */
[----:B------:R-:W-:-:S02]  /*120f0*/  CS2R R14, SRZ ;  /* 0x00000000000e7805 */ /* 0x000fc4000001ff00 */
[----:B------:R-:W-:Y:S02]  /*12100*/  SHF.R.U64 R5, R4, 0x4, R5 ;  /* 0x0000000404057819 */ /* 0x000fe40000001205 */
[----:B------:R-:W-:Y:S01]  /*12110*/  SHF.R.U64 R4, R2, 0x4, R3 ;  /* 0x0000000402047819 */ /* 0x000fe20000001203 */
[----:B------:R3:W-:Y:S04]  /*12120*/  STS.128 [UR4+0x34620], R12 ;  /* 0x0346200cff007988 */ /* 0x0007e80008000c04 */
[----:B------:R1:W-:Y:S04]  /*12130*/  STS [UR4+0x3460c], R5 ;  /* 0x03460c05ff007988 */ /* 0x0003e80008000804 */
[----:B------:R1:W-:Y:S01]  /*12140*/  STS [UR4+0x3468c], R4 ;  /* 0x03468c04ff007988 */ /* 0x0003e20008000804 */
[----:B---3--:R-:W-:-:S03]  /*12150*/  IADD3 R13, R19, -0x1, RZ ;  /* 0xffffffff130d7810 */ /* 0x008fc60007ffe0ff */
[----:B----4-:R4:W-:Y:S04]  /*12160*/  STS.64 [UR4+0x34600], R8 ;  /* 0x03460008ff007988 */ /* 0x0109e80008000a04 */
[----:B------:R4:W-:Y:S04]  /*12170*/  STS.128 [UR4+0x346a0], R12 ;  /* 0x0346a00cff007988 */ /* 0x0009e80008000c04 */
[----:B------:R4:W-:Y:S01]  /*12180*/  STS.64 [UR4+0x34680], R6 ;  /* 0x03468006ff007988 */ /* 0x0009e20008000a04 */
[----:B-1----:R-:W-:Y:S02]  /*12190*/  LOP3.LUT R2, R10, 0xf000, RZ, 0xb8, !PT ;  /* 0x0000f0000a027812 */ /* 0x002fe400078eb8ff */
[----:B--2---:R-:W-:-:S03]  /*121a0*/  LOP3.LUT R3, R23, 0xf000, RZ, 0xb8, !PT ;  /* 0x0000f00017037812 */ /* 0x004fc600078eb8ff */
[----:B------:R4:W-:Y:S04]  /*121b0*/  STS [UR4+0x3461c], R2 ;  /* 0x03461c02ff007988 */ /* 0x0009e80008000804 */
[----:B------:R4:W-:Y:S02]  /*121c0*/  STS [UR4+0x3469c], R3 ;  /* 0x03469c03ff007988 */ /* 0x0009e40008000804 */
.L_x_290:
[----:B------:R-:W-:Y:S05]  /*121d0*/  BSYNC B0 ;  /* 0x0000000000007941 */ /* 0x000fea0003800000 */
.L_x_289:
[----:B------:R-:W-:Y:S01]  /*121e0*/  ELECT P0, URZ, PT ;  /* 0x00000000003f782f */ /* 0x000fe20003800000 */
[----:B------:R-:W-:Y:S01]  /*121f0*/  NOP ;  /* 0x0000000000007918 */ /* 0x000fe20000000000 */
[----:B------:R-:W-:Y:S11]  /*12200*/  BSSY B0, `(.L_x_291) ;  /* 0x0000004000007945 */ /* 0x000ff60003800000 */
[----:B------:R-:W-:Y:S05]  /*12210*/  @!P0 BRA `(.L_x_292) ;  /* 0x0000000000088947 */ /* 0x000fea0003800000 */
[----:B------:R0:W-:Y:S01]  /*12220*/  UTMACMDFLUSH ;  /* 0x00000000000079b7 */ /* 0x0001e20000000000 */
[----:B------:R-:W-:-:S04]  /*12230*/  DEPBAR.LE SB0, 0x0 ;  /* 0x000080000000791a */ /* 0x000fc80000000000 */
.L_x_292:
[----:B------:R-:W-:Y:S05]  /*12240*/  BSYNC B0 ;  /* 0x0000000000007941 */ /* 0x000fea0003800000 */
.L_x_291:
[----:B------:R-:W-:Y:S01]  /*12250*/  UMOV UR4, 0x400 ;  /* 0x0000040000047882 */ /* 0x000fe20000000000 */
[----:B---3--:R-:W-:Y:S01]  /*12260*/  IMAD.SHL.U32 R0, R0, 0x4, RZ ;  /* 0x0000000400007824 */ /* 0x008fe200078e00ff */
[----:B------:R-:W-:Y:S01]  /*12270*/  ULEA UR16, UR58, UR4, 0x18 ;  /* 0x000000043a107291 */ /* 0x000fe2000f8ec03f */
[----:B------:R-:W-:-:S03]  /*12280*/  ULDC UR14, c[0x0][0x884] ;  /* 0x00022100000e7ab9 */ /* 0x000fc60000000800 */
[----:B------:R-:W-:Y:S01]  /*12290*/  UIADD3 UR18, UR16, 0x34600, URZ ;  /* 0x0003460010127890 */ /* 0x000fe2000fffe03f */
[----:B-1----:R-:W-:Y:S01]  /*122a0*/  IADD3 R4, P0, R0, UR12, RZ ;  /* 0x0000000c00047c10 */ /* 0x002fe2000ff1e0ff */
[----:B------:R-:W-:Y:S01]  /*122b0*/  UIMAD.WIDE UR14, UR14, 0x80, UR12 ;  /* 0x000000800e0e78a5 */ /* 0x000fe2000f8e020c */
[----:B----4-:R-:W-:Y:S02]  /*122c0*/  IMAD.MOV.U32 R6, RZ, RZ, 0x1 ;  /* 0x00000001ff067424 */ /* 0x010fe400078e00ff */
[----:B------:R-:W-:-:S03]  /*122d0*/  IADD3.X R5, RZ, UR13, RZ, P0, !PT ;  /* 0x0000000dff057c10 */ /* 0x000fc600087fe4ff */
[----:B------:R-:W-:Y:S01]  /*122e0*/  IADD3 R2, P1, R0, UR14, RZ ;  /* 0x0000000e00027c10 */ /* 0x000fe2000ff3e0ff */
[----:B------:R-:W1:Y:S04]  /*122f0*/  LDS R7, [R0+UR18] ;  /* 0x0000001200077984 */ /* 0x000e680008000800 */
[----:B------:R2:W3:Y:S01]  /*12300*/  LDS R9, [R0+UR18+0x80] ;  /* 0x0000801200097984 */ /* 0x0004e20008000800 */
[----:B------:R-:W-:Y:S01]  /*12310*/  IMAD.X R3, RZ, RZ, UR15, P1 ;  /* 0x0000000fff037e24 */ /* 0x000fe200088e06ff */
[----:B------:R-:W-:Y:S02]  /*12320*/  LOP3.LUT P1, RZ, R21, 0x7f, RZ, 0xc0, !PT ;  /* 0x0000007f15ff7812 */ /* 0x000fe4000782c0ff */
[----:B------:R-:W-:Y:S01]  /*12330*/  MOV R8, 0x1 ;  /* 0x0000000100087802 */ /* 0x000fe20000000f00 */
[----:B------:R-:W-:Y:S01]  /*12340*/  BSSY B0, `(.L_x_293) ;  /* 0x00000e4000007945 */ /* 0x000fe20003800000 */
[----:B------:R-:W-:-:S02]  /*12350*/  ISETP.EQ.OR P2, PT, R20, RZ, P1 ;  /* 0x000000ff1400720c */ /* 0x000fc40000f42670 */
[----:B------:R-:W-:Y:S01]  /*12360*/  MOV R10, RZ ;  /* 0x000000ff000a7202 */ /* 0x000fe20000000f00 */
[----:B--2---:R-:W-:Y:S01]  /*12370*/  IMAD.MOV.U32 R0, RZ, RZ, 0x1 ;  /* 0x00000001ff007424 */ /* 0x004fe200078e00ff */
[----:B------:R-:W-:Y:S01]  /*12380*/  MOV R19, RZ ;  /* 0x000000ff00137202 */ /* 0x000fe20000000f00 */
[----:B------:R-:W-:Y:S02]  /*12390*/  ULOP3.LUT UR20, UR59, 0x1, URZ, 0xfc, !UPT ;  /* 0x000000013b147892 */ /* 0x000fe4000f8efc3f */
[----:B------:R-:W-:Y:S02]  /*123a0*/  ULOP3.LUT UR17, UR40, 0x2, URZ, 0xfc, !UPT ;  /* 0x0000000228117892 */ /* 0x000fe4000f8efc3f */
[----:B------:R-:W-:Y:S01]  /*123b0*/  UIADD3 UR19, UR16, 0x34680, URZ ;  /* 0x0003468010137890 */ /* 0x000fe2000fffe03f */
[----:B-1----:R-:W5:Y:S04]  /*123c0*/  ATOMG.E.EXCH.STRONG.GPU PT, RZ, [R4], R7 ;  /* 0x0000000704ff73a8 */ /* 0x002f6800041ee100 */
[----:B---3--:R1:W5:Y:S02]  /*123d0*/  ATOMG.E.EXCH.STRONG.GPU PT, RZ, [R2], R9 ;  /* 0x0000000902ff73a8 */ /* 0x00836400041ee100 */
[----:B-1----:R-:W-:-:S02]  /*123e0*/  PRMT R2, R6, 0x7610, R2 ;  /* 0x0000761006027816 */ /* 0x002fc40000000002 */
[----:B------:R-:W-:-:S07]  /*123f0*/  PRMT R3, R8, 0x7610, R3 ;  /* 0x0000761008037816 */ /* 0x000fce0000000003 */
.L_x_313:
[----:B------:R-:W-:Y:S01]  /*12400*/  LOP3.LUT P0, RZ, R3, 0xff, RZ, 0xc0, !PT ;  /* 0x000000ff03ff7812 */ /* 0x000fe2000780c0ff */
[----:B-----5:R-:W-:Y:S01]  /*12410*/  VIADD R4, R11, 0x3f ;  /* 0x0000003f0b047836 */ /* 0x020fe20000000000 */
[----:B------:R-:W-:Y:S05]  /*12420*/  YIELD ;  /* 0x0000000000007946 */ /* 0x000fea0003800000 */
[----:B------:R-:W-:Y:S01]  /*12430*/  SHF.R.S32.HI R5, RZ, 0x1f, R4 ;  /* 0x0000001fff057819 */ /* 0x000fe20000011404 */
[----:B------:R-:W-:Y:S03]  /*12440*/  BSSY B1, `(.L_x_294) ;  /* 0x0000008000017945 */ /* 0x000fe60003800000 */
[----:B------:R-:W-:-:S02]  /*12450*/  LEA.HI R5, R5, R4, RZ, 0x6 ;  /* 0x0000000405057211 */ /* 0x000fc400078f30ff */
[----:B------:R-:W-:Y:S05]  /*12460*/  @!P0 BRA `(.L_x_295) ;  /* 0x0000000000148947 */ /* 0x000fea0003800000 */
[----:B------:R-:W-:-:S04]  /*12470*/  DEPBAR {5,4,3,2,1,0} ;  /* 0x0000003f0000791a */ /* 0x000fc80000000000 */
[----:B------:R1:W-:Y:S01]  /*12480*/  UTMACCTL.IV [UR12] ;  /* 0x000000000c0079b9 */ /* 0x0003e20008000000 */
[----:B------:R-:W-:-:S04]  /*12490*/  DEPBAR {5,4,3,2,1,0} ;  /* 0x0000003f0000791a */ /* 0x000fc80000000000 */
[----:B------:R1:W-:Y:S02]  /*124a0*/  UTMACCTL.IV [UR14] ;  /* 0x000000000e0079b9 */ /* 0x0003e40008000000 */
[----:B-1----:R-:W-:Y:S01]  /*124b0*/  NOP ;  /* 0x0000000000007918 */ /* 0x002fe20000000000 */
.L_x_295:
[----:B------:R-:W-:Y:S05]  /*124c0*/  BSYNC B1 ;  /* 0x0000000000017941 */ /* 0x000fea0003800000 */
.L_x_294:
[----:B------:R-:W-:Y:S01]  /*124d0*/  UMOV UR4, 0xffffffff ;  /* 0xffffffff00047882 */ /* 0x000fe20000000000 */
[----:B------:R-:W-:Y:S02]  /*124e0*/  SHF.R.S32.HI R7, RZ, 0x6, R5 ;  /* 0x00000006ff077819 */ /* 0x000fe40000011405 */
[----:B------:R-:W-:Y:S05]  /*124f0*/  BRA.DIV UR4, `(.L_x_296) ;  /* 0x00000046047c7947 */ /* 0x000fea000b800000 */
[----:B------:R-:W-:-:S13]  /*12500*/  ELECT P6, URZ, PT ;  /* 0x00000000003f782f */ /* 0x000fda00038c0000 */
.L_x_409:
[----:B------:R-:W-:Y:S01]  /*12510*/  ISETP.LT.OR P6, PT, R11, 0x1, !P6 ;  /* 0x000000010b00780c */ /* 0x000fe200077c1670 */
[----:B------:R-:W-:-:S12]  /*12520*/  BSSY B1, `(.L_x_297) ;  /* 0x000002e000017945 */ /* 0x000fd80003800000 */
[----:B------:R-:W-:Y:S05]  /*12530*/  @P6 BRA `(.L_x_298) ;  /* 0x0000000000b06947 */ /* 0x000fea0003800000 */
[----:B------:R-:W-:Y:S01]  /*12540*/  SHF.L.U32 R17, R17, 0x8, RZ ;  /* 0x0000000811117819 */ /* 0x000fe200000006ff */
[----:B------:R-:W-:Y:S01]  /*12550*/  IMAD.SHL.U32 R16, R16, 0x80, RZ ;  /* 0x0000008010107824 */ /* 0x000fe200078e00ff */
[----:B------:R-:W-:Y:S01]  /*12560*/  IADD3 R9, R7, 0x1, RZ ;  /* 0x0000000107097810 */ /* 0x000fe20007ffe0ff */
[----:B------:R-:W-:Y:S01]  /*12570*/  IMAD.MOV.U32 R12, RZ, RZ, RZ ;  /* 0x000000ffff0c7224 */ /* 0x000fe200078e00ff */
[----:B------:R-:W-:Y:S01]  /*12580*/  MOV R3, R0 ;  /* 0x0000000000037202 */ /* 0x000fe20000000f00 */
[----:B------:R-:W-:-:S07]  /*12590*/  IMAD.MOV.U32 R4, RZ, RZ, R10 ;  /* 0x000000ffff047224 */ /* 0x000fce00078e000a */
.L_x_302:
[----:B--2---:R-:W-:Y:S01]  /*125a0*/  LEA R8, R4, UR16, 0x3 ;  /* 0x0000001004087c11 */ /* 0x004fe2000f8e18ff */
[----:B------:R-:W-:Y:S05]  /*125b0*/  YIELD ;  /* 0x0000000000007946 */ /* 0x000fea0003800000 */
[----:B------:R-:W-:Y:S01]  /*125c0*/  SHF.L.U32 R5, R3, 0x1f, RZ ;  /* 0x0000001f03057819 */ /* 0x000fe200000006ff */
[----:B------:R-:W1:Y:S03]  /*125d0*/  @!P1 LDC R6, c[0x0][0x500] ;  /* 0x00014000ff069b82 */ /* 0x000e660000000800 */
[----:B------:R-:W2:Y:S02]  /*125e0*/  SYNCS.PHASECHK.TRANS64.TRYWAIT P0, [R8+URZ+0x344c0], R5 ;  /* 0x0344c005080075a7 */ /* 0x000ea4000800017f */
[----:B--2---:R-:W-:Y:S05]  /*125f0*/  @!P0 BRA `(.L_x_299) ;  /* 0x00000044005c8947 */ /* 0x004fea0003800000 */
.L_x_410:
[----:B------:R-:W-:Y:S01]  /*12600*/  UPRMT UR4, UR17, 0x9910, URZ ;  /* 0x0000991011047896 */ /* 0x000fe2000800003f */
[----:B-1----:R1:W-:Y:S03]  /*12610*/  @!P1 SYNCS.ARRIVE.TRANS64 RZ, [R8+URZ+0x34480], R6 ;  /* 0x0344800608ff99a7 */ /* 0x0023e6000800003f */
[----:B------:R-:W-:-:S06]  /*12620*/  UISETP.NE.AND UP0, UPT, UR4, 0x2, UPT ;  /* 0x000000020400788c */ /* 0x000fcc000bf05270 */
[----:B------:R-:W-:-:S13]  /*12630*/  PLOP3.LUT P0, PT, PT, PT, UP0, 0x80, 0x0 ;  /* 0x000000000000781c */ /* 0x000fda0003f0f008 */
[----:B-1----:R-:W-:Y:S05]  /*12640*/  @P0 BRA `(.L_x_300) ;  /* 0x0000000000040947 */ /* 0x002fea0003800000 */
[----:B------:R-:W-:Y:S01]  /*12650*/  BPT.TRAP 0x1 ;  /* 0x000000040000795c */ /* 0x000fe20000300000 */
.L_x_300:
[----:B------:R-:W-:Y:S05]  /*12660*/  @P2 BRA `(.L_x_301) ;  /* 0x0000000000042947 */ /* 0x000fea0003800000 */
[----:B------:R-:W-:Y:S01]  /*12670*/  BPT.TRAP 0x1 ;  /* 0x000000040000795c */ /* 0x000fe20000300000 */
.L_x_301:
[----:B------:R-:W-:Y:S01]  /*12680*/  R2UR UR8, R4 ;  /* 0x00000000040872ca */ /* 0x000fe200000e0000 */
[----:B------:R-:W-:Y:S01]  /*12690*/  VIADD R9, R9, 0xffffffff ;  /* 0xffffffff09097836 */ /* 0x000fe20000000000 */
[----:B------:R-:W-:Y:S01]  /*126a0*/  R2UR UR9, R8 ;  /* 0x00000000080972ca */ /* 0x000fe200000e0000 */
[----:B------:R-:W-:Y:S01]  /*126b0*/  UMOV UR22, 0x0 ;  /* 0x0000000000167882 */ /* 0x000fe20000000000 */
[----:B------:R-:W-:Y:S01]  /*126c0*/  R2UR UR10, R12 ;  /* 0x000000000c0a72ca */ /* 0x000fe200000e0000 */
[----:B------:R-:W-:Y:S01]  /*126d0*/  UMOV UR23, 0x10000000 ;  /* 0x1000000000177882 */ /* 0x000fe20000000000 */
[----:B------:R-:W-:Y:S02]  /*126e0*/  R2UR UR11, R16 ;  /* 0x00000000100b72ca */ /* 0x000fe400000e0000 */
[----:B------:R-:W-:Y:S02]  /*126f0*/  R2UR UR7, R17 ;  /* 0x00000000110772ca */ /* 0x000fe400000e0000 */
[----:B------:R-:W-:-:S02]  /*12700*/  ISETP.GT.AND P3, PT, R9, 0x1, PT ;  /* 0x000000010900780c */ /* 0x000fc40003f64270 */
[----:B------:R-:W-:Y:S01]  /*12710*/  IADD3 R4, R4, 0x1, RZ ;  /* 0x0000000104047810 */ /* 0x000fe20007ffe0ff */
[----:B------:R-:W-:Y:S01]  /*12720*/  ULEA UR4, UR8, UR16, 0xe ;  /* 0x0000001008047291 */ /* 0x000fe2000f8e703f */
[----:B------:R-:W-:Y:S01]  /*12730*/  IADD3 R12, R12, 0x40, RZ ;  /* 0x000000400c0c7810 */ /* 0x000fe20007ffe0ff */
[----:B------:R-:W-:Y:S01]  /*12740*/  ULEA UR8, UR8, UR16, 0xd ;  /* 0x0000001008087291 */ /* 0x000fe2000f8e683f */
[C---:B------:R-:W-:Y:S01]  /*12750*/  ISETP.NE.AND P0, PT, R4.reuse, 0x8, PT ;  /* 0x000000080400780c */ /* 0x040fe20003f05270 */
[----:B------:R-:W-:Y:S02]  /*12760*/  UIADD3 UR9, UR9, 0x34480, URZ ;  /* 0x0003448009097890 */ /* 0x000fe4000fffe03f */
[----:B------:R-:W-:Y:S01]  /*12770*/  UIADD3 UR4, UR4, 0x10000, URZ ;  /* 0x0001000004047890 */ /* 0x000fe2000fffe03f */
[----:B------:R-:W-:Y:S01]  /*12780*/  SEL R6, RZ, 0x1, P0 ;  /* 0x00000001ff067807 */ /* 0x000fe20000000000 */
[----:B------:R-:W-:Y:S01]  /*12790*/  UMOV UR6, UR10 ;  /* 0x0000000a00067c82 */ /* 0x000fe20008000000 */
[----:B------:R-:W-:-:S02]  /*127a0*/  SEL R4, R4, RZ, P0 ;  /* 0x000000ff04047207 */ /* 0x000fc40000000000 */
[----:B------:R-:W-:Y:S01]  /*127b0*/  UMOV UR5, UR9 ;  /* 0x0000000900057c82 */ /* 0x000fe20008000000 */
[----:B------:R-:W-:Y:S01]  /*127c0*/  LOP3.LUT R3, R3, R6, RZ, 0x3c, !PT ;  /* 0x0000000603037212 */ /* 0x000fe200078e3cff */
[----:B------:R1:W-:Y:S02]  /*127d0*/  UTMALDG.2D [UR8], [UR12], desc[UR22] ;  /* 0x000016080c0075b4 */ /* 0x0003e40008009000 */
[----:B------:R1:W-:Y:S02]  /*127e0*/  UTMALDG.2D [UR4], [UR14], desc[UR22] ;  /* 0x000016040e0075b4 */ /* 0x0003e40008009000 */
[----:B-1----:R-:W-:Y:S05]  /*127f0*/  @P3 BRA `(.L_x_302) ;  /* 0xfffffffc00683947 */ /* 0x002fea000383ffff */
.L_x_298:
[----:B------:R-:W-:Y:S05]  /*12800*/  BSYNC B1 ;  /* 0x0000000000017941 */ /* 0x000fea0003800000 */
.L_x_297:
[----:B------:R-:W-:Y:S01]  /*12810*/  IMAD.IADD R10, R7, 0x1, R10 ;  /* 0x00000001070a7824 */ /* 0x000fe200078e020a */
[----:B------:R-:W-:-:S04]  /*12820*/  LOP3.LUT P0, RZ, R2, 0xff, RZ, 0xc0, !PT ;  /* 0x000000ff02ff7812 */ /* 0x000fc8000780c0ff */
[----:B------:R-:W-:-:S04]  /*12830*/  SHF.R.U32.HI R2, RZ, 0x3, R10 ;  /* 0x00000003ff027819 */ /* 0x000fc8000001160a */
[----:B------:R-:W-:-:S04]  /*12840*/  LOP3.LUT R2, R2, 0x1, RZ, 0xc0, !PT ;  /* 0x0000000102027812 */ /* 0x000fc800078ec0ff */
[----:B------:R-:W-:Y:S01]  /*12850*/  ISETP.NE.U32.AND P3, PT, R2, 0x1, PT ;  /* 0x000000010200780c */ /* 0x000fe20003f65070 */
[----:B------:R-:W-:Y:S01]  /*12860*/  @P0 SYNCS.ARRIVE.TRANS64.A1T0 RZ, [UR16+0x34548], RZ ;  /* 0x034548ffffff09a7 */ /* 0x000fe20008100010 */
[----:B------:R-:W-:Y:S02]  /*12870*/  MOV R2, UR20 ;  /* 0x0000001400027c02 */ /* 0x000fe40008000f00 */
[----:B------:R-:W-:Y:S02]  /*12880*/  ISETP.GT.U32.AND P0, PT, R10, 0x7, PT ;  /* 0x000000070a00780c */ /* 0x000fe40003f04070 */
[----:B------:R-:W-:Y:S02]  /*12890*/  ISETP.NE.AND P4, PT, R2, 0x3, PT ;  /* 0x000000030200780c */ /* 0x000fe40003f85270 */
[C---:B------:R-:W-:Y:S02]  /*128a0*/  ISETP.LT.U32.AND P0, PT, R7.reuse, 0x8, P0 ;  /* 0x000000080700780c */ /* 0x040fe40000701070 */
[----:B------:R-:W-:-:S02]  /*128b0*/  ISETP.GT.U32.AND P3, PT, R7, 0x7, !P3 ;  /* 0x000000070700780c */ /* 0x000fc40005f64070 */
[----:B------:R-:W-:Y:S02]  /*128c0*/  SEL R3, RZ, 0x1, !P0 ;  /* 0x00000001ff037807 */ /* 0x000fe40004000000 */
[----:B------:R-:W-:Y:S02]  /*128d0*/  SEL R2, RZ, 0x1, !P3 ;  /* 0x00000001ff027807 */ /* 0x000fe40005800000 */
[----:B------:R-:W-:Y:S02]  /*128e0*/  LOP3.LUT R10, R10, 0x7, RZ, 0xc0, !PT ;  /* 0x000000070a0a7812 */ /* 0x000fe400078ec0ff */
[----:B------:R-:W-:Y:S01]  /*128f0*/  LOP3.LUT R0, R2, R0, R3, 0x96, !PT ;  /* 0x0000000002007212 */ /* 0x000fe200078e9603 */
[----:B------:R-:W-:Y:S06]  /*12900*/  @!P4 BRA `(.L_x_303) ;  /* 0x000000000004c947 */ /* 0x000fec0003800000 */
[----:B------:R-:W-:Y:S01]  /*12910*/  BPT.TRAP 0x1 ;  /* 0x000000040000795c */ /* 0x000fe20000300000 */
.L_x_303:
[C---:B------:R-:W-:Y:S01]  /*12920*/  LEA R3, R22.reuse, UR16, 0x3 ;  /* 0x0000001016037c11 */ /* 0x040fe2000f8e18ff */
[----:B------:R-:W-:Y:S01]  /*12930*/  BSSY B1, `(.L_x_304) ;  /* 0x0000005000017945 */ /* 0x000fe20003800000 */
[----:B------:R-:W-:Y:S02]  /*12940*/  SHF.L.U32 R2, R19, 0x1f, RZ ;  /* 0x0000001f13027819 */ /* 0x000fe400000006ff */
[----:B------:R-:W-:Y:S02]  /*12950*/  LEA R4, R22, UR16, 0x4 ;  /* 0x0000001016047c11 */ /* 0x000fe4000f8e20ff */
[----:B------:R-:W1:Y:S02]  /*12960*/  SYNCS.PHASECHK.TRANS64.TRYWAIT P0, [R3+URZ+0x34400], R2 ;  /* 0x03440002030075a7 */ /* 0x000e64000800017f */
[----:B-1----:R-:W-:Y:S05]  /*12970*/  @!P0 BRA `(.L_x_305) ;  /* 0x0000004000908947 */ /* 0x002fea0003800000 */
.L_x_411:
[----:B------:R-:W-:Y:S05]  /*12980*/  BSYNC B1 ;  /* 0x0000000000017941 */ /* 0x000fea0003800000 */
.L_x_304:
[----:B--2---:R-:W2:Y:S01]  /*12990*/  LDS.128 R4, [R4+0x34570] ;  /* 0x0345700004047984 */ /* 0x004ea20000000c00 */
[----:B------:R-:W-:Y:S01]  /*129a0*/  @!PT LDS RZ, [RZ] ;  /* 0x00000000fffff984 */ /* 0x000fe20000000800 */
[----:B------:R-:W-:Y:S01]  /*129b0*/  @!PT LDS RZ, [RZ] ;  /* 0x00000000fffff984 */ /* 0x000fe20000000800 */
[----:B------:R-:W-:Y:S01]  /*129c0*/  @!PT LDS RZ, [RZ] ;  /* 0x00000000fffff984 */ /* 0x000fe20000000800 */
[----:B------:R-:W-:Y:S01]  /*129d0*/  @!PT LDS RZ, [RZ] ;  /* 0x00000000fffff984 */ /* 0x000fe20000000800 */
[----:B------:R3:W-:Y:S06]  /*129e0*/  MEMBAR.ALL.CTA ;  /* 0x0000000000007992 */ /* 0x0007ec0000008000 */
[----:B---3--:R-:W3:Y:S01]  /*129f0*/  FENCE.VIEW.ASYNC.S ;  /* 0x00000000000073c6 */ /* 0x008ee20000000000 */
[----:B--2---:R-:W-:Y:S01]  /*12a00*/  IMAD.MOV.U32 R17, RZ, RZ, R5 ;  /* 0x000000ffff117224 */ /* 0x004fe200078e0005 */
[----:B------:R-:W-:Y:S01]  /*12a10*/  MOV R16, R4 ;  /* 0x0000000400107202 */ /* 0x000fe20000000f00 */
[----:B---3--:R-:W-:Y:S06]  /*12a20*/  @!P4 BRA `(.L_x_306) ;  /* 0x000000000004c947 */ /* 0x008fec0003800000 */
[----:B------:R-:W-:Y:S01]  /*12a30*/  BPT.TRAP 0x1 ;  /* 0x000000040000795c */ /* 0x000fe20000300000 */
.L_x_306:
[----:B------:R-:W2:Y:S01]  /*12a40*/  S2R R5, SR_CgaCtaId ;  /* 0x0000000000057919 */ /* 0x000ea20000008800 */
[----:B------:R-:W-:Y:S01]  /*12a50*/  ISETP.NE.AND P0, PT, R7, RZ, PT ;  /* 0x000000ff0700720c */ /* 0x000fe20003f05270 */
[----:B-1----:R-:W-:Y:S01]  /*12a60*/  VIADD R2, R3, 0x34440 ;  /* 0x0003444003027836 */ /* 0x002fe20000000000 */
[CC--:B------:R-:W-:Y:S02]  /*12a70*/  ISETP.NE.AND P3, PT, R6.reuse, R18.reuse, PT ;  /* 0x000000120600720c */ /* 0x0c0fe40003f65270 */
[----:B------:R-:W-:Y:S02]  /*12a80*/  ISETP.EQ.OR P0, PT, R6, R18, !P0 ;  /* 0x000000120600720c */ /* 0x000fe40004702670 */
[----:B--2---:R-:W-:-:S04]  /*12a90*/  PRMT R2, R5, 0x654, R2 ;  /* 0x0000065405027816 */ /* 0x004fc80000000002 */
[----:B------:R1:W-:Y:S07]  /*12aa0*/  SYNCS.ARRIVE.TRANS64.RED.A1T0 RZ, [R2+URZ], RZ ;  /* 0x000000ff02ff79a7 */ /* 0x0003ee000810043f */
[----:B------:R-:W-:Y:S05]  /*12ab0*/  @P0 BRA `(.L_x_307) ;  /* 0x00000004008c0947 */ /* 0x000fea0003800000 */
[----:B-1----:R-:W1:Y:S02]  /*12ac0*/  LDC.64 R2, c[0x0][0x290] ;  /* 0x0000a400ff027b82 */ /* 0x002e640000000a00 */
[----:B-1----:R-:W-:-:S05]  /*12ad0*/  IMAD.WIDE R2, R6, 0xc, R2 ;  /* 0x0000000c06027825 */ /* 0x002fca00078e0202 */
[----:B------:R1:W5:Y:S01]  /*12ae0*/  LDG.E R11, desc[UR38][R2.64+0x8] ;  /* 0x00000826020b7981 */ /* 0x000362000c1e1900 */
[----:B------:R-:W-:-:S03]  /*12af0*/  UMOV UR4, 0xffffffff ;  /* 0xffffffff00047882 */ /* 0x000fc60000000000 */
[----:B------:R-:W-:Y:S05]  /*12b00*/  BRA.DIV UR4, `(.L_x_308) ;  /* 0x0000004204407947 */ /* 0x000fea000b800000 */
[----:B------:R-:W-:-:S13]  /*12b10*/  ELECT P6, URZ, PT ;  /* 0x00000000003f782f */ /* 0x000fda00038c0000 */
.L_x_414:
[----:B------:R-:W-:Y:S04]  /*12b20*/  BSSY B1, `(.L_x_309) ;  /* 0x0000049000017945 */ /* 0x000fe80003800000 */
[----:B------:R-:W-:Y:S05]  /*12b30*/  @!P6 BRA `(.L_x_310) ;  /* 0x00000004001ce947 */ /* 0x000fea0003800000 */
[----:B------:R-:W-:Y:S01]  /*12b40*/  SHF.R.S32.HI R21, RZ, 0x1f, R6 ;  /* 0x0000001fff157819 */ /* 0x000fe20000011406 */
[----:B------:R-:W-:Y:S01]  /*12b50*/  ULDC.64 UR4, c[0x0][0x510] ;  /* 0x0001440000047ab9 */ /* 0x000fe20000000a00 */
[C---:B------:R-:W-:Y:S01]  /*12b60*/  SHF.L.U32 R20, R6.reuse, 0x3, RZ ;  /* 0x0000000306147819 */ /* 0x040fe200000006ff */
[----:B------:R-:W-:Y:S01]  /*12b70*/  ULDC.64 UR6, c[0x0][0x520] ;  /* 0x0001480000067ab9 */ /* 0x000fe20000000a00 */
[----:B------:R-:W-:Y:S01]  /*12b80*/  SHF.L.U64.HI R21, R6, 0x3, R21 ;  /* 0x0000000306157819 */ /* 0x000fe20000010215 */
[----:B------:R-:W2:Y:S01]  /*12b90*/  LDG.E R18, desc[UR38][R2.64] ;  /* 0x0000002602127981 */ /* 0x000ea2000c1e1900 */
[C---:B------:R-:W-:Y:S02]  /*12ba0*/  IADD3 R8, P0, R20.reuse, UR4, RZ ;  /* 0x0000000414087c10 */ /* 0x040fe4000ff1e0ff */
[----:B------:R-:W-:Y:S02]  /*12bb0*/  IADD3 R4, P4, R20, UR6, RZ ;  /* 0x0000000614047c10 */ /* 0x000fe4000ff9e0ff */
[C---:B------:R-:W-:Y:S01]  /*12bc0*/  IADD3.X R9, R21.reuse, UR5, RZ, P0, !PT ;  /* 0x0000000515097c10 */ /* 0x040fe200087fe4ff */
[----:B------:R-:W-:Y:S01]  /*12bd0*/  ULDC.64 UR4, c[0x0][0x518] ;  /* 0x0001460000047ab9 */ /* 0x000fe20000000a00 */
[----:B------:R-:W-:-:S03]  /*12be0*/  IADD3.X R5, R21, UR7, RZ, P4, !PT ;  /* 0x0000000715057c10 */ /* 0x000fc6000a7fe4ff */
[----:B------:R-:W3:Y:S04]  /*12bf0*/  LDG.E.64 R14, desc[UR38][R8.64] ;  /* 0x00000026080e7981 */ /* 0x000ee8000c1e1b00 */
[----:B------:R4:W2:Y:S04]  /*12c00*/  LDG.E.64 R12, desc[UR38][R4.64] ;  /* 0x00000026040c7981 */ /* 0x0008a8000c1e1b00 */
[----:B-1----:R-:W2:Y:S01]  /*12c10*/  LDG.E R2, desc[UR38][R2.64+0x4] ;  /* 0x0000042602027981 */ /* 0x002ea2000c1e1900 */
[----:B----4-:R-:W-:-:S04]  /*12c20*/  IADD3 R4, P0, R20, UR4, RZ ;  /* 0x0000000414047c10 */ /* 0x010fc8000ff1e0ff */
[----:B------:R-:W-:Y:S01]  /*12c30*/  IADD3.X R5, R21, UR5, RZ, P0, !PT ;  /* 0x0000000515057c10 */ /* 0x000fe200087fe4ff */
[----:B------:R-:W-:-:S04]  /*12c40*/  ULDC.64 UR4, c[0x0][0x528] ;  /* 0x00014a0000047ab9 */ /* 0x000fc80000000a00 */
[----:B------:R1:W4:Y:S02]  /*12c50*/  LDG.E.64 R8, desc[UR38][R4.64] ;  /* 0x0000002604087981 */ /* 0x000324000c1e1b00 */
[----:B-1----:R-:W-:-:S04]  /*12c60*/  IADD3 R4, P0, R20, UR4, RZ ;  /* 0x0000000414047c10 */ /* 0x002fc8000ff1e0ff */
[----:B------:R-:W-:-:S06]  /*12c70*/  IADD3.X R5, R21, UR5, RZ, P0, !PT ;  /* 0x0000000515057c10 */ /* 0x000fcc00087fe4ff */
[----:B------:R-:W4:Y:S04]  /*12c80*/  LDG.E.64 R4, desc[UR38][R4.64] ;  /* 0x0000002604047981 */ /* 0x000f28000c1e1b00 */
[----:B---3--:R-:W-:Y:S04]  /*12c90*/  STS.64 [UR18], R14 ;  /* 0x0000000eff007988 */ /* 0x008fe80008000a12 */
[----:B--2---:R-:W-:Y:S04]  /*12ca0*/  STS.64 [UR19], R12 ;  /* 0x0000000cff007988 */ /* 0x004fe80008000a13 */
[----:B------:R-:W1:Y:S01]  /*12cb0*/  LDS R20, [UR18+0x1c] ;  /* 0x00001c12ff147984 */ /* 0x000e620008000800 */
[----:B----4-:R-:W-:-:S04]  /*12cc0*/  LOP3.LUT R25, R9, 0x1fffffff, RZ, 0xc0, !PT ;  /* 0x1fffffff09197812 */ /* 0x010fc800078ec0ff */
[----:B------:R-:W-:-:S04]  /*12cd0*/  SHF.R.U32.HI R9, RZ, 0x4, R25 ;  /* 0x00000004ff097819 */ /* 0x000fc80000011619 */
[----:B-1----:R-:W-:-:S05]  /*12ce0*/  LOP3.LUT R9, R20, 0xf, R9, 0xb8, !PT ;  /* 0x0000000f14097812 */ /* 0x002fca00078eb809 */
[----:B------:R-:W-:Y:S04]  /*12cf0*/  STS [UR18+0x1c], R9 ;  /* 0x00001c09ff007988 */ /* 0x000fe80008000812 */
[----:B------:R-:W1:Y:S02]  /*12d00*/  LDS R23, [UR18+0x1c] ;  /* 0x00001c12ff177984 */ /* 0x000e640008000800 */
[----:B-1----:R-:W-:-:S05]  /*12d10*/  LOP3.LUT R23, R23, 0xf0, RZ, 0xb8, !PT ;  /* 0x000000f017177812 */ /* 0x002fca00078eb8ff */
[----:B------:R-:W-:Y:S04]  /*12d20*/  STS [UR18+0x1c], R23 ;  /* 0x00001c17ff007988 */ /* 0x000fe80008000812 */
[----:B------:R-:W1:Y:S01]  /*12d30*/  LDS R21, [UR18+0x1c] ;  /* 0x00001c12ff157984 */ /* 0x000e620008000800 */
[----:B------:R-:W-:-:S05]  /*12d40*/  IMAD.U32 R20, RZ, RZ, UR18 ;  /* 0x00000012ff147e24 */ /* 0x000fca000f8e00ff */
[----:B------:R-:W-:Y:S02]  /*12d50*/  SHF.R.U64 R20, R20, 0x4, RZ ;  /* 0x0000000414147819 */ /* 0x000fe400000012ff */
[----:B-1----:R-:W-:-:S05]  /*12d60*/  LOP3.LUT R21, R21, 0xf00, RZ, 0xb8, !PT ;  /* 0x00000f0015157812 */ /* 0x002fca00078eb8ff */
[----:B------:R-:W-:Y:S04]  /*12d70*/  STS.64 [UR18+0x18], R20 ;  /* 0x00001814ff007988 */ /* 0x000fe80008000a12 */
[----:B------:R-:W1:Y:S01]  /*12d80*/  LDS R24, [UR18+0x1c] ;  /* 0x00001c12ff187984 */ /* 0x000e620008000800 */
[----:B------:R-:W-:Y:S02]  /*12d90*/  SHF.R.U64 R9, R8, 0x4, R25 ;  /* 0x0000000408097819 */ /* 0x000fe40000001219 */
[----:B------:R-:W-:Y:S02]  /*12da0*/  CS2R R14, SRZ ;  /* 0x00000000000e7805 */ /* 0x000fe4000001ff00 */
[----:B-----5:R-:W-:Y:S01]  /*12db0*/  IADD3 R12, R11, -0x1, RZ ;  /* 0xffffffff0b0c7810 */ /* 0x020fe20007ffe0ff */
[----:B------:R-:W-:Y:S01]  /*12dc0*/  VIADD R13, R18, 0xffffffff ;  /* 0xffffffff120d7836 */ /* 0x000fe20000000000 */
[----:B------:R-:W-:Y:S04]  /*12dd0*/  STS [UR18+0x10], R20 ;  /* 0x00001014ff007988 */ /* 0x000fe80008000812 */
[----:B------:R-:W-:Y:S04]  /*12de0*/  STS [UR18+0x14], R20 ;  /* 0x00001414ff007988 */ /* 0x000fe80008000812 */
[----:B------:R-:W-:Y:S04]  /*12df0*/  STS.128 [UR18+0x20], R12 ;  /* 0x0000200cff007988 */ /* 0x000fe80008000c12 */
[----:B------:R-:W-:Y:S04]  /*12e00*/  STS [UR18+0xc], R9 ;  /* 0x00000c09ff007988 */ /* 0x000fe80008000812 */
[----:B------:R-:W-:Y:S01]  /*12e10*/  STS [UR18+0x30], RZ ;  /* 0x000030ffff007988 */ /* 0x000fe20008000812 */
[----:B-1----:R-:W-:-:S05]  /*12e20*/  LOP3.LUT R3, R24, 0xf000, RZ, 0xb8, !PT ;  /* 0x0000f00018037812 */ /* 0x002fca00078eb8ff */
[----:B------:R-:W-:Y:S04]  /*12e30*/  STS [UR18+0x1c], R3 ;  /* 0x00001c03ff007988 */ /* 0x000fe80008000812 */
[----:B------:R-:W1:Y:S01]  /*12e40*/  LDS R8, [UR19+0x1c] ;  /* 0x00001c13ff087984 */ /* 0x000e620008000800 */
[----:B------:R-:W-:-:S04]  /*12e50*/  LOP3.LUT R21, R5, 0x1fffffff, RZ, 0xc0, !PT ;  /* 0x1fffffff05157812 */ /* 0x000fc800078ec0ff */
[----:B------:R-:W-:-:S04]  /*12e60*/  SHF.R.U32.HI R5, RZ, 0x4, R21 ;  /* 0x00000004ff057819 */ /* 0x000fc80000011615 */
[----:B-1----:R-:W-:-:S05]  /*12e70*/  LOP3.LUT R8, R8, 0xf, R5, 0xb8, !PT ;  /* 0x0000000f08087812 */ /* 0x002fca00078eb805 */
[----:B------:R-:W-:Y:S04]  /*12e80*/  STS [UR19+0x1c], R8 ;  /* 0x00001c08ff007988 */ /* 0x000fe80008000813 */
[----:B------:R-:W1:Y:S02]  /*12e90*/  LDS R5, [UR19+0x1c] ;  /* 0x00001c13ff057984 */ /* 0x000e640008000800 */
[----:B-1----:R-:W-:-:S05]  /*12ea0*/  LOP3.LUT R5, R5, 0xf0, RZ, 0xb8, !PT ;  /* 0x000000f005057812 */ /* 0x002fca00078eb8ff */
[----:B------:R-:W-:Y:S04]  /*12eb0*/  STS [UR19+0x1c], R5 ;  /* 0x00001c05ff007988 */ /* 0x000fe80008000813 */
[----:B------:R-:W1:Y:S01]  /*12ec0*/  LDS R9, [UR19+0x1c] ;  /* 0x00001c13ff097984 */ /* 0x000e620008000800 */
[----:B------:R-:W-:-:S04]  /*12ed0*/  MOV R24, UR19 ;  /* 0x0000001300187c02 */ /* 0x000fc80008000f00 */
[----:B------:R-:W-:Y:S02]  /*12ee0*/  SHF.R.U64 R24, R24, 0x4, RZ ;  /* 0x0000000418187819 */ /* 0x000fe400000012ff */
[----:B-1----:R-:W-:-:S05]  /*12ef0*/  LOP3.LUT R25, R9, 0xf00, RZ, 0xb8, !PT ;  /* 0x00000f0009197812 */ /* 0x002fca00078eb8ff */
[----:B------:R-:W-:Y:S04]  /*12f00*/  STS.64 [UR19+0x18], R24 ;  /* 0x00001818ff007988 */ /* 0x000fe80008000a13 */
[----:B------:R-:W1:Y:S01]  /*12f10*/  LDS R3, [UR19+0x1c] ;  /* 0x00001c13ff037984 */ /* 0x000e620008000800 */
[----:B------:R-:W-:Y:S01]  /*12f20*/  VIADD R13, R2, 0xffffffff ;  /* 0xffffffff020d7836 */ /* 0x000fe20000000000 */
[----:B------:R-:W-:Y:S02]  /*12f30*/  SHF.R.U64 R4, R4, 0x4, R21 ;  /* 0x0000000404047819 */ /* 0x000fe40000001215 */
[----:B------:R2:W-:Y:S04]  /*12f40*/  STS [UR19+0x10], R24 ;  /* 0x00001018ff007988 */ /* 0x0005e80008000813 */
[----:B------:R2:W-:Y:S04]  /*12f50*/  STS.128 [UR19+0x20], R12 ;  /* 0x0000200cff007988 */ /* 0x0005e80008000c13 */
[----:B------:R2:W-:Y:S04]  /*12f60*/  STS [UR19+0xc], R4 ;  /* 0x00000c04ff007988 */ /* 0x0005e80008000813 */
[----:B------:R2:W-:Y:S04]  /*12f70*/  STS [UR19+0x14], R24 ;  /* 0x00001418ff007988 */ /* 0x0005e80008000813 */
[----:B------:R-:W-:Y:S01]  /*12f80*/  STS [UR19+0x30], RZ ;  /* 0x000030ffff007988 */ /* 0x000fe20008000813 */
[----:B-1----:R-:W-:-:S05]  /*12f90*/  LOP3.LUT R2, R3, 0xf000, RZ, 0xb8, !PT ;  /* 0x0000f00003027812 */ /* 0x002fca00078eb8ff */
[----:B------:R2:W-:Y:S02]  /*12fa0*/  STS [UR19+0x1c], R2 ;  /* 0x00001c02ff007988 */ /* 0x0005e40008000813 */
.L_x_310:
[----:B------:R-:W-:Y:S05]  /*12fb0*/  BSYNC B1 ;  /* 0x0000000000017941 */ /* 0x000fea0003800000 */
.L_x_309:
[----:B------:R-:W-:-:S03]  /*12fc0*/  UMOV UR4, 0xffffffff ;  /* 0xffffffff00047882 */ /* 0x000fc60000000000 */
[----:B------:R-:W-:Y:S05]  /*12fd0*/  BRA.DIV UR4, `(.L_x_311) ;  /* 0x0000003e042c7947 */ /* 0x000fea000b800000 */
[----:B------:R-:W-:Y:S01]  /*12fe0*/  ELECT P6, URZ, PT ;  /* 0x00000000003f782f */ /* 0x000fe200038c0000 */
[----:B------:R-:W-:-:S12]  /*12ff0*/  NOP ;  /* 0x0000000000007918 */ /* 0x000fd80000000000 */
.L_x_418:
[----:B-12---:R-:W1:Y:S02]  /*13000*/  S2R R2, SR_LANEID ;  /* 0x0000000000027919 */ /* 0x006e640000000000 */
[----:B-1----:R-:W-:-:S04]  /*13010*/  SHF.L.U32 R8, R2, 0x2, RZ ;  /* 0x0000000202087819 */ /* 0x002fc800000006ff */
[C---:B------:R-:W-:Y:S01]  /*13020*/  IADD3 R4, P0, R8.reuse, UR12, RZ ;  /* 0x0000000c08047c10 */ /* 0x040fe2000ff1e0ff */
[----:B------:R1:W2:Y:S01]  /*13030*/  LDS R9, [R8+UR18] ;  /* 0x0000001208097984 */ /* 0x0002a20008000800 */
[----:B------:R-:W-:-:S03]  /*13040*/  IADD3 R2, P4, R8, UR14, RZ ;  /* 0x0000000e08027c10 */ /* 0x000fc6000ff9e0ff */
[----:B------:R1:W3:Y:S01]  /*13050*/  LDS R13, [R8+UR18+0x80] ;  /* 0x00008012080d7984 */ /* 0x0002e20008000800 */
[----:B------:R-:W-:Y:S09]  /*13060*/  @!P6 BRA `(.L_x_312) ;  /* 0x000000000008e947 */ /* 0x000ff20003800000 */
[----:B------:R0:W-:Y:S01]  /*13070*/  UTMACMDFLUSH ;  /* 0x00000000000079b7 */ /* 0x0001e20000000000 */
[----:B------:R-:W-:-:S04]  /*13080*/  DEPBAR.LE SB0, 0x0 ;  /* 0x000080000000791a */ /* 0x000fc80000000000 */
.L_x_312:
[----:B------:R-:W-:Y:S01]  /*13090*/  IMAD.X R5, RZ, RZ, UR13, P0 ;  /* 0x0000000dff057e24 */ /* 0x000fe200080e06ff */
[----:B------:R-:W-:Y:S01]  /*130a0*/  IADD3.X R3, RZ, UR15, RZ, P4, !PT ;  /* 0x0000000fff037c10 */ /* 0x000fe2000a7fe4ff */
[----:B------:R-:W-:Y:S05]  /*130b0*/  WARPSYNC.ALL ;  /* 0x0000000000007948 */ /* 0x000fea0003800000 */
[----:B--2---:R2:W5:Y:S04]  /*130c0*/  ATOMG.E.EXCH.STRONG.GPU PT, RZ, [R4], R9 ;  /* 0x0000000904ff73a8 */ /* 0x00456800041ee100 */
[----:B---3--:R2:W5:Y:S01]  /*130d0*/  ATOMG.E.EXCH.STRONG.GPU PT, RZ, [R2], R13 ;  /* 0x0000000d02ff73a8 */ /* 0x00856200041ee100 */
[----:B------:R-:W-:-:S07]  /*130e0*/  IMAD.MOV.U32 R18, RZ, RZ, R6 ;  /* 0x000000ffff127224 */ /* 0x000fce00078e0006 */
.L_x_307:
[----:B------:R-:W-:Y:S02]  /*130f0*/  ISETP.NE.AND P4, PT, R7, RZ, PT ;  /* 0x000000ff0700720c */ /* 0x000fe40003f85270 */
[----:B------:R-:W-:Y:S02]  /*13100*/  IADD3 R22, R22, 0x1, RZ ;  /* 0x0000000116167810 */ /* 0x000fe40007ffe0ff */
[----:B--2---:R-:W-:Y:S02]  /*13110*/  SEL R3, RZ, 0x1, !P3 ;  /* 0x00000001ff037807 */ /* 0x004fe40005800000 */
[----:B------:R-:W-:-:S04]  /*13120*/  ISETP.NE.AND P0, PT, R22, 0x8, PT ;  /* 0x000000081600780c */ /* 0x000fc80003f05270 */
[----:B-1----:R-:W-:Y:S02]  /*13130*/  SEL R2, RZ, 0x1, P0 ;  /* 0x00000001ff027807 */ /* 0x002fe40000000000 */
[----:B------:R-:W-:Y:S02]  /*13140*/  SEL R22, R22, RZ, P0 ;  /* 0x000000ff16167207 */ /* 0x000fe40000000000 */
[----:B------:R-:W-:Y:S02]  /*13150*/  LOP3.LUT R19, R19, R2, RZ, 0x3c, !PT ;  /* 0x0000000213137212 */ /* 0x000fe400078e3cff */
[----:B------:R-:W-:Y:S01]  /*13160*/  PRMT R2, RZ, 0x7610, R2 ;  /* 0x00007610ff027816 */ /* 0x000fe20000000002 */
[----:B------:R-:W-:Y:S06]  /*13170*/  @P4 BRA `(.L_x_313) ;  /* 0xfffffff000a04947 */ /* 0x000fec000383ffff */
[----:B------:R-:W-:Y:S05]  /*13180*/  BSYNC B0 ;  /* 0x0000000000007941 */ /* 0x000fea0003800000 */
.L_x_293:
[----:B------:R-:W-:-:S03]  /*13190*/  UMOV UR4, 0xffffffff ;  /* 0xffffffff00047882 */ /* 0x000fc60000000000 */
[----:B------:R-:W-:Y:S05]  /*131a0*/  BRA.DIV UR4, `(.L_x_314) ;  /* 0x0000003a04e87947 */ /* 0x000fea000b800000 */
[----:B-----5:R-:W-:-:S13]  /*131b0*/  ELECT P6, URZ, PT ;  /* 0x00000000003f782f */ /* 0x020fda00038c0000 */
.L_x_421:
[----:B------:R-:W-:Y:S04]  /*131c0*/  BSSY B0, `(.L_x_315) ;  /* 0x000004e000007945 */ /* 0x000fe80003800000 */
[----:B------:R-:W-:Y:S05]  /*131d0*/  @!P6 BRA `(.L_x_316) ;  /* 0x000000040030e947 */ /* 0x000fea0003800000 */
[----:B------:R-:W-:-:S04]  /*131e0*/  ULOP3.LUT UR4, UR40, 0x2, URZ, 0xfc, !UPT ;  /* 0x0000000228047892 */ /* 0x000fc8000f8efc3f */
[----:B------:R-:W-:-:S06]  /*131f0*/  UISETP.NE.AND UP0, UPT, UR4, 0x3, UPT ;  /* 0x000000030400788c */ /* 0x000fcc000bf05270 */
[----:B------:R-:W-:-:S13]  /*13200*/  PLOP3.LUT P0, PT, PT, PT, UP0, 0x80, 0x0 ;  /* 0x000000000000781c */ /* 0x000fda0003f0f008 */
[----:B------:R-:W-:Y:S05]  /*13210*/  @!P0 BRA `(.L_x_317) ;  /* 0x0000000000048947 */ /* 0x000fea0003800000 */
[----:B------:R-:W-:Y:S01]  /*13220*/  BPT.TRAP 0x1 ;  /* 0x000000040000795c */ /* 0x000fe20000300000 */
.L_x_317:
[----:B------:R-:W-:Y:S01]  /*13230*/  IMAD.U32 R3, RZ, RZ, UR16 ;  /* 0x00000010ff037e24 */ /* 0x000fe2000f8e00ff */
[----:B------:R-:W-:-:S04]  /*13240*/  SHF.L.U32 R2, R0, 0x1f, RZ ;  /* 0x0000001f00027819 */ /* 0x000fc800000006ff */
[----:B------:R-:W-:-:S05]  /*13250*/  IADD3 R3, R3, 0x344c0, RZ ;  /* 0x000344c003037810 */ /* 0x000fca0007ffe0ff */
[C---:B------:R-:W-:Y:S01]  /*13260*/  IMAD R7, R10.reuse, 0x8, R3 ;  /* 0x000000080a077824 */ /* 0x040fe200078e0203 */
[----:B------:R-:W-:-:S03]  /*13270*/  IADD3 R10, R10, 0x1, RZ ;  /* 0x000000010a0a7810 */ /* 0x000fc60007ffe0ff */
[----:B------:R-:W1:Y:S01]  /*13280*/  SYNCS.PHASECHK.TRANS64.TRYWAIT P0, [R7+URZ], R2 ;  /* 0x00000002070075a7 */ /* 0x000e62000800017f */
[----:B------:R-:W-:-:S04]  /*13290*/  ISETP.NE.AND P1, PT, R10, 0x8, PT ;  /* 0x000000080a00780c */ /* 0x000fc80003f25270 */
[----:B------:R-:W-:Y:S02]  /*132a0*/  SEL R5, RZ, 0x1, P1 ;  /* 0x00000001ff057807 */ /* 0x000fe40000800000 */
[----:B------:R-:W-:Y:S02]  /*132b0*/  SEL R10, R10, RZ, P1 ;  /* 0x000000ff0a0a7207 */ /* 0x000fe40000800000 */
[----:B------:R-:W-:-:S03]  /*132c0*/  LOP3.LUT R5, R0, R5, RZ, 0x3c, !PT ;  /* 0x0000000500057212 */ /* 0x000fc600078e3cff */
[----:B------:R-:W-:Y:S01]  /*132d0*/  IMAD R9, R10, 0x8, R3 ;  /* 0x000000080a097824 */ /* 0x000fe200078e0203 */
[----:B------:R-:W-:Y:S01]  /*132e0*/  SHF.L.U32 R4, R5, 0x1f, RZ ;  /* 0x0000001f05047819 */ /* 0x000fe200000006ff */
[----:B-1----:R-:W-:Y:S06]  /*132f0*/  @!P0 BRA `(.L_x_318) ;  /* 0x0000003800b48947 */ /* 0x002fec0003800000 */
.L_x_422:
[----:B------:R-:W2:Y:S01]  /*13300*/  SYNCS.PHASECHK.TRANS64.TRYWAIT P0, [R9+URZ], R4 ;  /* 0x00000004090075a7 */ /* 0x000ea2000800017f */
[----:B------:R-:W-:-:S04]  /*13310*/  IADD3 R0, R10, 0x1, RZ ;  /* 0x000000010a007810 */ /* 0x000fc80007ffe0ff */
[----:B------:R-:W-:-:S04]  /*13320*/  ISETP.NE.AND P1, PT, R0, 0x8, PT ;  /* 0x000000080000780c */ /* 0x000fc80003f25270 */
[----:B-1----:R-:W-:Y:S02]  /*13330*/  SEL R2, RZ, 0x1, P1 ;  /* 0x00000001ff027807 */ /* 0x002fe40000800000 */
[----:B------:R-:W-:Y:S02]  /*13340*/  SEL R0, R0, RZ, P1 ;  /* 0x000000ff00007207 */ /* 0x000fe40000800000 */
[----:B------:R-:W-:-:S03]  /*13350*/  LOP3.LUT R7, R5, R2, RZ, 0x3c, !PT ;  /* 0x0000000205077212 */ /* 0x000fc600078e3cff */
[----:B------:R-:W-:Y:S01]  /*13360*/  IMAD R6, R0, 0x8, R3 ;  /* 0x0000000800067824 */ /* 0x000fe200078e0203 */
[----:B------:R-:W-:Y:S01]  /*13370*/  SHF.L.U32 R5, R7, 0x1f, RZ ;  /* 0x0000001f07057819 */ /* 0x000fe200000006ff */
[----:B--2---:R-:W-:Y:S06]  /*13380*/  @!P0 BRA `(.L_x_319) ;  /* 0x0000003800a48947 */ /* 0x004fec0003800000 */
.L_x_423:
[----:B------:R-:W2:Y:S01]  /*13390*/  SYNCS.PHASECHK.TRANS64.TRYWAIT P0, [R6+URZ], R5 ;  /* 0x00000005060075a7 */ /* 0x000ea2000800017f */
[----:B------:R-:W-:-:S04]  /*133a0*/  IADD3 R0, R0, 0x1, RZ ;  /* 0x0000000100007810 */ /* 0x000fc80007ffe0ff */
[----:B------:R-:W-:-:S04]  /*133b0*/  ISETP.NE.AND P1, PT, R0, 0x8, PT ;  /* 0x000000080000780c */ /* 0x000fc80003f25270 */
[----:B------:R-:W-:Y:S02]  /*133c0*/  SEL R2, RZ, 0x1, P1 ;  /* 0x00000001ff027807 */ /* 0x000fe40000800000 */
[----:B------:R-:W-:Y:S02]  /*133d0*/  SEL R0, R0, RZ, P1 ;  /* 0x000000ff00007207 */ /* 0x000fe40000800000 */
[----:B------:R-:W-:-:S03]  /*133e0*/  LOP3.LUT R7, R7, R2, RZ, 0x3c, !PT ;  /* 0x0000000207077212 */ /* 0x000fc600078e3cff */
[----:B-1----:R-:W-:Y:S01]  /*133f0*/  IMAD R9, R0, 0x8, R3 ;  /* 0x0000000800097824 */ /* 0x002fe200078e0203 */
[----:B------:R-:W-:Y:S01]  /*13400*/  SHF.L.U32 R4, R7, 0x1f, RZ ;  /* 0x0000001f07047819 */ /* 0x000fe200000006ff */
[----:B--2---:R-:W-:Y:S06]  /*13410*/  @!P0 BRA `(.L_x_320) ;  /* 0x0000003800948947 */ /* 0x004fec0003800000 */
.L_x_424:
        /* <DEDUP_REMOVED lines=9> */
.L_x_425:
        /* <DEDUP_REMOVED lines=9> */
.L_x_426:
        /* <DEDUP_REMOVED lines=9> */
.L_x_427:
[----:B------:R-:W2:Y:S01]  /*135d0*/  SYNCS.PHASECHK.TRANS64.TRYWAIT P0, [R6+URZ], R5 ;  /* 0x00000005060075a7 */ /* 0x000ea2000800017f */
[----:B------:R-:W-:-:S04]  /*135e0*/  IADD3 R0, R0, 0x1, RZ ;  /* 0x0000000100007810 */ /* 0x000fc80007ffe0ff */
[----:B------:R-:W-:-:S04]  /*135f0*/  ISETP.NE.AND P1, PT, R0, 0x8, PT ;  /* 0x000000080000780c */ /* 0x000fc80003f25270 */
[----:B------:R-:W-:Y:S02]  /*13600*/  SEL R2, RZ, 0x1, P1 ;  /* 0x00000001ff027807 */ /* 0x000fe40000800000 */
[----:B------:R-:W-:Y:S02]  /*13610*/  SEL R0, R0, RZ, P1 ;  /* 0x000000ff00007207 */ /* 0x000fe40000800000 */
[----:B------:R-:W-:Y:S01]  /*13620*/  LOP3.LUT R2, R7, R2, RZ, 0x3c, !PT ;  /* 0x0000000207027212 */ /* 0x000fe200078e3cff */
[----:B--2---:R-:W-:Y:S06]  /*13630*/  @!P0 BRA `(.L_x_324) ;  /* 0x00000038005c8947 */ /* 0x004fec0003800000 */
.L_x_428:
[----:B------:R-:W-:Y:S01]  /*13640*/  IMAD R3, R0, 0x8, R3 ;  /* 0x0000000800037824 */ /* 0x000fe200078e0203 */
[----:B------:R-:W-:-:S07]  /*13650*/  SHF.L.U32 R0, R2, 0x1f, RZ ;  /* 0x0000001f02007819 */ /* 0x000fce00000006ff */
.L_x_325:
[----:B---3--:R3:W4:Y:S02]  /*13660*/  SYNCS.PHASECHK.TRANS64.TRYWAIT P0, [R3+URZ], R0 ;  /* 0x00000000030075a7 */ /* 0x008724000800017f */
[----:B----4-:R-:W-:Y:S05]  /*13670*/  @!P0 NANOSLEEP.SYNCS 0x989680 ;  /* 0x009896800000895d */ /* 0x010fea0003900000 */
[----:B------:R-:W4:Y:S02]  /*13680*/  @!P0 SYNCS.PHASECHK.TRANS64 P0, [R3+URZ], R0 ;  /* 0x00000000030085a7 */ /* 0x000f24000800007f */
[----:B----4-:R-:W-:Y:S05]  /*13690*/  @!P0 BRA `(.L_x_325) ;  /* 0xfffffffc00f08947 */ /* 0x010fea000383ffff */
.L_x_316:
[----:B------:R-:W-:Y:S05]  /*136a0*/  BSYNC B0 ;  /* 0x0000000000007941 */ /* 0x000fea0003800000 */
.L_x_315:
[----:B------:R-:W-:Y:S05]  /*136b0*/  EXIT ;  /* 0x000000000000794d */ /* 0x000fea0003800000 */
.L_x_158:
[----:B------:R-:W-:Y:S01]  /*136c0*/  PLOP3.LUT P1, PT, PT, PT, UP3, 0x80, 0x0 ;  /* 0x000000000000781c */ /* 0x000fe20003f2f038 */
[----:B------:R-:W-:Y:S01]  /*136d0*/  ULDC UR20, c[0x0][0x10] ;  /* 0x0000040000147ab9 */ /* 0x000fe20000000800 */
[----:B------:R-:W-:Y:S01]  /*136e0*/  ULDC UR22, c[0x0][0x904] ;  /* 0x0002410000167ab9 */ /* 0x000fe20000000800 */
[----:B------:R-:W-:Y:S01]  /*136f0*/  UMOV UR19, 0xffffffff ;  /* 0xffffffff00137882 */ /* 0x000fe20000000000 */
[----:B------:R-:W-:Y:S01]  /*13700*/  ULDC.64 UR12, c[0x0][0x8c8] ;  /* 0x00023200000c7ab9 */ /* 0x000fe20000000a00 */
[----:B------:R-:W-:Y:S01]  /*13710*/  UIMAD.WIDE.U32 UR20, UR60, UR20, URZ ;  /* 0x000000143c1472a5 */ /* 0x000fe2000f8e003f */
[----:B------:R-:W-:Y:S01]  /*13720*/  MOV R14, 0x1 ;  /* 0x00000001000e7802 */ /* 0x000fe20000000f00 */
[----:B------:R-:W-:Y:S01]  /*13730*/  ULDC.64 UR14, c[0x0][0x8e0] ;  /* 0x00023800000e7ab9 */ /* 0x000fe20000000a00 */
[----:B------:R-:W-:Y:S01]  /*13740*/  USHF.L.U32 UR23, UR19, UR22, URZ ;  /* 0x0000001613177299 */ /* 0x000fe2000800063f */
[----:B------:R-:W-:Y:S01]  /*13750*/  IMAD.MOV.U32 R13, RZ, RZ, RZ ;  /* 0x000000ffff0d7224 */ /* 0x000fe200078e00ff */
[----:B------:R-:W-:Y:S01]  /*13760*/  UIADD3 UR11, UP1, UR12, -0x1, URZ ;  /* 0xffffffff0c0b7890 */ /* 0x000fe2000ff3e03f */
[----:B------:R-:W-:-:S02]  /*13770*/  ULDC UR19, c[0x0][0x14] ;  /* 0x0000050000137ab9 */ /* 0x000fc40000000800 */
[----:B------:R-:W1:Y:S01]  /*13780*/  @P1 S2R R2, SR_CTAID.Y ;  /* 0x0000000000021919 */ /* 0x000e620000002600 */
[----:B------:R-:W-:Y:S02]  /*13790*/  UIADD3 UR12, UP2, UR14, -0x1, URZ ;  /* 0xffffffff0e0c7890 */ /* 0x000fe4000ff5e03f */
[----:B------:R-:W-:Y:S02]  /*137a0*/  UIMAD.WIDE.U32 UR28, UR20, UR19, URZ ;  /* 0x00000013141c72a5 */ /* 0x000fe4000f8e003f */
[----:B------:R-:W-:Y:S01]  /*137b0*/  UIMAD UR21, UR21, UR19, URZ ;  /* 0x00000013151572a4 */ /* 0x000fe2000f8e023f */
[----:B------:R-:W-:Y:S01]  /*137c0*/  ULDC UR18, c[0x0][0x8a8] ;  /* 0x00022a0000127ab9 */ /* 0x000fe20000000800 */
[----:B------:R-:W-:Y:S01]  /*137d0*/  UMOV UR24, 0x1 ;  /* 0x0000000100187882 */ /* 0x000fe20000000000 */
[----:B------:R-:W-:Y:S02]  /*137e0*/  UIADD3.X UR14, UR15, -0x1, URZ, UP2, !UPT ;  /* 0xffffffff0f0e7890 */ /* 0x000fe400097fe43f */
[----:B------:R-:W-:-:S02]  /*137f0*/  UIADD3.X UR13, UR13, -0x1, URZ, UP1, !UPT ;  /* 0xffffffff0d0d7890 */ /* 0x000fc40008ffe43f */
[----:B------:R-:W-:Y:S02]  /*13800*/  ULOP3.LUT UR15, UR59, 0x2, URZ, 0xfc, !UPT ;  /* 0x000000023b0f7892 */ /* 0x000fe4000f8efc3f */
[----:B------:R-:W-:Y:S02]  /*13810*/  UIADD3 UR16, UR9, -0x1, URZ ;  /* 0xffffffff09107890 */ /* 0x000fe4000fffe03f */
[----:B------:R-:W-:Y:S02]  /*13820*/  UIADD3 UR17, UR10, -0x1, URZ ;  /* 0xffffffff0a117890 */ /* 0x000fe4000fffe03f */
[----:B------:R-:W-:Y:S02]  /*13830*/  UIADD3 UR18, UR18, -0x1, URZ ;  /* 0xffffffff12127890 */ /* 0x000fe4000fffe03f */
[----:B------:R-:W-:Y:S02]  /*13840*/  USHF.L.U32 UR19, UR24, UR22, URZ ;  /* 0x0000001618137299 */ /* 0x000fe4000800063f */
[----:B------:R-:W-:-:S02]  /*13850*/  ULOP3.LUT UR20, URZ, UR23, URZ, 0x33, !UPT ;  /* 0x000000173f147292 */ /* 0x000fc4000f8e333f */
[----:B------:R-:W-:Y:S01]  /*13860*/  UIADD3 UR21, UR29, UR21, URZ ;  /* 0x000000151d157290 */ /* 0x000fe2000fffe03f */
[----:B-1----:R-:W-:-:S15]  /*13870*/  @P1 R2UR UR57, R2 ;  /* 0x00000000023912ca */ /* 0x002fde00000e0000 */
.L_x_346:
[----:B------:R-:W1:Y:S01]  /*13880*/  LDC.64 R2, c[0x0][0x8f8] ;  /* 0x00023e00ff027b82 */ /* 0x000e620000000a00 */
[----:B------:R-:W-:Y:S01]  /*13890*/  UIADD3 UR8, UP1, UR8, UR28, URZ ;  /* 0x0000001c08087290 */ /* 0x000fe2000ff3e03f */
[----:B------:R-:W-:Y:S01]  /*138a0*/  ISETP.NE.AND P2, PT, R15, RZ, PT ;  /* 0x000000ff0f00720c */ /* 0x000fe20003f45270 */
[----:B------:R-:W-:Y:S01]  /*138b0*/  UMOV UR22, 0xffffffff ;  /* 0xffffffff00167882 */ /* 0x000fe20000000000 */
[----:B------:R-:W-:Y:S01]  /*138c0*/  UMOV UR23, 0xffffffff ;  /* 0xffffffff00177882 */ /* 0x000fe20000000000 */
[----:B------:R-:W-:Y:S01]  /*138d0*/  UIADD3.X UR7, UR7, UR21, URZ, UP1, !UPT ;  /* 0x0000001507077290 */ /* 0x000fe20008ffe43f */
[----:B------:R-:W-:Y:S01]  /*138e0*/  IMAD.MOV.U32 R19, RZ, RZ, RZ ;  /* 0x000000ffff137224 */ /* 0x000fe200078e00ff */
[----:B------:R-:W-:Y:S01]  /*138f0*/  UMOV UR24, 0xffffffff ;  /* 0xffffffff00187882 */ /* 0x000fe20000000000 */
[----:B-1----:R-:W-:-:S03]  /*13900*/  ISETP.LE.U32.AND P1, PT, R2, UR8, PT ;  /* 0x0000000802007c0c */ /* 0x002fc6000bf23070 */
[----:B------:R-:W-:-:S04]  /*13910*/  MOV R2, UR7 ;  /* 0x0000000700027c02 */ /* 0x000fc80008000f00 */
[----:B------:R-:W-:-:S13]  /*13920*/  ISETP.GE.U32.AND.EX P1, PT, R2, R3, PT, P1 ;  /* 0x000000030200720c */ /* 0x000fda0003f26110 */
[----:B---345:R-:W-:Y:S05]  /*13930*/  @P2 BRA P1, `(.L_x_326) ;  /* 0x0000001800442947 */ /* 0x038fea0000800000 */
[----:B------:R-:W-:-:S04]  /*13940*/  IADD3 R2, P2, R6, UR5, RZ ;  /* 0x0000000506027c10 */ /* 0x000fc8000ff5e0ff */
[----:B------:R-:W-:Y:S02]  /*13950*/  ISETP.GT.U32.AND P1, PT, R2, UR8, PT ;  /* 0x0000000802007c0c */ /* 0x000fe4000bf24070 */
[----:B------:R-:W-:-:S04]  /*13960*/  IADD3.X R2, R7, UR6, RZ, P2, !PT ;  /* 0x0000000607027c10 */ /* 0x000fc800097fe4ff */
[----:B------:R-:W-:-:S13]  /*13970*/  ISETP.GT.U32.AND.EX P1, PT, R2, UR7, PT, P1 ;  /* 0x0000000702007c0c */ /* 0x000fda000bf24110 */
[----:B------:R-:W-:Y:S05]  /*13980*/  @P1 BRA `(.L_x_327) ;  /* 0x0000001400241947 */ /* 0x000fea0003800000 */
[----:B------:R-:W-:Y:S01]  /*13990*/  IADD3 R11, R20, UR4, RZ ;  /* 0x00000004140b7c10 */ /* 0x000fe2000fffe0ff */
[----:B------:R-:W-:Y:S01]  /*139a0*/  ULDC UR22, c[0x0][0x910] ;  /* 0x0002440000167ab9 */ /* 0x000fe20000000800 */
[----:B------:R-:W-:Y:S01]  /*139b0*/  IMAD.MOV.U32 R23, RZ, RZ, R8 ;  /* 0x000000ffff177224 */ /* 0x000fe200078e0008 */
[----:B------:R-:W-:Y:S02]  /*139c0*/  MOV R16, R0 ;  /* 0x0000000000107202 */ /* 0x000fe40000000f00 */
[----:B------:R-:W-:-:S05]  /*139d0*/  VIADD R12, R11, 0x20 ;  /* 0x000000200b0c7836 */ /* 0x000fca0000000000 */
[----:B------:R-:W-:-:S13]  /*139e0*/  ISETP.GE.AND P1, PT, R12, UR22, PT ;  /* 0x000000160c007c0c */ /* 0x000fda000bf26270 */
[----:B------:R-:W1:Y:S01]  /*139f0*/  @!P1 LDC.64 R2, c[0x0][0x918] ;  /* 0x00024600ff029b82 */ /* 0x000e620000000a00 */
[----:B------:R-:W-:Y:S01]  /*13a00*/  @!P1 IADD3 R7, R11, 0x20, RZ ;  /* 0x000000200b079810 */ /* 0x000fe20007ffe0ff */
[----:B------:R-:W-:Y:S01]  /*13a10*/  BSSY B0, `(.L_x_328) ;  /* 0x0000064000007945 */ /* 0x000fe20003800000 */
[----:B------:R-:W-:-:S03]  /*13a20*/  IMAD.MOV.U32 R6, RZ, RZ, 0x7fffffff ;  /* 0x7fffffffff067424 */ /* 0x000fc600078e00ff */
[----:B-1----:R-:W-:-:S05]  /*13a30*/  @!P1 IMAD.WIDE R2, R7, 0xc, R2 ;  /* 0x0000000c07029825 */ /* 0x002fca00078e0202 */
[----:B------:R1:W5:Y:S04]  /*13a40*/  @!P1 LDG.E R8, desc[UR38][R2.64] ;  /* 0x0000002602089981 */ /* 0x000368000c1e1900 */
[----:B------:R1:W5:Y:S01]  /*13a50*/  @!P1 LDG.E R0, desc[UR38][R2.64+0x4] ;  /* 0x0000042602009981 */ /* 0x000362000c1e1900 */
[----:B------:R-:W-:Y:S02]  /*13a60*/  ISETP.GE.AND P1, PT, R11, UR22, PT ;  /* 0x000000160b007c0c */ /* 0x000fe4000bf26270 */
[----:B------:R-:W-:-:S11]  /*13a70*/  MOV R7, RZ ;  /* 0x000000ff00077202 */ /* 0x000fd60000000f00 */
[----:B-1----:R-:W-:Y:S05]  /*13a80*/  @P1 BRA `(.L_x_329) ;  /* 0x0000000400701947 */ /* 0x002fea0003800000 */
[----:B------:R-:W-:Y:S01]  /*13a90*/  IABS R7, R9 ;  /* 0x0000000900077213 */ /* 0x000fe20000000000 */
[----:B------:R-:W-:Y:S01]  /*13aa0*/  ULDC UR23, c[0x0][0x8f0] ;  /* 0x00023c0000177ab9 */ /* 0x000fe20000000800 */
[----:B------:R-:W-:Y:S02]  /*13ab0*/  IABS R6, R10 ;  /* 0x0000000a00067213 */ /* 0x000fe40000000000 */
[----:B------:R-:W1:Y:S01]  /*13ac0*/  I2F.RP R3, R7 ;  /* 0x0000000700037306 */ /* 0x000e620000209400 */
[----:B------:R-:W-:Y:S02]  /*13ad0*/  PLOP3.LUT P3, PT, PT, PT, UP0, 0x80, 0x0 ;  /* 0x000000000000781c */ /* 0x000fe40003f6f008 */
[C---:B------:R-:W-:Y:S02]  /*13ae0*/  IADD3 R22, P2, R16.reuse, UR12, RZ ;  /* 0x0000000c10167c10 */ /* 0x040fe4000ff5e0ff */
[C---:B------:R-:W-:Y:S02]  /*13af0*/  IADD3 R21, P1, R23.reuse, UR11, RZ ;  /* 0x0000000b17157c10 */ /* 0x040fe4000ff3e0ff */
[----:B------:R-:W-:Y:S01]  /*13b00*/  LEA.HI.X.SX32 R25, R16, UR14, 0x1, P2 ;  /* 0x0000000e10197c11 */ /* 0x000fe200090f0eff */
[----:B------:R-:W3:Y:S01]  /*13b10*/  I2F.RP R2, R6 ;  /* 0x0000000600027306 */ /* 0x000ee20000209400 */
[----:B------:R-:W-:-:S07]  /*13b20*/  LEA.HI.X.SX32 R24, R23, UR13, 0x1, P1 ;  /* 0x0000000d17187c11 */ /* 0x000fce00088f0eff */
[----:B-1----:R-:W1:Y:S08]  /*13b30*/  MUFU.RCP R3, R3 ;  /* 0x0000000300037308 */ /* 0x002e700000001000 */
[----:B---3--:R-:W3:Y:S01]  /*13b40*/  MUFU.RCP R2, R2 ;  /* 0x0000000200027308 */ /* 0x008ee20000001000 */
[----:B-1----:R-:W-:-:S07]  /*13b50*/  VIADD R19, R3, 0xffffffe ;  /* 0x0ffffffe03137836 */ /* 0x002fce0000000000 */
[----:B------:R-:W1:Y:S01]  /*13b60*/  F2I.FTZ.U32.TRUNC.NTZ R19, R19 ;  /* 0x0000001300137305 */ /* 0x000e62000021f000 */
[----:B---3--:R-:W-:-:S07]  /*13b70*/  IADD3 R17, R2, 0xffffffe, RZ ;  /* 0x0ffffffe02117810 */ /* 0x008fce0007ffe0ff */
[----:B------:R-:W3:Y:S01]  /*13b80*/  F2I.FTZ.U32.TRUNC.NTZ R17, R17 ;  /* 0x0000001100117305 */ /* 0x000ee2000021f000 */
[----:B-1----:R-:W-:Y:S01]  /*13b90*/  IMAD.MOV R18, RZ, RZ, -R19 ;  /* 0x000000ffff127224 */ /* 0x002fe200078e0a13 */
[----:B---3--:R-:W-:Y:S01]  /*13ba0*/  IADD3 R16, RZ, -R17, RZ ;  /* 0x80000011ff107210 */ /* 0x008fe20007ffe0ff */
[----:B------:R-:W-:Y:S06]  /*13bb0*/  @!P3 BRA `(.L_x_330) ;  /* 0x000000000034b947 */ /* 0x000fec0003800000 */
[----:B------:R-:W-:Y:S01]  /*13bc0*/  ULDC UR4, c[0x0][0x8dc] ;  /* 0x0002370000047ab9 */ /* 0x000fe20000000800 */
[----:B------:R-:W-:Y:S01]  /*13bd0*/  ULDC.64 UR24, c[0x0][0x8d0] ;  /* 0x0002340000187ab9 */ /* 0x000fe20000000a00 */
[----:B------:R-:W-:-:S05]  /*13be0*/  IADD3 R3, P1, R21, UR4, RZ ;  /* 0x0000000415037c10 */ /* 0x000fca000ff3e0ff */
[----:B------:R-:W-:-:S04]  /*13bf0*/  IMAD.X R21, RZ, RZ, R24, P1 ;  /* 0x000000ffff157224 */ /* 0x000fc800008e0618 */
[----:B------:R-:W-:-:S04]  /*13c00*/  IMAD.WIDE.U32 R4, R21, UR24, RZ ;  /* 0x0000001815047c25 */ /* 0x000fc8000f8e00ff */
[----:B------:R-:W-:-:S04]  /*13c10*/  IMAD.WIDE.U32 R4, P1, R3, UR25, R4 ;  /* 0x0000001903047c25 */ /* 0x000fc8000f820004 */
[----:B------:R-:W-:-:S04]  /*13c20*/  IMAD.WIDE.U32 R2, R3, UR24, RZ ;  /* 0x0000001803027c25 */ /* 0x000fc8000f8e00ff */
[----:B------:R-:W-:Y:S01]  /*13c30*/  IMAD.MOV.U32 R2, RZ, RZ, R5 ;  /* 0x000000ffff027224 */ /* 0x000fe200078e0005 */
[----:B------:R-:W-:Y:S02]  /*13c40*/  IADD3 RZ, P2, R3, R4, RZ ;  /* 0x0000000403ff7210 */ /* 0x000fe40007f5e0ff */
[----:B------:R-:W-:-:S03]  /*13c50*/  IADD3.X R3, RZ, RZ, RZ, P1, !PT ;  /* 0x000000ffff037210 */ /* 0x000fc60000ffe4ff */
[----:B------:R-:W-:-:S04]  /*13c60*/  IMAD.WIDE.U32.X R2, R21, UR25, R2, P2 ;  /* 0x0000001915027c25 */ /* 0x000fc800090e0402 */
[----:B------:R-:W-:Y:S01]  /*13c70*/  IMAD.MOV.U32 R24, RZ, RZ, R3 ;  /* 0x000000ffff187224 */ /* 0x000fe200078e0003 */
[----:B------:R-:W-:-:S07]  /*13c80*/  MOV R21, R2 ;  /* 0x0000000200157202 */ /* 0x000fce0000000f00 */
.L_x_330:
[----:B------:R-:W-:Y:S05]  /*13c90*/  @!P0 BRA `(.L_x_331) ;  /* 0x0000000000348947 */ /* 0x000fea0003800000 */
[----:B------:R-:W-:Y:S01]  /*13ca0*/  ULDC UR4, c[0x0][0x8f4] ;  /* 0x00023d0000047ab9 */ /* 0x000fe20000000800 */
[----:B------:R-:W-:Y:S01]  /*13cb0*/  ULDC.64 UR24, c[0x0][0x8e8] ;  /* 0x00023a0000187ab9 */ /* 0x000fe20000000a00 */
[----:B------:R-:W-:-:S04]  /*13cc0*/  IADD3 R3, P1, R22, UR4, RZ ;  /* 0x0000000416037c10 */ /* 0x000fc8000ff3e0ff */
[----:B------:R-:W-:-:S05]  /*13cd0*/  IADD3.X R23, RZ, R25, RZ, P1, !PT ;  /* 0x00000019ff177210 */ /* 0x000fca0000ffe4ff */
[----:B------:R-:W-:-:S04]  /*13ce0*/  IMAD.WIDE.U32 R4, R23, UR24, RZ ;  /* 0x0000001817047c25 */ /* 0x000fc8000f8e00ff */
[----:B------:R-:W-:-:S04]  /*13cf0*/  IMAD.WIDE.U32 R4, P1, R3, UR25, R4 ;  /* 0x0000001903047c25 */ /* 0x000fc8000f820004 */
[----:B------:R-:W-:Y:S01]  /*13d00*/  IMAD.WIDE.U32 R2, R3, UR24, RZ ;  /* 0x0000001803027c25 */ /* 0x000fe2000f8e00ff */
[----:B------:R-:W-:-:S04]  /*13d10*/  MOV R2, R5 ;  /* 0x0000000500027202 */ /* 0x000fc80000000f00 */
[----:B------:R-:W-:Y:S01]  /*13d20*/  IADD3 RZ, P2, R3, R4, RZ ;  /* 0x0000000403ff7210 */ /* 0x000fe20007f5e0ff */
[----:B------:R-:W-:-:S04]  /*13d30*/  IMAD.X R3, RZ, RZ, RZ, P1 ;  /* 0x000000ffff037224 */ /* 0x000fc800008e06ff */
[----:B------:R-:W-:-:S04]  /*13d40*/  IMAD.WIDE.U32.X R2, R23, UR25, R2, P2 ;  /* 0x0000001917027c25 */ /* 0x000fc800090e0402 */
[----:B------:R-:W-:Y:S01]  /*13d50*/  IMAD.MOV.U32 R22, RZ, RZ, R2 ;  /* 0x000000ffff167224 */ /* 0x000fe200078e0002 */
[----:B------:R-:W-:-:S07]  /*13d60*/  MOV R25, R3 ;  /* 0x0000000300197202 */ /* 0x000fce0000000f00 */
.L_x_331:
[----:B------:R-:W-:Y:S01]  /*13d70*/  MOV R3, R19 ;  /* 0x0000001300037202 */ /* 0x000fe20000000f00 */
[----:B------:R-:W-:Y:S01]  /*13d80*/  IMAD R18, R18, R7, RZ ;  /* 0x0000000712127224 */ /* 0x000fe200078e02ff */
[----:B------:R-:W-:Y:S01]  /*13d90*/  ULDC UR4, c[0x0][0x8d8] ;  /* 0x0002360000047ab9 */ /* 0x000fe20000000800 */
[----:B------:R-:W-:Y:S01]  /*13da0*/  IMAD.MOV.U32 R2, RZ, RZ, RZ ;  /* 0x000000ffff027224 */ /* 0x000fe200078e00ff */
[----:B------:R-:W-:Y:S01]  /*13db0*/  SHF.R.U64 R21, R21, UR4, R24 ;  /* 0x0000000415157c19 */ /* 0x000fe20008001218 */
[----:B------:R-:W-:Y:S01]  /*13dc0*/  IMAD R4, R16, R6, RZ ;  /* 0x0000000610047224 */ /* 0x000fe200078e02ff */
[----:B------:R-:W-:Y:S01]  /*13dd0*/  SHF.R.U64 R22, R22, UR23, R25 ;  /* 0x0000001716167c19 */ /* 0x000fe20008001219 */
[----:B------:R-:W-:Y:S01]  /*13de0*/  IMAD.HI.U32 R19, R19, R18, R2 ;  /* 0x0000001213137227 */ /* 0x000fe200078e0002 */
[----:B------:R-:W-:Y:S02]  /*13df0*/  IABS R18, R9 ;  /* 0x0000000900127213 */ /* 0x000fe40000000000 */
[----:B------:R-:W-:Y:S01]  /*13e00*/  PLOP3.LUT P5, PT, PT, PT, UP3, 0x80, 0x0 ;  /* 0x000000000000781c */ /* 0x000fe20003faf038 */
[----:B------:R-:W-:-:S02]  /*13e10*/  IMAD.MOV.U32 R3, RZ, RZ, R17 ;  /* 0x000000ffff037224 */ /* 0x000fc400078e0011 */
[----:B------:R-:W-:Y:S01]  /*13e20*/  VIADD R16, R21, UR16 ;  /* 0x0000001015107c36 */ /* 0x000fe20008000000 */
[----:B------:R-:W-:Y:S01]  /*13e30*/  IADD3 R21, RZ, -R18, RZ ;  /* 0x80000012ff157210 */ /* 0x000fe20007ffe0ff */
[----:B------:R-:W-:Y:S01]  /*13e40*/  IMAD.HI.U32 R2, R17, R4, R2 ;  /* 0x0000000411027227 */ /* 0x000fe200078e0002 */
[----:B------:R-:W-:Y:S02]  /*13e50*/  IADD3 R17, R22, UR17, RZ ;  /* 0x0000001116117c10 */ /* 0x000fe4000fffe0ff */
[----:B------:R-:W-:Y:S02]  /*13e60*/  IABS R3, R10 ;  /* 0x0000000a00037213 */ /* 0x000fe40000000000 */
[----:B------:R-:W-:Y:S02]  /*13e70*/  IABS R4, R17 ;  /* 0x0000001100047213 */ /* 0x000fe40000000000 */
[----:B------:R-:W-:Y:S01]  /*13e80*/  IABS R5, R16 ;  /* 0x0000001000057213 */ /* 0x000fe20000000000 */
[----:B------:R-:W-:-:S02]  /*13e90*/  IMAD.MOV R18, RZ, RZ, -R3 ;  /* 0x000000ffff127224 */ /* 0x000fc400078e0a03 */
[----:B------:R-:W-:-:S04]  /*13ea0*/  IMAD.HI.U32 R3, R19, R4, RZ ;  /* 0x0000000413037227 */ /* 0x000fc800078e00ff */
[----:B------:R-:W-:-:S04]  /*13eb0*/  IMAD.HI.U32 R2, R2, R5, RZ ;  /* 0x0000000502027227 */ /* 0x000fc800078e00ff */
[----:B------:R-:W-:Y:S02]  /*13ec0*/  IMAD R4, R3, R21, R4 ;  /* 0x0000001503047224 */ /* 0x000fe400078e0204 */
[----:B------:R-:W-:-:S03]  /*13ed0*/  IMAD R3, R2, R18, R5 ;  /* 0x0000001202037224 */ /* 0x000fc600078e0205 */
[----:B------:R-:W-:Y:S02]  /*13ee0*/  ISETP.GT.U32.AND P2, PT, R7, R4, PT ;  /* 0x000000040700720c */ /* 0x000fe40003f44070 */
[----:B------:R-:W-:-:S11]  /*13ef0*/  ISETP.GT.U32.AND P1, PT, R6, R3, PT ;  /* 0x000000030600720c */ /* 0x000fd60003f24070 */
[----:B------:R-:W-:Y:S02]  /*13f00*/  @!P2 IADD3 R4, R4, -R7, RZ ;  /* 0x800000070404a210 */ /* 0x000fe40007ffe0ff */
[----:B------:R-:W-:Y:S01]  /*13f10*/  @!P1 IMAD.IADD R3, R3, 0x1, -R6 ;  /* 0x0000000103039824 */ /* 0x000fe200078e0a06 */
[----:B------:R-:W-:Y:S02]  /*13f20*/  ISETP.GE.AND P2, PT, R17, RZ, PT ;  /* 0x000000ff1100720c */ /* 0x000fe40003f46270 */
[----:B------:R-:W-:Y:S02]  /*13f30*/  ISETP.GT.U32.AND P4, PT, R7, R4, PT ;  /* 0x000000040700720c */ /* 0x000fe40003f84070 */
[----:B------:R-:W-:Y:S02]  /*13f40*/  ISETP.GT.U32.AND P3, PT, R6, R3, PT ;  /* 0x000000030600720c */ /* 0x000fe40003f64070 */
[----:B------:R-:W-:-:S09]  /*13f50*/  ISETP.GE.AND P1, PT, R16, RZ, PT ;  /* 0x000000ff1000720c */ /* 0x000fd20003f26270 */
[----:B------:R-:W-:Y:S02]  /*13f60*/  @!P4 IADD3 R4, R4, -R7, RZ ;  /* 0x800000070404c210 */ /* 0x000fe40007ffe0ff */
[----:B------:R-:W-:Y:S01]  /*13f70*/  @!P3 IMAD.IADD R3, R3, 0x1, -R6 ;  /* 0x000000010303b824 */ /* 0x000fe200078e0a06 */
[----:B------:R-:W-:Y:S02]  /*13f80*/  ISETP.NE.AND P4, PT, RZ, UR10, PT ;  /* 0x0000000aff007c0c */ /* 0x000fe4000bf85270 */
[----:B------:R-:W-:Y:S01]  /*13f90*/  ISETP.NE.AND P3, PT, RZ, UR9, PT ;  /* 0x00000009ff007c0c */ /* 0x000fe2000bf65270 */
[----:B------:R-:W-:Y:S01]  /*13fa0*/  @!P1 IMAD.MOV R3, RZ, RZ, -R3 ;  /* 0x000000ffff039224 */ /* 0x000fe200078e0a03 */
[----:B------:R-:W-:-:S09]  /*13fb0*/  @!P2 IADD3 R4, -R4, RZ, RZ ;  /* 0x000000ff0404a210 */ /* 0x000fd20007ffe1ff */
[----:B------:R-:W-:Y:S02]  /*13fc0*/  @!P4 LOP3.LUT R4, RZ, UR10, RZ, 0x33, !PT ;  /* 0x0000000aff04cc12 */ /* 0x000fe4000f8e33ff */
[----:B------:R-:W-:Y:S02]  /*13fd0*/  @!P3 LOP3.LUT R3, RZ, UR9, RZ, 0x33, !PT ;  /* 0x00000009ff03bc12 */ /* 0x000fe4000f8e33ff */
[----:B------:R-:W-:-:S03]  /*13fe0*/  IADD3 R4, R17, -R4, RZ ;  /* 0x8000000411047210 */ /* 0x000fc60007ffe0ff */
[----:B------:R-:W-:-:S04]  /*13ff0*/  IMAD.IADD R3, R16, 0x1, -R3 ;  /* 0x0000000110037824 */ /* 0x000fc800078e0a03 */
[----:B------:R-:W-:Y:S01]  /*14000*/  IMAD R6, R3, R4, RZ ;  /* 0x0000000403067224 */ /* 0x000fe200078e02ff */
[----:B------:R-:W-:-:S04]  /*14010*/  SEL R2, R4, R3, !P5 ;  /* 0x0000000304027207 */ /* 0x000fc80006800000 */
[----:B------:R-:W-:Y:S02]  /*14020*/  SHF.R.S32.HI R5, RZ, 0x1f, R2 ;  /* 0x0000001fff057819 */ /* 0x000fe40000011402 */
[----:B------:R-:W-:Y:S02]  /*14030*/  SHF.R.S32.HI R7, RZ, 0x1f, R6 ;  /* 0x0000001fff077819 */ /* 0x000fe40000011406 */
[----:B------:R-:W-:-:S07]  /*14040*/  MOV R4, R2 ;  /* 0x0000000200047202 */ /* 0x000fce0000000f00 */
.L_x_329:
[----:B--2---:R-:W-:Y:S05]  /*14050*/  BSYNC B0 ;  /* 0x0000000000007941 */ /* 0x004fea0003800000 */
.L_x_328:
[----:B------:R-:W1:Y:S01]  /*14060*/  SHFL.UP PT, R3, R6, 0x1, RZ ;  /* 0x0420000006037989 */ /* 0x000e6200000e00ff */
[----:B------:R-:W-:-:S03]  /*14070*/  ISETP.NE.AND P1, PT, R20, RZ, PT ;  /* 0x000000ff1400720c */ /* 0x000fc60003f25270 */
[----:B------:R-:W2:Y:S01]  /*14080*/  SHFL.UP PT, R2, R7, 0x1, RZ ;  /* 0x0420000007027989 */ /* 0x000ea200000e00ff */
[----:B-1----:R-:W-:Y:S02]  /*14090*/  SEL R3, R3, RZ, P1 ;  /* 0x000000ff03037207 */ /* 0x002fe40000800000 */
[----:B--2---:R-:W-:Y:S02]  /*140a0*/  SEL R2, R2, RZ, P1 ;  /* 0x000000ff02027207 */ /* 0x004fe40000800000 */
[----:B------:R-:W-:-:S05]  /*140b0*/  IADD3 R18, P2, R3, R6, RZ ;  /* 0x0000000603127210 */ /* 0x000fca0007f5e0ff */
[----:B------:R-:W-:Y:S01]  /*140c0*/  IMAD.X R19, R2, 0x1, R7, P2 ;  /* 0x0000000102137824 */ /* 0x000fe200010e0607 */
[----:B------:R-:W1:Y:S01]  /*140d0*/  SHFL.UP PT, R3, R18, 0x2, RZ ;  /* 0x0440000012037989 */ /* 0x000e6200000e00ff */
[----:B------:R-:W-:-:S03]  /*140e0*/  ISETP.GE.U32.AND P2, PT, R20, 0x2, PT ;  /* 0x000000021400780c */ /* 0x000fc60003f46070 */
[----:B------:R-:W2:Y:S01]  /*140f0*/  SHFL.UP PT, R2, R19, 0x2, RZ ;  /* 0x0440000013027989 */ /* 0x000ea200000e00ff */
[----:B-1----:R-:W-:-:S04]  /*14100*/  SEL R3, R3, RZ, P2 ;  /* 0x000000ff03037207 */ /* 0x002fc80001000000 */
[----:B------:R-:W-:Y:S02]  /*14110*/  IADD3 R16, P3, R3, R18, RZ ;  /* 0x0000001203107210 */ /* 0x000fe40007f7e0ff */
[----:B--2---:R-:W-:-:S03]  /*14120*/  SEL R2, R2, RZ, P2 ;  /* 0x000000ff02027207 */ /* 0x004fc60001000000 */
[----:B------:R-:W1:Y:S01]  /*14130*/  SHFL.UP PT, R3, R16, 0x4, RZ ;  /* 0x0480000010037989 */ /* 0x000e6200000e00ff */
[----:B------:R-:W-:Y:S02]  /*14140*/  IADD3.X R17, R2, R19, RZ, P3, !PT ;  /* 0x0000001302117210 */ /* 0x000fe40001ffe4ff */
[----:B------:R-:W-:-:S03]  /*14150*/  ISETP.GE.U32.AND P3, PT, R20, 0x4, PT ;  /* 0x000000041400780c */ /* 0x000fc60003f66070 */
[----:B------:R-:W2:Y:S01]  /*14160*/  SHFL.UP PT, R2, R17, 0x4, RZ ;  /* 0x0480000011027989 */ /* 0x000ea200000e00ff */
[----:B-1----:R-:W-:-:S04]  /*14170*/  SEL R3, R3, RZ, P3 ;  /* 0x000000ff03037207 */ /* 0x002fc80001800000 */
[----:B------:R-:W-:Y:S02]  /*14180*/  IADD3 R18, P4, R3, R16, RZ ;  /* 0x0000001003127210 */ /* 0x000fe40007f9e0ff */
[----:B--2---:R-:W-:-:S03]  /*14190*/  SEL R2, R2, RZ, P3 ;  /* 0x000000ff02027207 */ /* 0x004fc60001800000 */
[----:B------:R-:W1:Y:S02]  /*141a0*/  SHFL.UP PT, R3, R18, 0x8, RZ ;  /* 0x0500000012037989 */ /* 0x000e6400000e00ff */
[----:B------:R-:W-:Y:S01]  /*141b0*/  IMAD.X R19, R2, 0x1, R17, P4 ;  /* 0x0000000102137824 */ /* 0x000fe200020e0611 */
[----:B------:R-:W-:-:S04]  /*141c0*/  ISETP.GE.U32.AND P4, PT, R20, 0x8, PT ;  /* 0x000000081400780c */ /* 0x000fc80003f86070 */
        /* <DEDUP_REMOVED lines=10> */
[----:B--2---:R-:W-:-:S05]  /*14270*/  SEL R2, R2, RZ, P5 ;  /* 0x000000ff02027207 */ /* 0x004fca0002800000 */
[----:B------:R-:W-:Y:S01]  /*14280*/  IMAD.X R18, R2, 0x1, R17, P6 ;  /* 0x0000000102127824 */ /* 0x000fe200030e0611 */
[----:B------:R-:W-:-:S04]  /*14290*/  IADD3 R2, P6, R19, UR5, RZ ;  /* 0x0000000513027c10 */ /* 0x000fc8000ffde0ff */
[----:B------:R-:W-:Y:S02]  /*142a0*/  IADD3.X R3, R18, UR6, RZ, P6, !PT ;  /* 0x0000000612037c10 */ /* 0x000fe4000b7fe4ff */
[----:B------:R-:W-:-:S04]  /*142b0*/  ISETP.GT.U32.AND P6, PT, R2, UR8, PT ;  /* 0x0000000802007c0c */ /* 0x000fc8000bfc4070 */
[----:B------:R-:W-:-:S13]  /*142c0*/  ISETP.GT.U32.AND.EX P6, PT, R3, UR7, PT, P6 ;  /* 0x0000000703007c0c */ /* 0x000fda000bfc4160 */
[----:B------:R-:W-:-:S04]  /*142d0*/  VOTE.ANY R16, PT, P6 ;  /* 0x0000000000107806 */ /* 0x000fc800030e0100 */
[----:B------:R-:W-:-:S13]  /*142e0*/  ISETP.NE.AND P6, PT, R16, RZ, PT ;  /* 0x000000ff1000720c */ /* 0x000fda0003fc5270 */
[----:B------:R-:W-:Y:S05]  /*142f0*/  @P6 BRA `(.L_x_332) ;  /* 0x0000000800786947 */ /* 0x000fea0003800000 */
[----:B------:R-:W-:Y:S01]  /*14300*/  MOV R19, R2 ;  /* 0x0000000200137202 */ /* 0x000fe20000000f00 */
[----:B------:R-:W-:Y:S01]  /*14310*/  IMAD.MOV.U32 R21, RZ, RZ, R3 ;  /* 0x000000ffff157224 */ /* 0x000fe200078e0003 */
[----:B------:R-:W-:Y:S01]  /*14320*/  ULDC UR22, c[0x0][0x910] ;  /* 0x0002440000167ab9 */ /* 0x000fe20000000800 */
[----:B------:R-:W-:Y:S01]  /*14330*/  ULDC UR23, c[0x0][0x8f4] ;  /* 0x00023d0000177ab9 */ /* 0x000fe20000000800 */
[----:B------:R-:W-:Y:S01]  /*14340*/  ULDC UR4, c[0x0][0x8dc] ;  /* 0x0002370000047ab9 */ /* 0x000fe20000000800 */
[----:B------:R-:W-:Y:S01]  /*14350*/  ULDC UR30, c[0x0][0x8d8] ;  /* 0x00023600001e7ab9 */ /* 0x000fe20000000800 */
[----:B------:R-:W-:Y:S01]  /*14360*/  ULDC UR31, c[0x0][0x8f0] ;  /* 0x00023c00001f7ab9 */ /* 0x000fe20000000800 */
[----:B------:R-:W-:Y:S01]  /*14370*/  ULDC.64 UR24, c[0x0][0x8d0] ;  /* 0x0002340000187ab9 */ /* 0x000fe20000000a00 */
[----:B------:R-:W-:-:S05]  /*14380*/  ULDC.64 UR26, c[0x0][0x8e8] ;  /* 0x00023a00001a7ab9 */ /* 0x000fca0000000a00 */
.L_x_337:
[----:B------:R-:W-:Y:S01]  /*14390*/  MOV R11, R12 ;  /* 0x0000000c000b7202 */ /* 0x000fe20000000f00 */
[----:B------:R-:W-:Y:S01]  /*143a0*/  VIADD R12, R12, 0x20 ;  /* 0x000000200c0c7836 */ /* 0x000fe20000000000 */
[----:B-----5:R-:W-:Y:S01]  /*143b0*/  MOV R17, R0 ;  /* 0x0000000000117202 */ /* 0x020fe20000000f00 */
[----:B------:R-:W-:-:S03]  /*143c0*/  IMAD.MOV.U32 R16, RZ, RZ, R8 ;  /* 0x000000ffff107224 */ /* 0x000fc600078e0008 */
[----:B------:R-:W-:-:S13]  /*143d0*/  ISETP.GE.AND P6, PT, R12, UR22, PT ;  /* 0x000000160c007c0c */ /* 0x000fda000bfc6270 */
[----:B------:R-:W1:Y:S01]  /*143e0*/  @!P6 LDC.64 R2, c[0x0][0x918] ;  /* 0x00024600ff02eb82 */ /* 0x000e620000000a00 */
[----:B------:R-:W2:Y:S01]  /*143f0*/  SHFL.IDX PT, R21, R21, 0x1f, 0x1f ;  /* 0x03e01f0015157f89 */ /* 0x000ea200000e0000 */
[----:B------:R-:W-:-:S03]  /*14400*/  @!P6 IADD3 R7, R11, 0x20, RZ ;  /* 0x000000200b07e810 */ /* 0x000fc60007ffe0ff */
[----:B------:R-:W3:Y:S01]  /*14410*/  SHFL.IDX PT, R19, R19, 0x1f, 0x1f ;  /* 0x03e01f0013137f89 */ /* 0x000ee200000e0000 */
[----:B------:R-:W-:Y:S01]  /*14420*/  BSSY B0, `(.L_x_333) ;  /* 0x0000064000007945 */ /* 0x000fe20003800000 */
[----:B-1----:R-:W-:-:S05]  /*14430*/  @!P6 IMAD.WIDE R2, R7, 0xc, R2 ;  /* 0x0000000c0702e825 */ /* 0x002fca00078e0202 */
[----:B------:R1:W5:Y:S04]  /*14440*/  @!P6 LDG.E R8, desc[UR38][R2.64] ;  /* 0x000000260208e981 */ /* 0x000368000c1e1900 */
[----:B------:R1:W5:Y:S01]  /*14450*/  @!P6 LDG.E R0, desc[UR38][R2.64+0x4] ;  /* 0x000004260200e981 */ /* 0x000362000c1e1900 */
[----:B------:R-:W-:Y:S01]  /*14460*/  ISETP.GE.AND P6, PT, R11, UR22, PT ;  /* 0x000000160b007c0c */ /* 0x000fe2000bfc6270 */
[----:B------:R-:W-:Y:S01]  /*14470*/  IMAD.MOV.U32 R6, RZ, RZ, 0x7fffffff ;  /* 0x7fffffffff067424 */ /* 0x000fe200078e00ff */
[----:B--2---:R-:W-:Y:S02]  /*14480*/  R2UR UR6, R21 ;  /* 0x00000000150672ca */ /* 0x004fe400000e0000 */
[----:B---3--:R-:W-:Y:S02]  /*14490*/  R2UR UR5, R19 ;  /* 0x00000000130572ca */ /* 0x008fe400000e0000 */
[----:B------:R-:W-:-:S07]  /*144a0*/  MOV R7, RZ ;  /* 0x000000ff00077202 */ /* 0x000fce0000000f00 */
[----:B-1----:R-:W-:Y:S06]  /*144b0*/  @P6 BRA `(.L_x_334) ;  /* 0x0000000400686947 */ /* 0x002fec0003800000 */
[----:B------:R-:W-:-:S04]  /*144c0*/  IADD3 R18, P6, R16, UR11, RZ ;  /* 0x0000000b10127c10 */ /* 0x000fc8000ffde0ff */
[----:B------:R-:W-:Y:S02]  /*144d0*/  LEA.HI.X.SX32 R21, R16, UR13, 0x1, P6 ;  /* 0x0000000d10157c11 */ /* 0x000fe4000b0f0eff */
[----:B------:R-:W-:Y:S02]  /*144e0*/  IABS R16, R9 ;  /* 0x0000000900107213 */ /* 0x000fe40000000000 */
[C---:B------:R-:W-:Y:S02]  /*144f0*/  IADD3 R22, P6, R17.reuse, UR12, RZ ;  /* 0x0000000c11167c10 */ /* 0x040fe4000ffde0ff */
[----:B------:R-:W1:Y:S02]  /*14500*/  I2F.RP R2, R16 ;  /* 0x0000001000027306 */ /* 0x000e640000209400 */
[----:B------:R-:W-:Y:S02]  /*14510*/  LEA.HI.X.SX32 R23, R17, UR14, 0x1, P6 ;  /* 0x0000000e11177c11 */ /* 0x000fe4000b0f0eff */
[----:B------:R-:W-:-:S04]  /*14520*/  PLOP3.LUT P6, PT, PT, PT, UP0, 0x80, 0x0 ;  /* 0x000000000000781c */ /* 0x000fc80003fcf008 */
[----:B-1----:R-:W1:Y:S02]  /*14530*/  MUFU.RCP R2, R2 ;  /* 0x0000000200027308 */ /* 0x002e640000001000 */
[----:B-1----:R-:W-:-:S06]  /*14540*/  VIADD R17, R2, 0xffffffe ;  /* 0x0ffffffe02117836 */ /* 0x002fcc0000000000 */
[----:B------:R-:W1:Y:S02]  /*14550*/  F2I.FTZ.U32.TRUNC.NTZ R17, R17 ;  /* 0x0000001100117305 */ /* 0x000e64000021f000 */
[----:B-1----:R-:W-:Y:S01]  /*14560*/  IADD3 R19, RZ, -R17, RZ ;  /* 0x80000011ff137210 */ /* 0x002fe20007ffe0ff */
[----:B------:R-:W-:Y:S06]  /*14570*/  @!P6 BRA `(.L_x_335) ;  /* 0x00000000002ce947 */ /* 0x000fec0003800000 */
        /* <DEDUP_REMOVED lines=11> */
.L_x_335:
[----:B------:R-:W-:Y:S05]  /*14630*/  @!P0 BRA `(.L_x_336) ;  /* 0x00000000002c8947 */ /* 0x000fea0003800000 */
[----:B------:R-:W-:-:S04]  /*14640*/  IADD3 R7, P6, R22, UR23, RZ ;  /* 0x0000001716077c10 */ /* 0x000fc8000ffde0ff */
[----:B------:R-:W-:-:S05]  /*14650*/  IADD3.X R23, RZ, R23, RZ, P6, !PT ;  /* 0x00000017ff177210 */ /* 0x000fca00037fe4ff */
[----:B------:R-:W-:-:S04]  /*14660*/  IMAD.WIDE.U32 R4, R23, UR26, RZ ;  /* 0x0000001a17047c25 */ /* 0x000fc8000f8e00ff */
[----:B------:R-:W-:-:S04]  /*14670*/  IMAD.WIDE.U32 R4, P6, R7, UR27, R4 ;  /* 0x0000001b07047c25 */ /* 0x000fc8000f8c0004 */
[----:B------:R-:W-:Y:S01]  /*14680*/  IMAD.WIDE.U32 R6, R7, UR26, RZ ;  /* 0x0000001a07067c25 */ /* 0x000fe2000f8e00ff */
[----:B------:R-:W-:-:S03]  /*14690*/  MOV R2, R5 ;  /* 0x0000000500027202 */ /* 0x000fc60000000f00 */
[----:B------:R-:W-:Y:S01]  /*146a0*/  IMAD.X R3, RZ, RZ, RZ, P6 ;  /* 0x000000ffff037224 */ /* 0x000fe200030e06ff */
[----:B------:R-:W-:-:S05]  /*146b0*/  IADD3 RZ, P6, R7, R4, RZ ;  /* 0x0000000407ff7210 */ /* 0x000fca0007fde0ff */
[----:B------:R-:W-:-:S04]  /*146c0*/  IMAD.WIDE.U32.X R2, R23, UR27, R2, P6 ;  /* 0x0000001b17027c25 */ /* 0x000fc8000b0e0402 */
[----:B------:R-:W-:Y:S01]  /*146d0*/  IMAD.MOV.U32 R22, RZ, RZ, R2 ;  /* 0x000000ffff167224 */ /* 0x000fe200078e0002 */
[----:B------:R-:W-:-:S07]  /*146e0*/  MOV R23, R3 ;  /* 0x0000000300177202 */ /* 0x000fce0000000f00 */
.L_x_336:
[----:B------:R-:W-:Y:S01]  /*146f0*/  SHF.R.U64 R4, R22, UR31, R23 ;  /* 0x0000001f16047c19 */ /* 0x000fe20008001217 */
[----:B------:R-:W-:Y:S01]  /*14700*/  IMAD R5, R19, R16, RZ ;  /* 0x0000001013057224 */ /* 0x000fe200078e02ff */
[----:B------:R-:W-:Y:S02]  /*14710*/  IABS R2, R9 ;  /* 0x0000000900027213 */ /* 0x000fe40000000000 */
[----:B------:R-:W-:Y:S01]  /*14720*/  MOV R3, R17 ;  /* 0x0000001100037202 */ /* 0x000fe20000000f00 */
[----:B------:R-:W-:Y:S01]  /*14730*/  VIADD R4, R4, UR17 ;  /* 0x0000001104047c36 */ /* 0x000fe20008000000 */
[----:B------:R-:W-:Y:S01]  /*14740*/  IADD3 R7, RZ, -R2, RZ ;  /* 0x80000002ff077210 */ /* 0x000fe20007ffe0ff */
[----:B------:R-:W-:Y:S01]  /*14750*/  IMAD.MOV.U32 R2, RZ, RZ, RZ ;  /* 0x000000ffff027224 */ /* 0x000fe200078e00ff */
[----:B------:R-:W-:Y:S02]  /*14760*/  SHF.R.U64 R18, R18, UR30, R21 ;  /* 0x0000001e12127c19 */ /* 0x000fe40008001215 */
[----:B------:R-:W-:Y:S01]  /*14770*/  IABS R6, R4 ;  /* 0x0000000400067213 */ /* 0x000fe20000000000 */
[----:B------:R-:W-:Y:S01]  /*14780*/  IMAD.HI.U32 R2, R17, R5, R2 ;  /* 0x0000000511027227 */ /* 0x000fe200078e0002 */
[----:B------:R-:W-:-:S02]  /*14790*/  IABS R17, R10 ;  /* 0x0000000a00117213 */ /* 0x000fc40000000000 */
[----:B------:R-:W-:Y:S01]  /*147a0*/  MOV R3, R7 ;  /* 0x0000000700037202 */ /* 0x000fe20000000f00 */
[----:B------:R-:W-:Y:S01]  /*147b0*/  IMAD.MOV.U32 R5, RZ, RZ, R6 ;  /* 0x000000ffff057224 */ /* 0x000fe200078e0006 */
[----:B------:R-:W-:Y:S01]  /*147c0*/  IADD3 R7, R18, UR16, RZ ;  /* 0x0000001012077c10 */ /* 0x000fe2000fffe0ff */
[----:B------:R-:W1:Y:S01]  /*147d0*/  I2F.RP R6, R17 ;  /* 0x0000001100067306 */ /* 0x000e620000209400 */
[----:B------:R-:W-:Y:S01]  /*147e0*/  IABS R21, R10 ;  /* 0x0000000a00157213 */ /* 0x000fe20000000000 */
[----:B------:R-:W-:Y:S01]  /*147f0*/  IMAD.HI.U32 R2, R2, R5, RZ ;  /* 0x0000000502027227 */ /* 0x000fe200078e00ff */
[----:B------:R-:W-:Y:S02]  /*14800*/  IABS R18, R7 ;  /* 0x0000000700127213 */ /* 0x000fe40000000000 */
[----:B------:R-:W-:Y:S01]  /*14810*/  IADD3 R21, RZ, -R21, RZ ;  /* 0x80000015ff157210 */ /* 0x000fe20007ffe0ff */
[----:B------:R-:W-:-:S05]  /*14820*/  IMAD R5, R2, R3, R5 ;  /* 0x0000000302057224 */ /* 0x000fca00078e0205 */
[----:B------:R-:W-:Y:S01]  /*14830*/  ISETP.GT.U32.AND P6, PT, R16, R5, PT ;  /* 0x000000051000720c */ /* 0x000fe20003fc4070 */
[----:B-1----:R-:W1:-:S12]  /*14840*/  MUFU.RCP R6, R6 ;  /* 0x0000000600067308 */ /* 0x002e580000001000 */
[----:B------:R-:W-:Y:S01]  /*14850*/  @!P6 IMAD.IADD R5, R5, 0x1, -R16 ;  /* 0x000000010505e824 */ /* 0x000fe200078e0a10 */
[----:B-1----:R-:W-:-:S04]  /*14860*/  IADD3 R2, R6, 0xffffffe, RZ ;  /* 0x0ffffffe06027810 */ /* 0x002fc80007ffe0ff */
[----:B------:R1:W2:Y:S02]  /*14870*/  F2I.FTZ.U32.TRUNC.NTZ R3, R2 ;  /* 0x0000000200037305 */ /* 0x0002a4000021f000 */
[----:B-1----:R-:W-:Y:S02]  /*14880*/  IMAD.MOV.U32 R2, RZ, RZ, RZ ;  /* 0x000000ffff027224 */ /* 0x002fe400078e00ff */
[----:B--2---:R-:W-:-:S04]  /*14890*/  IMAD.MOV R22, RZ, RZ, -R3 ;  /* 0x000000ffff167224 */ /* 0x004fc800078e0a03 */
[----:B------:R-:W-:-:S04]  /*148a0*/  IMAD R19, R22, R17, RZ ;  /* 0x0000001116137224 */ /* 0x000fc800078e02ff */
[----:B------:R-:W-:-:S04]  /*148b0*/  IMAD.HI.U32 R6, R3, R19, R2 ;  /* 0x0000001303067227 */ /* 0x000fc800078e0002 */
[----:B------:R-:W-:Y:S01]  /*148c0*/  IMAD.MOV.U32 R3, RZ, RZ, R18 ;  /* 0x000000ffff037224 */ /* 0x000fe200078e0012 */
[----:B------:R-:W-:-:S03]  /*148d0*/  MOV R18, R21 ;  /* 0x0000001500127202 */ /* 0x000fc60000000f00 */
        /* <DEDUP_REMOVED lines=22> */
[----:B------:R-:W-:Y:S02]  /*14a40*/  SHF.R.S32.HI R5, RZ, 0x1f, R4 ;  /* 0x0000001fff057819 */ /* 0x000fe40000011404 */
[----:B------:R-:W-:-:S07]  /*14a50*/  SHF.R.S32.HI R7, RZ, 0x1f, R6 ;  /* 0x0000001fff077819 */ /* 0x000fce0000011406 */
.L_x_334:
[----:B------:R-:W-:Y:S05]  /*14a60*/  BSYNC B0 ;  /* 0x0000000000007941 */ /* 0x000fea0003800000 */
.L_x_333:
[----:B------:R-:W1:Y:S04]  /*14a70*/  SHFL.UP PT, R3, R6, 0x1, RZ ;  /* 0x0420000006037989 */ /* 0x000e6800000e00ff */
[----:B------:R-:W2:Y:S01]  /*14a80*/  SHFL.UP PT, R2, R7, 0x1, RZ ;  /* 0x0420000007027989 */ /* 0x000ea200000e00ff */
[----:B-1----:R-:W-:Y:S02]  /*14a90*/  SEL R3, R3, RZ, P1 ;  /* 0x000000ff03037207 */ /* 0x002fe40000800000 */
[----:B--2---:R-:W-:Y:S02]  /*14aa0*/  SEL R2, R2, RZ, P1 ;  /* 0x000000ff02027207 */ /* 0x004fe40000800000 */
[----:B------:R-:W-:-:S05]  /*14ab0*/  IADD3 R18, P6, R3, R6, RZ ;  /* 0x0000000603127210 */ /* 0x000fca0007fde0ff */
[----:B------:R-:W-:Y:S01]  /*14ac0*/  IMAD.X R17, R2, 0x1, R7, P6 ;  /* 0x0000000102117824 */ /* 0x000fe200030e0607 */
[----:B------:R-:W1:Y:S04]  /*14ad0*/  SHFL.UP PT, R3, R18, 0x2, RZ ;  /* 0x0440000012037989 */ /* 0x000e6800000e00ff */
[----:B------:R-:W2:Y:S01]  /*14ae0*/  SHFL.UP PT, R2, R17, 0x2, RZ ;  /* 0x0440000011027989 */ /* 0x000ea200000e00ff */
[----:B-1----:R-:W-:Y:S02]  /*14af0*/  SEL R3, R3, RZ, P2 ;  /* 0x000000ff03037207 */ /* 0x002fe40001000000 */
[----:B--2---:R-:W-:Y:S02]  /*14b00*/  SEL R2, R2, RZ, P2 ;  /* 0x000000ff02027207 */ /* 0x004fe40001000000 */
[----:B------:R-:W-:-:S04]  /*14b10*/  IADD3 R16, P6, R3, R18, RZ ;  /* 0x0000001203107210 */ /* 0x000fc80007fde0ff */
[----:B------:R-:W-:Y:S01]  /*14b20*/  IADD3.X R21, R2, R17, RZ, P6, !PT ;  /* 0x0000001102157210 */ /* 0x000fe200037fe4ff */
        /* <DEDUP_REMOVED lines=18> */
[----:B------:R-:W-:-:S04]  /*14c50*/  IADD3 R19, P6, R2, UR5, RZ ;  /* 0x0000000502137c10 */ /* 0x000fc8000ffde0ff */
[----:B------:R-:W-:Y:S02]  /*14c60*/  IADD3.X R21, R3, UR6, RZ, P6, !PT ;  /* 0x0000000603157c10 */ /* 0x000fe4000b7fe4ff */
[----:B------:R-:W-:-:S04]  /*14c70*/  ISETP.GT.U32.AND P6, PT, R19, UR8, PT ;  /* 0x0000000813007c0c */ /* 0x000fc8000bfc4070 */
[----:B------:R-:W-:-:S13]  /*14c80*/  ISETP.GT.U32.AND.EX P6, PT, R21, UR7, PT, P6 ;  /* 0x0000000715007c0c */ /* 0x000fda000bfc4160 */
[----:B------:R-:W-:-:S04]  /*14c90*/  VOTE.ANY R16, PT, P6 ;  /* 0x0000000000107806 */ /* 0x000fc800030e0100 */
[----:B------:R-:W-:-:S13]  /*14ca0*/  ISETP.NE.AND P6, PT, R16, RZ, PT ;  /* 0x000000ff1000720c */ /* 0x000fda0003fc5270 */
[----:B------:R-:W-:Y:S05]  /*14cb0*/  @!P6 BRA `(.L_x_337) ;  /* 0xfffffff400b4e947 */ /* 0x000fea000383ffff */
[----:B------:R-:W-:Y:S01]  /*14cc0*/  MOV R19, R2 ;  /* 0x0000000200137202 */ /* 0x000fe20000000f00 */
[----:B------:R-:W-:-:S07]  /*14cd0*/  IMAD.MOV.U32 R18, RZ, RZ, R3 ;  /* 0x000000ffff127224 */ /* 0x000fce00078e0003 */
.L_x_332:
[----:B------:R-:W1:Y:S08]  /*14ce0*/  BREV R16, R16 ;  /* 0x0000001000107301 */ /* 0x000e700000000000 */
[----:B-1----:R-:W1:Y:S02]  /*14cf0*/  FLO.U32.SH R17, R16 ;  /* 0x0000001000117300 */ /* 0x002e6400000e0400 */
[----:B-1----:R-:W1:Y:S02]  /*14d00*/  SHFL.IDX PT, R11, R11, R17, 0x1f ;  /* 0x00001f110b0b7589 */ /* 0x002e6400000e0000 */
[----:B-1----:R-:W-:-:S13]  /*14d10*/  R2UR UR4, R11 ;  /* 0x000000000b0472ca */ /* 0x002fda00000e0000 */
[----:B------:R-:W-:-:S04]  /*14d20*/  IADD3 R21, R20, UR4, RZ ;  /* 0x0000000414157c10 */ /* 0x000fc8000fffe0ff */
[----:B------:R-:W-:-:S13]  /*14d30*/  ISETP.GE.AND P1, PT, R21, UR22, PT ;  /* 0x0000001615007c0c */ /* 0x000fda000bf26270 */
[----:B------:R-:W1:Y:S02]  /*14d40*/  @!P1 LDC.64 R2, c[0x0][0x918] ;  /* 0x00024600ff029b82 */ /* 0x000e640000000a00 */
[----:B-1----:R-:W-:-:S05]  /*14d50*/  @!P1 IMAD.WIDE R2, R21, 0xc, R2 ;  /* 0x0000000c15029825 */ /* 0x002fca00078e0202 */
[----:B-----5:R1:W5:Y:S04]  /*14d60*/  @!P1 LDG.E R8, desc[UR38][R2.64] ;  /* 0x0000002602089981 */ /* 0x020368000c1e1900 */
[----:B------:R1:W5:Y:S01]  /*14d70*/  @!P1 LDG.E R0, desc[UR38][R2.64+0x4] ;  /* 0x0000042602009981 */ /* 0x000362000c1e1900 */
[----:B------:R-:W-:-:S03]  /*14d80*/  IADD3 R12, P1, P2, R19, UR5, -R6 ;  /* 0x00000005130c7c10 */ /* 0x000fc6000fa3e806 */
[----:B------:R-:W-:Y:S01]  /*14d90*/  SHFL.IDX PT, R6, R6, R17, 0x1f ;  /* 0x00001f1106067589 */ /* 0x000fe200000e0000 */
[----:B------:R-:W-:-:S03]  /*14da0*/  IADD3.X R18, R18, UR6, ~R7, P1, P2 ;  /* 0x0000000612127c10 */ /* 0x000fc60008fe4c07 */
[----:B------:R-:W2:Y:S04]  /*14db0*/  SHFL.IDX PT, R12, R12, R17, 0x1f ;  /* 0x00001f110c0c7589 */ /* 0x000ea800000e0000 */
[----:B------:R-:W3:Y:S04]  /*14dc0*/  SHFL.IDX PT, R18, R18, R17, 0x1f ;  /* 0x00001f1112127589 */ /* 0x000ee800000e0000 */
[----:B------:R1:W4:Y:S04]  /*14dd0*/  SHFL.IDX PT, R7, R7, R17, 0x1f ;  /* 0x00001f1107077589 */ /* 0x00032800000e0000 */
[----:B------:R1:W1:Y:S04]  /*14de0*/  SHFL.IDX PT, R5, R5, R17, 0x1f ;  /* 0x00001f1105057589 */ /* 0x00026800000e0000 */
[----:B------:R1:W1:Y:S01]  /*14df0*/  SHFL.IDX PT, R4, R4, R17, 0x1f ;  /* 0x00001f1104047589 */ /* 0x00026200000e0000 */
[----:B--2---:R-:W-:-:S02]  /*14e00*/  R2UR UR5, R12 ;  /* 0x000000000c0572ca */ /* 0x004fc400000e0000 */
[----:B---3--:R-:W-:-:S15]  /*14e10*/  R2UR UR6, R18 ;  /* 0x00000000120672ca */ /* 0x008fde00000e0000 */
.L_x_327:
[----:B-1----:R-:W1:Y:S01]  /*14e20*/  LDC R2, c[0x0][0x910] ;  /* 0x00024400ff027b82 */ /* 0x002e620000000800 */
[----:B------:R-:W-:Y:S01]  /*14e30*/  UMOV UR22, 0xffffffff ;  /* 0xffffffff00167882 */ /* 0x000fe20000000000 */
[----:B------:R-:W-:Y:S01]  /*14e40*/  UMOV UR23, 0xffffffff ;  /* 0xffffffff00177882 */ /* 0x000fe20000000000 */
[----:B------:R-:W-:Y:S01]  /*14e50*/  UMOV UR24, 0xffffffff ;  /* 0xffffffff00187882 */ /* 0x000fe20000000000 */
[----:B------:R-:W-:Y:S01]  /*14e60*/  IMAD.MOV.U32 R19, RZ, RZ, RZ ;  /* 0x000000ffff137224 */ /* 0x000fe200078e00ff */
[----:B-1----:R-:W-:-:S13]  /*14e70*/  ISETP.LE.AND P1, PT, R2, UR4, PT ;  /* 0x0000000402007c0c */ /* 0x002fda000bf23270 */
[----:B------:R-:W-:Y:S05]  /*14e80*/  @P1 BRA `(.L_x_326) ;  /* 0x0000000000f01947 */ /* 0x000fea0003800000 */
[C---:B------:R-:W-:Y:S01]  /*14e90*/  R2UR UR22, R4.reuse ;  /* 0x00000000041672ca */ /* 0x040fe200000e0000 */
[----:B------:R-:W-:Y:S01]  /*14ea0*/  UIADD3 UR24, UP1, -UR5, UR8, URZ ;  /* 0x0000000805187290 */ /* 0x000fe2000ff3e13f */
[----:B------:R-:W-:Y:S01]  /*14eb0*/  R2UR UR23, R5 ;  /* 0x00000000051772ca */ /* 0x000fe200000e0000 */
[----:B------:R-:W-:Y:S01]  /*14ec0*/  ULDC UR30, c[0x0][0x8c0] ;  /* 0x00023000001e7ab9 */ /* 0x000fe20000000800 */
[----:B------:R-:W-:Y:S01]  /*14ed0*/  ULDC UR32, c[0x0][0x8b0] ;  /* 0x00022c0000207ab9 */ /* 0x000fe20000000800 */
[----:B------:R-:W-:Y:S01]  /*14ee0*/  ULDC UR33, c[0x0][0x904] ;  /* 0x0002410000217ab9 */ /* 0x000fe20000000800 */
[----:B------:R-:W-:-:S03]  /*14ef0*/  SHF.R.U64 R2, R4, UR32, R5 ;  /* 0x0000002004027c19 */ /* 0x000fc60008001205 */
[----:B------:R-:W-:-:S04]  /*14f00*/  UIADD3.X UR22, ~UR6, UR7, URZ, UP1, !UPT ;  /* 0x0000000706167290 */ /* 0x000fc80008ffe53f */
[----:B------:R-:W-:Y:S02]  /*14f10*/  USHF.R.U32.HI UR31, URZ, UR30, UR22 ;  /* 0x0000001e3f1f7299 */ /* 0x000fe40008011616 */
[----:B------:R-:W-:Y:S02]  /*14f20*/  USHF.R.U32.HI UR27, URZ, UR32, UR23 ;  /* 0x000000203f1b7299 */ /* 0x000fe40008011617 */
[----:B------:R-:W-:Y:S02]  /*14f30*/  USHF.R.U32.HI UR25, URZ, UR32, UR31 ;  /* 0x000000203f197299 */ /* 0x000fe4000801161f */
[----:B------:R-:W-:Y:S01]  /*14f40*/  USHF.R.U64 UR22, UR24, UR30, UR22 ;  /* 0x0000001e18167299 */ /* 0x000fe20008001216 */
[----:B------:R-:W-:Y:S01]  /*14f50*/  R2UR UR24, R2 ;  /* 0x00000000021872ca */ /* 0x000fe200000e0000 */
[----:B------:R-:W-:Y:S02]  /*14f60*/  USHF.R.U32.HI UR26, URZ, UR33, UR25 ;  /* 0x000000213f1a7299 */ /* 0x000fe40008011619 */
[----:B------:R-:W-:-:S02]  /*14f70*/  USHF.R.U64 UR23, UR22, UR32, UR31 ;  /* 0x0000002016177299 */ /* 0x000fc4000800121f */
[----:B------:R-:W-:Y:S02]  /*14f80*/  ULOP3.LUT UR30, UR26, UR27, URZ, 0xfc, !UPT ;  /* 0x0000001b1a1e7292 */ /* 0x000fe4000f8efc3f */
[----:B------:R-:W-:-:S04]  /*14f90*/  USHF.R.U64 UR25, UR23, UR33, UR25 ;  /* 0x0000002117197299 */ /* 0x000fc80008001219 */
[----:B------:R-:W-:-:S13]  /*14fa0*/  ISETP.NE.U32.AND P1, PT, RZ, UR30, PT ;  /* 0x0000001eff007c0c */ /* 0x000fda000bf25070 */
[----:B------:R-:W-:Y:S05]  /*14fb0*/  @!P1 BRA `(.L_x_338) ;  /* 0x0000000000189947 */ /* 0x000fea0003800000 */
[----:B------:R-:W-:-:S07]  /*14fc0*/  MOV R12, 0x14fe0 ;  /* 0x00014fe0000c7802 */ /* 0x000fce0000000f00 */
[----:B--2-45:R-:W-:Y:S05]  /*14fd0*/  CALL.REL.NOINC `(.L_x_339) ;  /* 0x0000002400a07944 */ /* 0x034fea0003c00000 */
[----:B------:R-:W-:-:S04]  /*14fe0*/  UIADD3 UR26, -UR27, URZ, URZ ;  /* 0x0000003f1b1a7290 */ /* 0x000fc8000fffe13f */
[----:B------:R-:W-:-:S03]  /*14ff0*/  UIMAD UR25, UR24, UR26, UR25 ;  /* 0x0000001a181972a4 */ /* 0x000fc6000f8e0219 */
[----:B------:R-:W-:Y:S01]  /*15000*/  UMOV UR24, UR27 ;  /* 0x0000001b00187c82 */ /* 0x000fe20008000000 */
[----:B------:R-:W-:Y:S08]  /*15010*/  BRA `(.L_x_340) ;  /* 0x0000000000587947 */ /* 0x000ff00003800000 */
.L_x_338:
[----:B------:R-:W1:Y:S01]  /*15020*/  I2F.U32.RP R2, UR24 ;  /* 0x0000001800027d06 */ /* 0x000e620008209000 */
[----:B------:R-:W-:Y:S01]  /*15030*/  UMOV UR26, URZ ;  /* 0x0000003f001a7c82 */ /* 0x000fe20008000000 */
[----:B------:R-:W-:-:S06]  /*15040*/  UISETP.NE.U32.AND UP4, UPT, UR24, URZ, UPT ;  /* 0x0000003f1800728c */ /* 0x000fcc000bf85070 */
[----:B-1----:R-:W1:Y:S02]  /*15050*/  MUFU.RCP R2, R2 ;  /* 0x0000000200027308 */ /* 0x002e640000001000 */
[----:B-1----:R-:W-:-:S06]  /*15060*/  IADD3 R3, R2, 0xffffffe, RZ ;  /* 0x0ffffffe02037810 */ /* 0x002fcc0007ffe0ff */
[----:B------:R-:W1:Y:S02]  /*15070*/  F2I.FTZ.U32.TRUNC.NTZ R3, R3 ;  /* 0x0000000300037305 */ /* 0x000e64000021f000 */
[----:B-1----:R-:W-:-:S13]  /*15080*/  R2UR UR27, R3 ;  /* 0x00000000031b72ca */ /* 0x002fda00000e0000 */
[----:B------:R-:W-:-:S04]  /*15090*/  UIADD3 UR30, URZ, -UR27, URZ ;  /* 0x8000001b3f1e7290 */ /* 0x000fc8000fffe03f */
[----:B------:R-:W-:-:S04]  /*150a0*/  UIMAD UR30, UR30, UR24, URZ ;  /* 0x000000181e1e72a4 */ /* 0x000fc8000f8e023f */
[----:B------:R-:W-:-:S04]  /*150b0*/  UIMAD.WIDE.U32 UR26, UR27, UR30, UR26 ;  /* 0x0000001e1b1a72a5 */ /* 0x000fc8000f8e001a */
[----:B------:R-:W-:-:S04]  /*150c0*/  UIMAD.WIDE.U32 UR26, UR27, UR25, URZ ;  /* 0x000000191b1a72a5 */ /* 0x000fc8000f8e003f */
[----:B------:R-:W-:-:S04]  /*150d0*/  UIADD3 UR26, -UR27, URZ, URZ ;  /* 0x0000003f1b1a7290 */ /* 0x000fc8000fffe13f */
[----:B------:R-:W-:-:S04]  /*150e0*/  UIMAD UR26, UR24, UR26, UR25 ;  /* 0x0000001a181a72a4 */ /* 0x000fc8000f8e0219 */
[----:B------:R-:W-:-:S11]  /*150f0*/  UISETP.GE.U32.AND UP1, UPT, UR26, UR24, UPT ;  /* 0x000000181a00728c */ /* 0x000fd6000bf26070 */
[----:B------:R-:W-:Y:S02]  /*15100*/  @UP1 UIADD3 UR26, UR26, -UR24, URZ ;  /* 0x800000181a1a1290 */ /* 0x000fe4000fffe03f */
[----:B------:R-:W-:Y:S02]  /*15110*/  @UP1 UIADD3 UR27, UR27, 0x1, URZ ;  /* 0x000000011b1b1890 */ /* 0x000fe4000fffe03f */
[----:B------:R-:W-:-:S11]  /*15120*/  UISETP.GE.U32.AND UP2, UPT, UR26, UR24, UPT ;  /* 0x000000181a00728c */ /* 0x000fd6000bf46070 */
[----:B------:R-:W-:Y:S02]  /*15130*/  @UP2 UIADD3 UR27, UR27, 0x1, URZ ;  /* 0x000000011b1b2890 */ /* 0x000fe4000fffe03f */
[----:B------:R-:W-:-:S04]  /*15140*/  @!UP4 ULOP3.LUT UR27, URZ, UR24, URZ, 0x33, !UPT ;  /* 0x000000183f1bc292 */ /* 0x000fc8000f8e333f */
[----:B------:R-:W-:-:S04]  /*15150*/  UIADD3 UR26, -UR27, URZ, URZ ;  /* 0x0000003f1b1a7290 */ /* 0x000fc8000fffe13f */
[----:B------:R-:W-:-:S03]  /*15160*/  UIMAD UR25, UR24, UR26, UR25 ;  /* 0x0000001a181972a4 */ /* 0x000fc6000f8e0219 */
[----:B------:R-:W-:-:S09]  /*15170*/  UMOV UR24, UR27 ;  /* 0x0000001b00187c82 */ /* 0x000fd20008000000 */
.L_x_340:
[----:B------:R-:W-:Y:S01]  /*15180*/  ULOP3.LUT UR23, UR23, UR20, URZ, 0xc0, !UPT ;  /* 0x0000001417177292 */ /* 0x000fe2000f8ec03f */
[----:B------:R-:W-:Y:S01]  /*15190*/  IMAD.MOV.U32 R19, RZ, RZ, 0x1 ;  /* 0x00000001ff137424 */ /* 0x000fe200078e00ff */
[----:B------:R-:W-:Y:S02]  /*151a0*/  ULOP3.LUT UR22, UR22, UR18, URZ, 0xc0, !UPT ;  /* 0x0000001216167292 */ /* 0x000fe4000f8ec03f */
[----:B------:R-:W-:Y:S01]  /*151b0*/  UIMAD UR23, UR19, UR24, UR23 ;  /* 0x00000018131772a4 */ /* 0x000fe2000f8e0217 */
[----:B------:R-:W-:Y:S01]  /*151c0*/  ULDC UR27, c[0x0][0x8a8] ;  /* 0x00022a00001b7ab9 */ /* 0x000fe20000000800 */
[----:B------:R-:W-:Y:S01]  /*151d0*/  ULDC UR26, c[0x0][0x8b8] ;  /* 0x00022e00001a7ab9 */ /* 0x000fe20000000800 */
[----:B------:R-:W-:Y:S02]  /*151e0*/  UIMAD UR25, UR25, UR27, UR22 ;  /* 0x0000001b191972a4 */ /* 0x000fe4000f8e0216 */
[----:B------:R-:W-:Y:S01]  /*151f0*/  UIMAD UR23, UR23, UR26, UR57 ;  /* 0x0000001a171772a4 */ /* 0x000fe2000f8e0239 */
[----:B------:R-:W-:Y:S01]  /*15200*/  @UP3 UMOV UR24, UR4 ;  /* 0x0000000400183c82 */ /* 0x000fe20008000000 */
[----:B------:R-:W-:-:S03]  /*15210*/  @!UP3 UMOV UR24, UR4 ;  /* 0x000000040018bc82 */ /* 0x000fc60008000000 */
[----:B------:R-:W-:Y:S02]  /*15220*/  @UP3 UMOV UR22, UR25 ;  /* 0x0000001900163c82 */ /* 0x000fe40008000000 */
[----:B------:R-:W-:Y:S01]  /*15230*/  @!UP3 UMOV UR22, UR23 ;  /* 0x000000170016bc82 */ /* 0x000fe20008000000 */
[----:B------:R-:W-:-:S05]  /*15240*/  @!UP3 UMOV UR23, UR25 ;  /* 0x000000190017bc82 */ /* 0x000fca0008000000 */
.L_x_326:
[----:B------:R-:W-:-:S06]  /*15250*/  UISETP.NE.AND UP1, UPT, UR15, 0x3, UPT ;  /* 0x000000030f00788c */ /* 0x000fcc000bf25270 */
[----:B------:R-:W-:-:S13]  /*15260*/  PLOP3.LUT P1, PT, PT, PT, UP1, 0x80, 0x0 ;  /* 0x000000000000781c */ /* 0x000fda0003f2f018 */
[----:B------:R-:W-:Y:S05]  /*15270*/  @!P1 BRA `(.L_x_341) ;  /* 0x0000000000049947 */ /* 0x000fea0003800000 */
[----:B--2---:R-:W-:Y:S01]  /*15280*/  BPT.TRAP 0x1 ;  /* 0x000000040000795c */ /* 0x004fe20000300000 */
.L_x_341:
[----:B------:R-:W1:Y:S01]  /*15290*/  S2R R3, SR_CgaCtaId ;  /* 0x0000000000037919 */ /* 0x000e620000008800 */
[----:B------:R-:W-:-:S04]  /*152a0*/  MOV R2, 0x400 ;  /* 0x0000040000027802 */ /* 0x000fc80000000f00 */
[----:B-1----:R-:W-:Y:S02]  /*152b0*/  LEA R2, R3, R2, 0x18 ;  /* 0x0000000203027211 */ /* 0x002fe400078ec0ff */
[----:B------:R-:W-:Y:S02]  /*152c0*/  SHF.L.U32 R3, R14, 0x1f, RZ ;  /* 0x0000001f0e037819 */ /* 0x000fe400000006ff */
[----:B------:R-:W-:-:S04]  /*152d0*/  LEA R12, R13, R2, 0x3 ;  /* 0x000000020d0c7211 */ /* 0x000fc800078e18ff */
[----:B------:R-:W1:Y:S02]  /*152e0*/  SYNCS.PHASECHK.TRANS64.TRYWAIT P2, [R12+URZ+0x34440], R3 ;  /* 0x034440030c0075a7 */ /* 0x000e64000804017f */
[----:B-1----:R-:W-:Y:S05]  /*152f0*/  @!P2 BRA `(.L_x_342) ;  /* 0x0000001c0040a947 */ /* 0x002fea0003800000 */
.L_x_429:
[----:B------:R-:W-:Y:S01]  /*15300*/  ELECT P2, URZ, PT ;  /* 0x00000000003f782f */ /* 0x000fe20003840000 */
[----:B------:R-:W-:-:S12]  /*15310*/  BSSY B0, `(.L_x_343) ;  /* 0x0000010000007945 */ /* 0x000fd80003800000 */
[----:B------:R-:W-:Y:S05]  /*15320*/  @!P2 BRA `(.L_x_344) ;  /* 0x000000000038a947 */ /* 0x000fea0003800000 */
[----:B-1----:R-:W-:Y:S01]  /*15330*/  IMAD R3, R13, 0x10, R2 ;  /* 0x000000100d037824 */ /* 0x002fe200078e0202 */
[----:B------:R-:W-:Y:S01]  /*15340*/  MOV R18, UR24 ;  /* 0x0000001800127c02 */ /* 0x000fe20008000f00 */
[----:B------:R-:W-:Y:S01]  /*15350*/  IMAD.U32 R17, RZ, RZ, UR23 ;  /* 0x00000017ff117e24 */ /* 0x000fe2000f8e00ff */
[----:B------:R-:W-:-:S05]  /*15360*/  MOV R16, UR22 ;  /* 0x0000001600107c02 */ /* 0x000fca0008000f00 */
[----:B------:R1:W-:Y:S01]  /*15370*/  STS.128 [R3+0x34570], R16 ;  /* 0x0345701003007388 */ /* 0x0003e20000000c00 */
[----:B------:R-:W-:Y:S01]  /*15380*/  @!PT LDS RZ, [RZ] ;  /* 0x00000000fffff984 */ /* 0x000fe20000000800 */
[----:B------:R-:W-:Y:S01]  /*15390*/  @!PT LDS RZ, [RZ] ;  /* 0x00000000fffff984 */ /* 0x000fe20000000800 */
[----:B------:R-:W-:Y:S01]  /*153a0*/  @!PT LDS RZ, [RZ] ;  /* 0x00000000fffff984 */ /* 0x000fe20000000800 */
[----:B------:R-:W-:Y:S01]  /*153b0*/  @!PT LDS RZ, [RZ] ;  /* 0x00000000fffff984 */ /* 0x000fe20000000800 */
[----:B------:R3:W-:Y:S06]  /*153c0*/  MEMBAR.ALL.CTA ;  /* 0x0000000000007992 */ /* 0x0007ec0000008000 */
[----:B---3--:R-:W3:Y:S01]  /*153d0*/  FENCE.VIEW.ASYNC.S ;  /* 0x00000000000073c6 */ /* 0x008ee20000000000 */
[----:B------:R-:W-:Y:S05]  /*153e0*/  @!P1 BRA `(.L_x_345) ;  /* 0x0000000000049947 */ /* 0x000fea0003800000 */
[----:B--2---:R-:W-:Y:S01]  /*153f0*/  BPT.TRAP 0x1 ;  /* 0x000000040000795c */ /* 0x004fe20000300000 */
.L_x_345:
[----:B---3--:R3:W-:Y:S02]  /*15400*/  SYNCS.ARRIVE.TRANS64.A1T0 RZ, [R12+URZ+0x34400], RZ ;  /* 0x034400ff0cff79a7 */ /* 0x0087e4000810003f */
.L_x_344:
[----:B--2---:R-:W-:Y:S05]  /*15410*/  BSYNC B0 ;  /* 0x0000000000007941 */ /* 0x004fea0003800000 */
.L_x_343:
[----:B------:R-:W-:Y:S01]  /*15420*/  ISETP.NE.AND P3, PT, R19, RZ, PT ;  /* 0x000000ff1300720c */ /* 0x000fe20003f65270 */
[----:B------:R-:W-:-:S05]  /*15430*/  VIADD R13, R13, 0x1 ;  /* 0x000000010d0d7836 */ /* 0x000fca0000000000 */
[----:B------:R-:W-:-:S04]  /*15440*/  ISETP.NE.AND P2, PT, R13, 0x8, PT ;  /* 0x000000080d00780c */ /* 0x000fc80003f45270 */
[----:B-1----:R-:W-:Y:S02]  /*15450*/  SEL R3, RZ, 0x1, P2 ;  /* 0x00000001ff037807 */ /* 0x002fe40001000000 */
[----:B------:R-:W-:Y:S02]  /*15460*/  SEL R13, R13, RZ, P2 ;  /* 0x000000ff0d0d7207 */ /* 0x000fe40001000000 */
[----:B------:R-:W-:Y:S01]  /*15470*/  LOP3.LUT R14, R14, R3, RZ, 0x3c, !PT ;  /* 0x000000030e0e7212 */ /* 0x000fe200078e3cff */
[----:B------:R-:W-:Y:S06]  /*15480*/  @P3 BRA `(.L_x_346) ;  /* 0xffffffe000fc3947 */ /* 0x000fec000383ffff */
[----:B------:R-:W-:Y:S05]  /*15490*/  @!P1 BRA `(.L_x_347) ;  /* 0x0000000000049947 */ /* 0x000fea0003800000 */
[----:B------:R-:W-:Y:S01]  /*154a0*/  BPT.TRAP 0x1 ;  /* 0x000000040000795c */ /* 0x000fe20000300000 */
.L_x_347:
[----:B------:R-:W-:Y:S02]  /*154b0*/  LEA R3, R13, R2, 0x3 ;  /* 0x000000020d037211 */ /* 0x000fe400078e18ff */
[----:B-----5:R-:W-:-:S04]  /*154c0*/  SHF.L.U32 R0, R14, 0x1f, RZ ;  /* 0x0000001f0e007819 */ /* 0x020fc800000006ff */
[----:B------:R-:W1:Y:S02]  /*154d0*/  SYNCS.PHASECHK.TRANS64.TRYWAIT P0, [R3+URZ+0x34440], R0 ;  /* 0x03444000030075a7 */ /* 0x000e64000800017f */
[----:B-1----:R-:W-:Y:S05]  /*154e0*/  @!P0 BRA `(.L_x_348) ;  /* 0x0000001800d88947 */ /* 0x002fea0003800000 */
.L_x_430:
[----:B------:R-:W-:Y:S05]  /*154f0*/  @!P1 BRA `(.L_x_349) ;  /* 0x0000000000049947 */ /* 0x000fea0003800000 */
[----:B------:R-:W-:Y:S01]  /*15500*/  BPT.TRAP 0x1 ;  /* 0x000000040000795c */ /* 0x000fe20000300000 */
.L_x_349:
[----:B------:R-:W-:-:S05]  /*15510*/  VIADD R13, R13, 0x1 ;  /* 0x000000010d0d7836 */ /* 0x000fca0000000000 */
[----:B------:R-:W-:-:S04]  /*15520*/  ISETP.NE.AND P0, PT, R13, 0x8, PT ;  /* 0x000000080d00780c */ /* 0x000fc80003f05270 */
[----:B-1----:R-:W-:Y:S02]  /*15530*/  SEL R3, RZ, 0x1, P0 ;  /* 0x00000001ff037807 */ /* 0x002fe40000000000 */
[----:B------:R-:W-:Y:S02]  /*15540*/  SEL R13, R13, RZ, P0 ;  /* 0x000000ff0d0d7207 */ /* 0x000fe40000000000 */
[----:B------:R-:W-:Y:S02]  /*15550*/  LOP3.LUT R14, R14, R3, RZ, 0x3c, !PT ;  /* 0x000000030e0e7212 */ /* 0x000fe400078e3cff */
[----:B------:R-:W-:Y:S02]  /*15560*/  LEA R3, R13, R2, 0x3 ;  /* 0x000000020d037211 */ /* 0x000fe400078e18ff */
[----:B------:R-:W-:-:S04]  /*15570*/  SHF.L.U32 R0, R14, 0x1f, RZ ;  /* 0x0000001f0e007819 */ /* 0x000fc800000006ff */
[----:B------:R-:W1:Y:S02]  /*15580*/  SYNCS.PHASECHK.TRANS64.TRYWAIT P0, [R3+URZ+0x34440], R0 ;  /* 0x03444000030075a7 */ /* 0x000e64000800017f */
[----:B-1----:R-:W-:Y:S05]  /*15590*/  @!P0 BRA `(.L_x_350) ;  /* 0x0000001800c08947 */ /* 0x002fea0003800000 */
.L_x_431:
[----:B------:R-:W-:Y:S05]  /*155a0*/  @!P1 BRA `(.L_x_351) ;  /* 0x0000000000049947 */ /* 0x000fea0003800000 */
[----:B------:R-:W-:Y:S01]  /*155b0*/  BPT.TRAP 0x1 ;  /* 0x000000040000795c */ /* 0x000fe20000300000 */
.L_x_351:
[----:B-1----:R-:W-:-:S05]  /*155c0*/  VIADD R0, R13, 0x1 ;  /* 0x000000010d007836 */ /* 0x002fca0000000000 */
[----:B------:R-:W-:-:S04]  /*155d0*/  ISETP.NE.AND P0, PT, R0, 0x8, PT ;  /* 0x000000080000780c */ /* 0x000fc80003f05270 */
[----:B------:R-:W-:Y:S02]  /*155e0*/  SEL R3, RZ, 0x1, P0 ;  /* 0x00000001ff037807 */ /* 0x000fe40000000000 */
[----:B------:R-:W-:Y:S02]  /*155f0*/  SEL R5, R0, RZ, P0 ;  /* 0x000000ff00057207 */ /* 0x000fe40000000000 */
[----:B------:R-:W-:Y:S02]  /*15600*/  LOP3.LUT R14, R14, R3, RZ, 0x3c, !PT ;  /* 0x000000030e0e7212 */ /* 0x000fe400078e3cff */
[----:B------:R-:W-:Y:S02]  /*15610*/  LEA R3, R5, R2, 0x3 ;  /* 0x0000000205037211 */ /* 0x000fe400078e18ff */
[----:B------:R-:W-:-:S04]  /*15620*/  SHF.L.U32 R0, R14, 0x1f, RZ ;  /* 0x0000001f0e007819 */ /* 0x000fc800000006ff */
[----:B------:R-:W1:Y:S02]  /*15630*/  SYNCS.PHASECHK.TRANS64.TRYWAIT P0, [R3+URZ+0x34440], R0 ;  /* 0x03444000030075a7 */ /* 0x000e64000800017f */
[----:B-1----:R-:W-:Y:S05]  /*15640*/  @!P0 BRA `(.L_x_352) ;  /* 0x0000001800a88947 */ /* 0x002fea0003800000 */
.L_x_432:
[----:B------:R-:W-:Y:S05]  /*15650*/  @!P1 BRA `(.L_x_353) ;  /* 0x0000000000049947 */ /* 0x000fea0003800000 */
[----:B------:R-:W-:Y:S01]  /*15660*/  BPT.TRAP 0x1 ;  /* 0x000000040000795c */ /* 0x000fe20000300000 */
.L_x_353:
        /* <DEDUP_REMOVED lines=9> */
.L_x_433:
[----:B------:R-:W-:Y:S05]  /*15700*/  @!P1 BRA `(.L_x_355) ;  /* 0x0000000000049947 */ /* 0x000fea0003800000 */
[----:B------:R-:W-:Y:S01]  /*15710*/  BPT.TRAP 0x1 ;  /* 0x000000040000795c */ /* 0x000fe20000300000 */
.L_x_355:
        /* <DEDUP_REMOVED lines=9> */
.L_x_434:
[----:B------:R-:W-:Y:S05]  /*157b0*/  @!P1 BRA `(.L_x_357) ;  /* 0x0000000000049947 */ /* 0x000fea0003800000 */
[----:B------:R-:W-:Y:S01]  /*157c0*/  BPT.TRAP 0x1 ;  /* 0x000000040000795c */ /* 0x000fe20000300000 */
.L_x_357:
        /* <DEDUP_REMOVED lines=9> */
.L_x_435:
[----:B------:R-:W-:Y:S05]  /*15860*/  @!P1 BRA `(.L_x_359) ;  /* 0x0000000000049947 */ /* 0x000fea0003800000 */
[----:B------:R-:W-:Y:S01]  /*15870*/  BPT.TRAP 0x1 ;  /* 0x000000040000795c */ /* 0x000fe20000300000 */
.L_x_359:
[----:B-1----:R-:W-:-:S05]  /*15880*/  VIADD R0, R5, 0x1 ;  /* 0x0000000105007836 */ /* 0x002fca0000000000 */
[----:B------:R-:W-:-:S04]  /*15890*/  ISETP.NE.AND P0, PT, R0, 0x8, PT ;  /* 0x000000080000780c */ /* 0x000fc80003f05270 */
[----:B------:R-:W-:Y:S02]  /*158a0*/  SEL R3, RZ, 0x1, P0 ;  /* 0x00000001ff037807 */ /* 0x000fe40000000000 */
[----:B------:R-:W-:Y:S02]  /*158b0*/  SEL R5, R0, RZ, P0 ;  /* 0x000000ff00057207 */ /* 0x000fe40000000000 */
[----:B----4-:R-:W-:Y:S02]  /*158c0*/  LOP3.LUT R7, R14, R3, RZ, 0x3c, !PT ;  /* 0x000000030e077212 */ /* 0x010fe400078e3cff */
[----:B------:R-:W-:Y:S02]  /*158d0*/  LEA R3, R5, R2, 0x3 ;  /* 0x0000000205037211 */ /* 0x000fe400078e18ff */
[----:B------:R-:W-:-:S04]  /*158e0*/  SHF.L.U32 R0, R7, 0x1f, RZ ;  /* 0x0000001f07007819 */ /* 0x000fc800000006ff */
[----:B------:R-:W1:Y:S02]  /*158f0*/  SYNCS.PHASECHK.TRANS64.TRYWAIT P0, [R3+URZ+0x34440], R0 ;  /* 0x03444000030075a7 */ /* 0x000e64000800017f */
[----:B-1----:R-:W-:Y:S05]  /*15900*/  @!P0 BRA `(.L_x_360) ;  /* 0x0000001800488947 */ /* 0x002fea0003800000 */
.L_x_436:
[----:B------:R-:W-:Y:S05]  /*15910*/  @!P1 BRA `(.L_x_361) ;  /* 0x0000000000049947 */ /* 0x000fea0003800000 */
[----:B------:R-:W-:Y:S01]  /*15920*/  BPT.TRAP 0x1 ;  /* 0x000000040000795c */ /* 0x000fe20000300000 */
.L_x_361:
[----:B-1----:R-:W-:-:S05]  /*15930*/  VIADD R0, R5, 0x1 ;  /* 0x0000000105007836 */ /* 0x002fca0000000000 */
[----:B------:R-:W-:-:S04]  /*15940*/  ISETP.NE.AND P0, PT, R0, 0x8, PT ;  /* 0x000000080000780c */ /* 0x000fc80003f05270 */
[----:B------:R-:W-:Y:S02]  /*15950*/  SEL R4, RZ, 0x1, P0 ;  /* 0x00000001ff047807 */ /* 0x000fe40000000000 */
[----:B------:R-:W-:Y:S02]  /*15960*/  SEL R3, R0, RZ, P0 ;  /* 0x000000ff00037207 */ /* 0x000fe40000000000 */
[----:B------:R-:W-:Y:S02]  /*15970*/  LOP3.LUT R0, R7, R4, RZ, 0x3c, !PT ;  /* 0x0000000407007212 */ /* 0x000fe400078e3cff */
[----:B------:R-:W-:Y:S02]  /*15980*/  LEA R3, R3, R2, 0x3 ;  /* 0x0000000203037211 */ /* 0x000fe400078e18ff */
[----:B------:R-:W-:-:S07]  /*15990*/  SHF.L.U32 R0, R0, 0x1f, RZ ;  /* 0x0000001f00007819 */ /* 0x000fce00000006ff */
.L_x_362:
[----:B-1----:R1:W2:Y:S02]  /*159a0*/  SYNCS.PHASECHK.TRANS64.TRYWAIT P0, [R3+URZ+0x34440], R0 ;  /* 0x03444000030075a7 */ /* 0x0022a4000800017f */
[----:B--2---:R-:W-:Y:S05]  /*159b0*/  @!P0 NANOSLEEP.SYNCS 0x989680 ;  /* 0x009896800000895d */ /* 0x004fea0003900000 */
[----:B------:R-:W2:Y:S02]  /*159c0*/  @!P0 SYNCS.PHASECHK.TRANS64 P0, [R3+URZ+0x34440], R0 ;  /* 0x03444000030085a7 */ /* 0x000ea4000800007f */
[----:B--2---:R-:W-:Y:S05]  /*159d0*/  @P0 EXIT ;  /* 0x000000000000094d */ /* 0x004fea0003800000 */
[----:B------:R-:W-:Y:S05]  /*159e0*/  BRA `(.L_x_362) ;  /* 0xfffffffc00ec7947 */ /* 0x000fea000383ffff */
.L_x_22:
[----:B-1----:R-:W-:-:S04]  /*159f0*/  IMAD.U32 R12, RZ, RZ, UR11 ;  /* 0x0000000bff0c7e24 */ /* 0x002fc8000f8e00ff */
[----:B------:R1:W2:Y:S03]  /*15a00*/  SYNCS.PHASECHK.TRANS64.TRYWAIT P1, [R12+URZ+0x34400], R3 ;  /* 0x034400030c0075a7 */ /* 0x0002a6000802017f */
[----:B--2---:R-:W-:Y:S05]  /*15a10*/  @!P1 NANOSLEEP.SYNCS 0x989680 ;  /* 0x009896800000995d */ /* 0x004fea0003900000 */
[----:B------:R-:W2:Y:S02]  /*15a20*/  @!P1 SYNCS.PHASECHK.TRANS64 P1, [R12+URZ+0x34400], R3 ;  /* 0x034400030c0095a7 */ /* 0x000ea4000802007f */
[----:B--2---:R-:W-:Y:S05]  /*15a30*/  @!P1 BRA `(.L_x_22) ;  /* 0xfffffffc00ec9947 */ /* 0x004fea000383ffff */
[----:B------:R-:W-:Y:S05]  /*15a40*/  BRA `(.L_x_363) ;  /* 0xfffffed000f87947 */ /* 0x000fea000383ffff */
.L_x_34:
[----:B------:R-:W-:-:S06]  /*15a50*/  UIADD3 UR4, UR47, UR51, URZ ;  /* 0x000000332f047290 */ /* 0x000fcc000fffe03f */
[----:B-1----:R-:W-:-:S04]  /*15a60*/  MOV R0, UR4 ;  /* 0x0000000400007c02 */ /* 0x002fc80008000f00 */
[----:B------:R1:W2:Y:S03]  /*15a70*/  SYNCS.PHASECHK.TRANS64.TRYWAIT P0, [R0+URZ], R7 ;  /* 0x00000007000075a7 */ /* 0x0002a6000800017f */
[----:B--2---:R-:W-:Y:S05]  /*15a80*/  @!P0 NANOSLEEP.SYNCS 0x989680 ;  /* 0x009896800000895d */ /* 0x004fea0003900000 */
[----:B------:R-:W2:Y:S02]  /*15a90*/  @!P0 SYNCS.PHASECHK.TRANS64 P0, [R0+URZ], R7 ;  /* 0x00000007000085a7 */ /* 0x000ea4000800007f */
[----:B--2---:R-:W-:Y:S05]  /*15aa0*/  @!P0 BRA `(.L_x_34) ;  /* 0xfffffffc00e88947 */ /* 0x004fea000383ffff */
[----:B------:R-:W-:Y:S05]  /*15ab0*/  BRA `(.L_x_364) ;  /* 0xfffffee000447947 */ /* 0x000fea000383ffff */
.L_x_39:
[----:B---3--:R-:W-:-:S04]  /*15ac0*/  IMAD.U32 R3, RZ, RZ, UR4 ;  /* 0x00000004ff037e24 */ /* 0x008fc8000f8e00ff */
[----:B------:R3:W4:Y:S03]  /*15ad0*/  SYNCS.PHASECHK.TRANS64.TRYWAIT P0, [R3+URZ+0x34480], R0 ;  /* 0x03448000030075a7 */ /* 0x000726000800017f */
[----:B----4-:R-:W-:Y:S05]  /*15ae0*/  @!P0 NANOSLEEP.SYNCS 0x989680 ;  /* 0x009896800000895d */ /* 0x010fea0003900000 */
[----:B------:R-:W4:Y:S02]  /*15af0*/  @!P0 SYNCS.PHASECHK.TRANS64 P0, [R3+URZ+0x34480], R0 ;  /* 0x03448000030085a7 */ /* 0x000f24000800007f */
[----:B----4-:R-:W-:Y:S05]  /*15b00*/  @!P0 BRA `(.L_x_39) ;  /* 0xfffffffc00ec8947 */ /* 0x010fea000383ffff */
[----:B------:R-:W-:Y:S05]  /*15b10*/  BRA `(.L_x_38) ;  /* 0xfffffeec00747947 */ /* 0x000fea000383ffff */
.L_x_44:
[----:B---3--:R-:W-:-:S04]  /*15b20*/  MOV R7, UR4 ;  /* 0x0000000400077c02 */ /* 0x008fc80008000f00 */
[----:B------:R3:W4:Y:S03]  /*15b30*/  SYNCS.PHASECHK.TRANS64.TRYWAIT P0, [R7+URZ+0x34480], R3 ;  /* 0x03448003070075a7 */ /* 0x000726000800017f */
[----:B----4-:R-:W-:Y:S05]  /*15b40*/  @!P0 NANOSLEEP.SYNCS 0x989680 ;  /* 0x009896800000895d */ /* 0x010fea0003900000 */
[----:B------:R-:W4:Y:S02]  /*15b50*/  @!P0 SYNCS.PHASECHK.TRANS64 P0, [R7+URZ+0x34480], R3 ;  /* 0x03448003070085a7 */ /* 0x000f24000800007f */
[----:B----4-:R-:W-:Y:S05]  /*15b60*/  @!P0 BRA `(.L_x_44) ;  /* 0xfffffffc00ec8947 */ /* 0x010fea000383ffff */
[----:B------:R-:W-:Y:S05]  /*15b70*/  BRA `(.L_x_43) ;  /* 0xffffff0000f87947 */ /* 0x000fea000383ffff */
.L_x_50:
[----:B------:R-:W-:-:S06]  /*15b80*/  UIADD3 UR4, UR47, UR51, URZ ;  /* 0x000000332f047290 */ /* 0x000fcc000fffe03f */
[----:B-1----:R-:W-:-:S04]  /*15b90*/  IMAD.U32 R2, RZ, RZ, UR4 ;  /* 0x00000004ff027e24 */ /* 0x002fc8000f8e00ff */
[----:B------:R1:W3:Y:S03]  /*15ba0*/  SYNCS.PHASECHK.TRANS64.TRYWAIT P0, [R2+URZ+0x10], R0 ;  /* 0x00001000020075a7 */ /* 0x0002e6000800017f */
[----:B---3--:R-:W-:Y:S05]  /*15bb0*/  @!P0 NANOSLEEP.SYNCS 0x989680 ;  /* 0x009896800000895d */ /* 0x008fea0003900000 */
[----:B------:R-:W3:Y:S02]  /*15bc0*/  @!P0 SYNCS.PHASECHK.TRANS64 P0, [R2+URZ+0x10], R0 ;  /* 0x00001000020085a7 */ /* 0x000ee4000800007f */
[----:B---3--:R-:W-:Y:S05]  /*15bd0*/  @!P0 BRA `(.L_x_50) ;  /* 0xfffffffc00e88947 */ /* 0x008fea000383ffff */
[----:B------:R-:W-:Y:S05]  /*15be0*/  BRA `(.L_x_365) ;  /* 0xffffff2400c07947 */ /* 0x000fea000383ffff */
.L_x_62:
[----:B------:R-:W-:-:S07]  /*15bf0*/  MOV R15, 0xffffffff ;  /* 0xffffffff000f7802 */ /* 0x000fce0000000f00 */
[----:B-123-5:R-:W-:Y:S05]  /*15c00*/  WARPSYNC.COLLECTIVE R15, `(.L_x_366) ;  /* 0x000000000f0c7348 */ /* 0x02efea0003c00000 */
[----:B------:R-:W-:Y:S02]  /*15c10*/  ELECT P6, UR62, PT ;  /* 0x00000000003e782f */ /* 0x000fe400038c0000 */
[----:B------:R-:W-:Y:S01]  /*15c20*/  MOV R14, UR62 ;  /* 0x0000003e000e7c02 */ /* 0x000fe20008000f00 */
[----:B-123-5:R-:W-:Y:S10]  /*15c30*/  ENDCOLLECTIVE ;  /* 0x000000000000791b */ /* 0x02eff40003800000 */
.L_x_366:
[----:B------:R-:W-:Y:S05]  /*15c40*/  BRA `(.L_x_367) ;  /* 0xffffff2c00487947 */ /* 0x000fea000383ffff */
.L_x_64:
[----:B-1----:R-:W-:-:S04]  /*15c50*/  IMAD.U32 R3, RZ, RZ, UR50 ;  /* 0x00000032ff037e24 */ /* 0x002fc8000f8e00ff */
[----:B------:R1:W3:Y:S03]  /*15c60*/  SYNCS.PHASECHK.TRANS64.TRYWAIT P2, [R3+URZ+0x34500], R158 ;  /* 0x0345009e030075a7 */ /* 0x0002e6000804017f */
[----:B---3--:R-:W-:Y:S05]  /*15c70*/  @!P2 NANOSLEEP.SYNCS 0x989680 ;  /* 0x009896800000a95d */ /* 0x008fea0003900000 */
[----:B------:R-:W3:Y:S02]  /*15c80*/  @!P2 SYNCS.PHASECHK.TRANS64 P2, [R3+URZ+0x34500], R158 ;  /* 0x0345009e0300a5a7 */ /* 0x000ee4000804007f */
[----:B---3--:R-:W-:Y:S05]  /*15c90*/  @!P2 BRA `(.L_x_64) ;  /* 0xfffffffc00eca947 */ /* 0x008fea000383ffff */
[----:B------:R-:W-:Y:S05]  /*15ca0*/  BRA `(.L_x_368) ;  /* 0xffffff2c00587947 */ /* 0x000fea000383ffff */
.L_x_70:
[----:B-1----:R-:W-:-:S04]  /*15cb0*/  MOV R12, UR50 ;  /* 0x00000032000c7c02 */ /* 0x002fc80008000f00 */
[----:B------:R1:W2:Y:S03]  /*15cc0*/  SYNCS.PHASECHK.TRANS64.TRYWAIT P3, [R12+URZ+0x34508], R158 ;  /* 0x0345089e0c0075a7 */ /* 0x0002a6000806017f */
[----:B--2---:R-:W-:Y:S05]  /*15cd0*/  @!P3 NANOSLEEP.SYNCS 0x989680 ;  /* 0x009896800000b95d */ /* 0x004fea0003900000 */
[----:B------:R-:W2:Y:S02]  /*15ce0*/  @!P3 SYNCS.PHASECHK.TRANS64 P3, [R12+URZ+0x34508], R158 ;  /* 0x0345089e0c00b5a7 */ /* 0x000ea4000806007f */
[----:B--2---:R-:W-:Y:S05]  /*15cf0*/  @!P3 BRA `(.L_x_70) ;  /* 0xfffffffc00ecb947 */ /* 0x004fea000383ffff */
[----:B------:R-:W-:Y:S05]  /*15d00*/  BRA `(.L_x_369) ;  /* 0xffffff3000f87947 */ /* 0x000fea000383ffff */
.L_x_75:
[----:B-1----:R-:W-:-:S04]  /*15d10*/  IMAD.U32 R12, RZ, RZ, UR50 ;  /* 0x00000032ff0c7e24 */ /* 0x002fc8000f8e00ff */
[----:B------:R1:W2:Y:S03]  /*15d20*/  SYNCS.PHASECHK.TRANS64.TRYWAIT P3, [R12+URZ+0x34510], R158 ;  /* 0x0345109e0c0075a7 */ /* 0x0002a6000806017f */
[----:B--2---:R-:W-:Y:S05]  /*15d30*/  @!P3 NANOSLEEP.SYNCS 0x989680 ;  /* 0x009896800000b95d */ /* 0x004fea0003900000 */
[----:B------:R-:W2:Y:S02]  /*15d40*/  @!P3 SYNCS.PHASECHK.TRANS64 P3, [R12+URZ+0x34510], R158 ;  /* 0x0345109e0c00b5a7 */ /* 0x000ea4000806007f */
[----:B--2---:R-:W-:Y:S05]  /*15d50*/  @!P3 BRA `(.L_x_75) ;  /* 0xfffffffc00ecb947 */ /* 0x004fea000383ffff */
[----:B------:R-:W-:Y:S05]  /*15d60*/  BRA `(.L_x_370) ;  /* 0xffffff3800407947 */ /* 0x000fea000383ffff */
.L_x_80:
[----:B-1----:R-:W-:-:S04]  /*15d70*/  MOV R13, UR50 ;  /* 0x00000032000d7c02 */ /* 0x002fc80008000f00 */
[----:B------:R1:W2:Y:S03]  /*15d80*/  SYNCS.PHASECHK.TRANS64.TRYWAIT P3, [R13+URZ+0x34518], R158 ;  /* 0x0345189e0d0075a7 */ /* 0x0002a6000806017f */
[----:B--2---:R-:W-:Y:S05]  /*15d90*/  @!P3 NANOSLEEP.SYNCS 0x989680 ;  /* 0x009896800000b95d */ /* 0x004fea0003900000 */
[----:B------:R-:W2:Y:S02]  /*15da0*/  @!P3 SYNCS.PHASECHK.TRANS64 P3, [R13+URZ+0x34518], R158 ;  /* 0x0345189e0d00b5a7 */ /* 0x000ea4000806007f */
[----:B--2---:R-:W-:Y:S05]  /*15db0*/  @!P3 BRA `(.L_x_80) ;  /* 0xfffffffc00ecb947 */ /* 0x004fea000383ffff */
[----:B------:R-:W-:Y:S05]  /*15dc0*/  BRA `(.L_x_371) ;  /* 0xffffff3c00c87947 */ /* 0x000fea000383ffff */
.L_x_85:
[----:B-1----:R-:W-:-:S04]  /*15dd0*/  IMAD.U32 R13, RZ, RZ, UR50 ;  /* 0x00000032ff0d7e24 */ /* 0x002fc8000f8e00ff */
[----:B------:R1:W2:Y:S03]  /*15de0*/  SYNCS.PHASECHK.TRANS64.TRYWAIT P3, [R13+URZ+0x34500], R20 ;  /* 0x034500140d0075a7 */ /* 0x0002a6000806017f */
[----:B--2---:R-:W-:Y:S05]  /*15df0*/  @!P3 NANOSLEEP.SYNCS 0x989680 ;  /* 0x009896800000b95d */ /* 0x004fea0003900000 */
[----:B------:R-:W2:Y:S02]  /*15e00*/  @!P3 SYNCS.PHASECHK.TRANS64 P3, [R13+URZ+0x34500], R20 ;  /* 0x034500140d00b5a7 */ /* 0x000ea4000806007f */
[----:B--2---:R-:W-:Y:S05]  /*15e10*/  @!P3 BRA `(.L_x_85) ;  /* 0xfffffffc00ecb947 */ /* 0x004fea000383ffff */
[----:B------:R-:W-:Y:S05]  /*15e20*/  BRA `(.L_x_372) ;  /* 0xffffff4400187947 */ /* 0x000fea000383ffff */
.L_x_90:
[----:B-1----:R-:W-:-:S04]  /*15e30*/  MOV R13, UR50 ;  /* 0x00000032000d7c02 */ /* 0x002fc80008000f00 */
[----:B------:R1:W2:Y:S03]  /*15e40*/  SYNCS.PHASECHK.TRANS64.TRYWAIT P3, [R13+URZ+0x34508], R20 ;  /* 0x034508140d0075a7 */ /* 0x0002a6000806017f */
[----:B--2---:R-:W-:Y:S05]  /*15e50*/  @!P3 NANOSLEEP.SYNCS 0x989680 ;  /* 0x009896800000b95d */ /* 0x004fea0003900000 */
[----:B------:R-:W2:Y:S02]  /*15e60*/  @!P3 SYNCS.PHASECHK.TRANS64 P3, [R13+URZ+0x34508], R20 ;  /* 0x034508140d00b5a7 */ /* 0x000ea4000806007f */
[----:B--2---:R-:W-:Y:S05]  /*15e70*/  @!P3 BRA `(.L_x_90) ;  /* 0xfffffffc00ecb947 */ /* 0x004fea000383ffff */
[----:B------:R-:W-:Y:S05]  /*15e80*/  BRA `(.L_x_373) ;  /* 0xffffff4800a07947 */ /* 0x000fea000383ffff */
.L_x_95:
[----:B-1----:R-:W-:-:S04]  /*15e90*/  IMAD.U32 R13, RZ, RZ, UR50 ;  /* 0x00000032ff0d7e24 */ /* 0x002fc8000f8e00ff */
[----:B------:R1:W2:Y:S03]  /*15ea0*/  SYNCS.PHASECHK.TRANS64.TRYWAIT P3, [R13+URZ+0x34510], R20 ;  /* 0x034510140d0075a7 */ /* 0x0002a6000806017f */
[----:B--2---:R-:W-:Y:S05]  /*15eb0*/  @!P3 NANOSLEEP.SYNCS 0x989680 ;  /* 0x009896800000b95d */ /* 0x004fea0003900000 */
[----:B------:R-:W2:Y:S02]  /*15ec0*/  @!P3 SYNCS.PHASECHK.TRANS64 P3, [R13+URZ+0x34510], R20 ;  /* 0x034510140d00b5a7 */ /* 0x000ea4000806007f */
[----:B--2---:R-:W-:Y:S05]  /*15ed0*/  @!P3 BRA `(.L_x_95) ;  /* 0xfffffffc00ecb947 */ /* 0x004fea000383ffff */
[----:B------:R-:W-:Y:S05]  /*15ee0*/  BRA `(.L_x_374) ;  /* 0xffffff4c00e07947 */ /* 0x000fea000383ffff */
.L_x_100:
[----:B-1----:R-:W-:-:S04]  /*15ef0*/  MOV R13, UR50 ;  /* 0x00000032000d7c02 */ /* 0x002fc80008000f00 */
[----:B------:R1:W2:Y:S03]  /*15f00*/  SYNCS.PHASECHK.TRANS64.TRYWAIT P3, [R13+URZ+0x34518], R20 ;  /* 0x034518140d0075a7 */ /* 0x0002a6000806017f */
[----:B--2---:R-:W-:Y:S05]  /*15f10*/  @!P3 NANOSLEEP.SYNCS 0x989680 ;  /* 0x009896800000b95d */ /* 0x004fea0003900000 */
[----:B------:R-:W2:Y:S02]  /*15f20*/  @!P3 SYNCS.PHASECHK.TRANS64 P3, [R13+URZ+0x34518], R20 ;  /* 0x034518140d00b5a7 */ /* 0x000ea4000806007f */
[----:B--2---:R-:W-:Y:S05]  /*15f30*/  @!P3 BRA `(.L_x_100) ;  /* 0xfffffffc00ecb947 */ /* 0x004fea000383ffff */
[----:B------:R-:W-:Y:S05]  /*15f40*/  BRA `(.L_x_375) ;  /* 0xffffff5400607947 */ /* 0x000fea000383ffff */
.L_x_105:
[----:B-1----:R-:W-:-:S04]  /*15f50*/  IMAD.U32 R13, RZ, RZ, UR50 ;  /* 0x00000032ff0d7e24 */ /* 0x002fc8000f8e00ff */
[----:B------:R1:W2:Y:S03]  /*15f60*/  SYNCS.PHASECHK.TRANS64.TRYWAIT P3, [R13+URZ+0x34500], R158 ;  /* 0x0345009e0d0075a7 */ /* 0x0002a6000806017f */
[----:B--2---:R-:W-:Y:S05]  /*15f70*/  @!P3 NANOSLEEP.SYNCS 0x989680 ;  /* 0x009896800000b95d */ /* 0x004fea0003900000 */
[----:B------:R-:W2:Y:S02]  /*15f80*/  @!P3 SYNCS.PHASECHK.TRANS64 P3, [R13+URZ+0x34500], R158 ;  /* 0x0345009e0d00b5a7 */ /* 0x000ea4000806007f */
[----:B--2---:R-:W-:Y:S05]  /*15f90*/  @!P3 BRA `(.L_x_105) ;  /* 0xfffffffc00ecb947 */ /* 0x004fea000383ffff */
[----:B------:R-:W-:Y:S05]  /*15fa0*/  BRA `(.L_x_376) ;  /* 0xffffff5800a07947 */ /* 0x000fea000383ffff */
.L_x_110:
[----:B-1----:R-:W-:-:S04]  /*15fb0*/  MOV R13, UR50 ;  /* 0x00000032000d7c02 */ /* 0x002fc80008000f00 */
[----:B------:R1:W2:Y:S03]  /*15fc0*/  SYNCS.PHASECHK.TRANS64.TRYWAIT P3, [R13+URZ+0x34508], R158 ;  /* 0x0345089e0d0075a7 */ /* 0x0002a6000806017f */
[----:B--2---:R-:W-:Y:S05]  /*15fd0*/  @!P3 NANOSLEEP.SYNCS 0x989680 ;  /* 0x009896800000b95d */ /* 0x004fea0003900000 */
[----:B------:R-:W2:Y:S02]  /*15fe0*/  @!P3 SYNCS.PHASECHK.TRANS64 P3, [R13+URZ+0x34508], R158 ;  /* 0x0345089e0d00b5a7 */ /* 0x000ea4000806007f */
[----:B--2---:R-:W-:Y:S05]  /*15ff0*/  @!P3 BRA `(.L_x_110) ;  /* 0xfffffffc00ecb947 */ /* 0x004fea000383ffff */
[----:B------:R-:W-:Y:S05]  /*16000*/  BRA `(.L_x_377) ;  /* 0xffffff6000207947 */ /* 0x000fea000383ffff */
.L_x_115:
[----:B-1----:R-:W-:-:S04]  /*16010*/  IMAD.U32 R13, RZ, RZ, UR50 ;  /* 0x00000032ff0d7e24 */ /* 0x002fc8000f8e00ff */
[----:B------:R1:W2:Y:S03]  /*16020*/  SYNCS.PHASECHK.TRANS64.TRYWAIT P3, [R13+URZ+0x34510], R158 ;  /* 0x0345109e0d0075a7 */ /* 0x0002a6000806017f */
[----:B--2---:R-:W-:Y:S05]  /*16030*/  @!P3 NANOSLEEP.SYNCS 0x989680 ;  /* 0x009896800000b95d */ /* 0x004fea0003900000 */
[----:B------:R-:W2:Y:S02]  /*16040*/  @!P3 SYNCS.PHASECHK.TRANS64 P3, [R13+URZ+0x34510], R158 ;  /* 0x0345109e0d00b5a7 */ /* 0x000ea4000806007f */
[----:B--2---:R-:W-:Y:S05]  /*16050*/  @!P3 BRA `(.L_x_115) ;  /* 0xfffffffc00ecb947 */ /* 0x004fea000383ffff */
[----:B------:R-:W-:Y:S05]  /*16060*/  BRA `(.L_x_378) ;  /* 0xffffff6400607947 */ /* 0x000fea000383ffff */
.L_x_120:
[----:B-1----:R-:W-:-:S04]  /*16070*/  MOV R13, UR50 ;  /* 0x00000032000d7c02 */ /* 0x002fc80008000f00 */
[----:B------:R1:W2:Y:S03]  /*16080*/  SYNCS.PHASECHK.TRANS64.TRYWAIT P3, [R13+URZ+0x34518], R158 ;  /* 0x0345189e0d0075a7 */ /* 0x0002a6000806017f */
[----:B--2---:R-:W-:Y:S05]  /*16090*/  @!P3 NANOSLEEP.SYNCS 0x989680 ;  /* 0x009896800000b95d */ /* 0x004fea0003900000 */
[----:B------:R-:W2:Y:S02]  /*160a0*/  @!P3 SYNCS.PHASECHK.TRANS64 P3, [R13+URZ+0x34518], R158 ;  /* 0x0345189e0d00b5a7 */ /* 0x000ea4000806007f */
[----:B--2---:R-:W-:Y:S05]  /*160b0*/  @!P3 BRA `(.L_x_120) ;  /* 0xfffffffc00ecb947 */ /* 0x004fea000383ffff */
[----:B------:R-:W-:Y:S05]  /*160c0*/  BRA `(.L_x_379) ;  /* 0xffffff6800e07947 */ /* 0x000fea000383ffff */
.L_x_125:
[----:B-1----:R-:W-:-:S04]  /*160d0*/  IMAD.U32 R13, RZ, RZ, UR50 ;  /* 0x00000032ff0d7e24 */ /* 0x002fc8000f8e00ff */
[----:B------:R1:W2:Y:S03]  /*160e0*/  SYNCS.PHASECHK.TRANS64.TRYWAIT P3, [R13+URZ+0x34500], R20 ;  /* 0x034500140d0075a7 */ /* 0x0002a6000806017f */
[----:B--2---:R-:W-:Y:S05]  /*160f0*/  @!P3 NANOSLEEP.SYNCS 0x989680 ;  /* 0x009896800000b95d */ /* 0x004fea0003900000 */
[----:B------:R-:W2:Y:S02]  /*16100*/  @!P3 SYNCS.PHASECHK.TRANS64 P3, [R13+URZ+0x34500], R20 ;  /* 0x034500140d00b5a7 */ /* 0x000ea4000806007f */
[----:B--2---:R-:W-:Y:S05]  /*16110*/  @!P3 BRA `(.L_x_125) ;  /* 0xfffffffc00ecb947 */ /* 0x004fea000383ffff */
[----:B------:R-:W-:Y:S05]  /*16120*/  BRA `(.L_x_380) ;  /* 0xffffff7000207947 */ /* 0x000fea000383ffff */
.L_x_130:
[----:B-1----:R-:W-:-:S04]  /*16130*/  MOV R13, UR50 ;  /* 0x00000032000d7c02 */ /* 0x002fc80008000f00 */
[----:B------:R1:W2:Y:S03]  /*16140*/  SYNCS.PHASECHK.TRANS64.TRYWAIT P3, [R13+URZ+0x34508], R20 ;  /* 0x034508140d0075a7 */ /* 0x0002a6000806017f */
[----:B--2---:R-:W-:Y:S05]  /*16150*/  @!P3 NANOSLEEP.SYNCS 0x989680 ;  /* 0x009896800000b95d */ /* 0x004fea0003900000 */
[----:B------:R-:W2:Y:S02]  /*16160*/  @!P3 SYNCS.PHASECHK.TRANS64 P3, [R13+URZ+0x34508], R20 ;  /* 0x034508140d00b5a7 */ /* 0x000ea4000806007f */
[----:B--2---:R-:W-:Y:S05]  /*16170*/  @!P3 BRA `(.L_x_130) ;  /* 0xfffffffc00ecb947 */ /* 0x004fea000383ffff */
[----:B------:R-:W-:Y:S05]  /*16180*/  BRA `(.L_x_381) ;  /* 0xffffff7400a07947 */ /* 0x000fea000383ffff */
.L_x_135:
[----:B-1----:R-:W-:-:S04]  /*16190*/  IMAD.U32 R13, RZ, RZ, UR50 ;  /* 0x00000032ff0d7e24 */ /* 0x002fc8000f8e00ff */
[----:B------:R1:W2:Y:S03]  /*161a0*/  SYNCS.PHASECHK.TRANS64.TRYWAIT P3, [R13+URZ+0x34510], R20 ;  /* 0x034510140d0075a7 */ /* 0x0002a6000806017f */
[----:B--2---:R-:W-:Y:S05]  /*161b0*/  @!P3 NANOSLEEP.SYNCS 0x989680 ;  /* 0x009896800000b95d */ /* 0x004fea0003900000 */
[----:B------:R-:W2:Y:S02]  /*161c0*/  @!P3 SYNCS.PHASECHK.TRANS64 P3, [R13+URZ+0x34510], R20 ;  /* 0x034510140d00b5a7 */ /* 0x000ea4000806007f */
[----:B--2---:R-:W-:Y:S05]  /*161d0*/  @!P3 BRA `(.L_x_135) ;  /* 0xfffffffc00ecb947 */ /* 0x004fea000383ffff */
[----:B------:R-:W-:Y:S05]  /*161e0*/  BRA `(.L_x_382) ;  /* 0xffffff7800e07947 */ /* 0x000fea000383ffff */
.L_x_140:
[----:B-1----:R-:W-:-:S04]  /*161f0*/  MOV R13, UR50 ;  /* 0x00000032000d7c02 */ /* 0x002fc80008000f00 */
[----:B------:R1:W2:Y:S03]  /*16200*/  SYNCS.PHASECHK.TRANS64.TRYWAIT P3, [R13+URZ+0x34518], R20 ;  /* 0x034518140d0075a7 */ /* 0x0002a6000806017f */
[----:B--2---:R-:W-:Y:S05]  /*16210*/  @!P3 NANOSLEEP.SYNCS 0x989680 ;  /* 0x009896800000b95d */ /* 0x004fea0003900000 */
[----:B------:R-:W2:Y:S02]  /*16220*/  @!P3 SYNCS.PHASECHK.TRANS64 P3, [R13+URZ+0x34518], R20 ;  /* 0x034518140d00b5a7 */ /* 0x000ea4000806007f */
[----:B--2---:R-:W-:Y:S05]  /*16230*/  @!P3 BRA `(.L_x_140) ;  /* 0xfffffffc00ecb947 */ /* 0x004fea000383ffff */
[----:B------:R-:W-:Y:S05]  /*16240*/  BRA `(.L_x_383) ;  /* 0xffffff8000607947 */ /* 0x000fea000383ffff */
.L_x_145:
[----:B-1----:R-:W-:-:S04]  /*16250*/  IMAD.U32 R3, RZ, RZ, UR4 ;  /* 0x00000004ff037e24 */ /* 0x002fc8000f8e00ff */
[----:B------:R1:W2:Y:S03]  /*16260*/  SYNCS.PHASECHK.TRANS64.TRYWAIT P2, [R3+URZ+0x34400], R0 ;  /* 0x03440000030075a7 */ /* 0x0002a6000804017f */
[----:B--2---:R-:W-:Y:S05]  /*16270*/  @!P2 NANOSLEEP.SYNCS 0x989680 ;  /* 0x009896800000a95d */ /* 0x004fea0003900000 */
[----:B------:R-:W2:Y:S02]  /*16280*/  @!P2 SYNCS.PHASECHK.TRANS64 P2, [R3+URZ+0x34400], R0 ;  /* 0x034400000300a5a7 */ /* 0x000ea4000804007f */
[----:B--2---:R-:W-:Y:S05]  /*16290*/  @!P2 BRA `(.L_x_145) ;  /* 0xfffffffc00eca947 */ /* 0x004fea000383ffff */
[----:B------:R-:W-:Y:S05]  /*162a0*/  BRA `(.L_x_384) ;  /* 0xffffff8400b87947 */ /* 0x000fea000383ffff */
.L_x_149:
[----:B-1----:R-:W-:-:S04]  /*162b0*/  MOV R3, UR4 ;  /* 0x0000000400037c02 */ /* 0x002fc80008000f00 */
[----:B------:R1:W2:Y:S03]  /*162c0*/  SYNCS.PHASECHK.TRANS64.TRYWAIT P2, [R3+URZ+0x34400], R2 ;  /* 0x03440002030075a7 */ /* 0x0002a6000804017f */
[----:B--2---:R-:W-:Y:S05]  /*162d0*/  @!P2 NANOSLEEP.SYNCS 0x989680 ;  /* 0x009896800000a95d */ /* 0x004fea0003900000 */
[----:B------:R-:W2:Y:S02]  /*162e0*/  @!P2 SYNCS.PHASECHK.TRANS64 P2, [R3+URZ+0x34400], R2 ;  /* 0x034400020300a5a7 */ /* 0x000ea4000804007f */
[----:B--2---:R-:W-:Y:S05]  /*162f0*/  @!P2 BRA `(.L_x_149) ;  /* 0xfffffffc00eca947 */ /* 0x004fea000383ffff */
[----:B------:R-:W-:Y:S05]  /*16300*/  BRA `(.L_x_385) ;  /* 0xffffff8800587947 */ /* 0x000fea000383ffff */
.L_x_167:
[----:B-1----:R-:W-:-:S04]  /*16310*/  IMAD.U32 R3, RZ, RZ, UR6 ;  /* 0x00000006ff037e24 */ /* 0x002fc8000f8e00ff */
[----:B------:R1:W2:Y:S03]  /*16320*/  SYNCS.PHASECHK.TRANS64.TRYWAIT P0, [R3+URZ+0x34548], R0 ;  /* 0x03454800030075a7 */ /* 0x0002a6000800017f */
[----:B--2---:R-:W-:Y:S05]  /*16330*/  @!P0 NANOSLEEP.SYNCS 0x989680 ;  /* 0x009896800000895d */ /* 0x004fea0003900000 */
[----:B------:R-:W2:Y:S02]  /*16340*/  @!P0 SYNCS.PHASECHK.TRANS64 P0, [R3+URZ+0x34548], R0 ;  /* 0x03454800030085a7 */ /* 0x000ea4000800007f */
[----:B--2---:R-:W-:Y:S05]  /*16350*/  @!P0 BRA `(.L_x_167) ;  /* 0xfffffffc00ec8947 */ /* 0x004fea000383ffff */
[----:B------:R-:W-:Y:S05]  /*16360*/  BRA `(.L_x_386) ;  /* 0xffffff9400b87947 */ /* 0x000fea000383ffff */
.L_x_169:
[----:B-1----:R-:W-:-:S04]  /*16370*/  MOV R6, UR7 ;  /* 0x0000000700067c02 */ /* 0x002fc80008000f00 */
[----:B------:R1:W2:Y:S03]  /*16380*/  SYNCS.PHASECHK.TRANS64.TRYWAIT P0, [R6+URZ+0x34400], R3 ;  /* 0x03440003060075a7 */ /* 0x0002a6000800017f */
[----:B--2---:R-:W-:Y:S05]  /*16390*/  @!P0 NANOSLEEP.SYNCS 0x989680 ;  /* 0x009896800000895d */ /* 0x004fea0003900000 */
[----:B------:R-:W2:Y:S02]  /*163a0*/  @!P0 SYNCS.PHASECHK.TRANS64 P0, [R6+URZ+0x34400], R3 ;  /* 0x03440003060085a7 */ /* 0x000ea4000800007f */
[----:B--2---:R-:W-:Y:S05]  /*163b0*/  @!P0 BRA `(.L_x_169) ;  /* 0xfffffffc00ec8947 */ /* 0x004fea000383ffff */
[----:B------:R-:W-:Y:S05]  /*163c0*/  BRA `(.L_x_387) ;  /* 0xffffff9400e07947 */ /* 0x000fea000383ffff */
.L_x_175:
[----:B--2---:R-:W-:-:S04]  /*163d0*/  IMAD.U32 R3, RZ, RZ, UR6 ;  /* 0x00000006ff037e24 */ /* 0x004fc8000f8e00ff */
[----:B------:R2:W3:Y:S03]  /*163e0*/  SYNCS.PHASECHK.TRANS64.TRYWAIT P1, [R3+URZ+0x34520], R8 ;  /* 0x03452008030075a7 */ /* 0x0004e6000802017f */
[----:B---3--:R-:W-:Y:S05]  /*163f0*/  @!P1 NANOSLEEP.SYNCS 0x989680 ;  /* 0x009896800000995d */ /* 0x008fea0003900000 */
[----:B------:R-:W3:Y:S02]  /*16400*/  @!P1 SYNCS.PHASECHK.TRANS64 P1, [R3+URZ+0x34520], R8 ;  /* 0x03452008030095a7 */ /* 0x000ee4000802007f */
[----:B---3--:R-:W-:Y:S05]  /*16410*/  @!P1 BRA `(.L_x_175) ;  /* 0xfffffffc00ec9947 */ /* 0x008fea000383ffff */
[----:B------:R-:W-:Y:S05]  /*16420*/  BRA `(.L_x_388) ;  /* 0xffffff98008c7947 */ /* 0x000fea000383ffff */
.L_x_181:
[----:B--2---:R-:W-:-:S04]  /*16430*/  MOV R3, UR6 ;  /* 0x0000000600037c02 */ /* 0x004fc80008000f00 */
[----:B------:R2:W4:Y:S03]  /*16440*/  SYNCS.PHASECHK.TRANS64.TRYWAIT P1, [R3+URZ+0x34528], R8 ;  /* 0x03452808030075a7 */ /* 0x000526000802017f */
[----:B----4-:R-:W-:Y:S05]  /*16450*/  @!P1 NANOSLEEP.SYNCS 0x989680 ;  /* 0x009896800000995d */ /* 0x010fea0003900000 */
[----:B------:R-:W4:Y:S02]  /*16460*/  @!P1 SYNCS.PHASECHK.TRANS64 P1, [R3+URZ+0x34528], R8 ;  /* 0x03452808030095a7 */ /* 0x000f24000802007f */
[----:B----4-:R-:W-:Y:S05]  /*16470*/  @!P1 BRA `(.L_x_181) ;  /* 0xfffffffc00ec9947 */ /* 0x010fea000383ffff */
[----:B------:R-:W-:Y:S05]  /*16480*/  BRA `(.L_x_389) ;  /* 0xffffff9800c87947 */ /* 0x000fea000383ffff */
.L_x_187:
[----:B--2---:R-:W-:-:S04]  /*16490*/  IMAD.U32 R3, RZ, RZ, UR6 ;  /* 0x00000006ff037e24 */ /* 0x004fc8000f8e00ff */
[----:B------:R2:W1:Y:S03]  /*164a0*/  SYNCS.PHASECHK.TRANS64.TRYWAIT P1, [R3+URZ+0x34530], R8 ;  /* 0x03453008030075a7 */ /* 0x000466000802017f */
[----:B-1----:R-:W-:Y:S05]  /*164b0*/  @!P1 NANOSLEEP.SYNCS 0x989680 ;  /* 0x009896800000995d */ /* 0x002fea0003900000 */
[----:B------:R-:W1:Y:S02]  /*164c0*/  @!P1 SYNCS.PHASECHK.TRANS64 P1, [R3+URZ+0x34530], R8 ;  /* 0x03453008030095a7 */ /* 0x000e64000802007f */
[----:B-1----:R-:W-:Y:S05]  /*164d0*/  @!P1 BRA `(.L_x_187) ;  /* 0xfffffffc00ec9947 */ /* 0x002fea000383ffff */
[----:B------:R-:W-:Y:S05]  /*164e0*/  BRA `(.L_x_390) ;  /* 0xffffff9c00107947 */ /* 0x000fea000383ffff */
.L_x_193:
[----:B--2---:R-:W-:-:S04]  /*164f0*/  MOV R3, UR6 ;  /* 0x0000000600037c02 */ /* 0x004fc80008000f00 */
[----:B------:R2:W1:Y:S03]  /*16500*/  SYNCS.PHASECHK.TRANS64.TRYWAIT P1, [R3+URZ+0x34538], R8 ;  /* 0x03453808030075a7 */ /* 0x000466000802017f */
[----:B-1----:R-:W-:Y:S05]  /*16510*/  @!P1 NANOSLEEP.SYNCS 0x989680 ;  /* 0x009896800000995d */ /* 0x002fea0003900000 */
[----:B------:R-:W1:Y:S02]  /*16520*/  @!P1 SYNCS.PHASECHK.TRANS64 P1, [R3+URZ+0x34538], R8 ;  /* 0x03453808030095a7 */ /* 0x000e64000802007f */
[----:B-1----:R-:W-:Y:S05]  /*16530*/  @!P1 BRA `(.L_x_193) ;  /* 0xfffffffc00ec9947 */ /* 0x002fea000383ffff */
[----:B------:R-:W-:Y:S05]  /*16540*/  BRA `(.L_x_391) ;  /* 0xffffff9c00507947 */ /* 0x000fea000383ffff */
.L_x_199:
[----:B-12---:R-:W-:-:S04]  /*16550*/  IMAD.U32 R3, RZ, RZ, UR6 ;  /* 0x00000006ff037e24 */ /* 0x006fc8000f8e00ff */
[----:B------:R1:W2:Y:S03]  /*16560*/  SYNCS.PHASECHK.TRANS64.TRYWAIT P1, [R3+URZ+0x34520], R2 ;  /* 0x03452002030075a7 */ /* 0x0002a6000802017f */
[----:B--2---:R-:W-:Y:S05]  /*16570*/  @!P1 NANOSLEEP.SYNCS 0x989680 ;  /* 0x009896800000995d */ /* 0x004fea0003900000 */
[----:B------:R-:W2:Y:S02]  /*16580*/  @!P1 SYNCS.PHASECHK.TRANS64 P1, [R3+URZ+0x34520], R2 ;  /* 0x03452002030095a7 */ /* 0x000ea4000802007f */
[----:B--2---:R-:W-:Y:S05]  /*16590*/  @!P1 BRA `(.L_x_199) ;  /* 0xfffffffc00ec9947 */ /* 0x004fea000383ffff */
[----:B------:R-:W-:Y:S05]  /*165a0*/  BRA `(.L_x_392) ;  /* 0xffffff9c009c7947 */ /* 0x000fea000383ffff */
.L_x_205:
[----:B-123--:R-:W-:-:S04]  /*165b0*/  MOV R3, UR6 ;  /* 0x0000000600037c02 */ /* 0x00efc80008000f00 */
[----:B------:R1:W2:Y:S03]  /*165c0*/  SYNCS.PHASECHK.TRANS64.TRYWAIT P1, [R3+URZ+0x34528], R2 ;  /* 0x03452802030075a7 */ /* 0x0002a6000802017f */
[----:B--2---:R-:W-:Y:S05]  /*165d0*/  @!P1 NANOSLEEP.SYNCS 0x989680 ;  /* 0x009896800000995d */ /* 0x004fea0003900000 */
[----:B------:R-:W2:Y:S02]  /*165e0*/  @!P1 SYNCS.PHASECHK.TRANS64 P1, [R3+URZ+0x34528], R2 ;  /* 0x03452802030095a7 */ /* 0x000ea4000802007f */
[----:B--2---:R-:W-:Y:S05]  /*165f0*/  @!P1 BRA `(.L_x_205) ;  /* 0xfffffffc00ec9947 */ /* 0x004fea000383ffff */
[----:B------:R-:W-:Y:S05]  /*16600*/  BRA `(.L_x_393) ;  /* 0xffffff9c00d07947 */ /* 0x000fea000383ffff */
.L_x_211:
[----:B-1234-:R-:W-:-:S04]  /*16610*/  IMAD.U32 R3, RZ, RZ, UR6 ;  /* 0x00000006ff037e24 */ /* 0x01efc8000f8e00ff */
[----:B------:R1:W2:Y:S03]  /*16620*/  SYNCS.PHASECHK.TRANS64.TRYWAIT P1, [R3+URZ+0x34530], R2 ;  /* 0x03453002030075a7 */ /* 0x0002a6000802017f */
[----:B--2---:R-:W-:Y:S05]  /*16630*/  @!P1 NANOSLEEP.SYNCS 0x989680 ;  /* 0x009896800000995d */ /* 0x004fea0003900000 */
[----:B------:R-:W2:Y:S02]  /*16640*/  @!P1 SYNCS.PHASECHK.TRANS64 P1, [R3+URZ+0x34530], R2 ;  /* 0x03453002030095a7 */ /* 0x000ea4000802007f */
[----:B--2---:R-:W-:Y:S05]  /*16650*/  @!P1 BRA `(.L_x_211) ;  /* 0xfffffffc00ec9947 */ /* 0x004fea000383ffff */
[----:B------:R-:W-:Y:S05]  /*16660*/  BRA `(.L_x_394) ;  /* 0xffffffa0000c7947 */ /* 0x000fea000383ffff */
.L_x_217:
[----:B-1234-:R-:W-:-:S04]  /*16670*/  MOV R3, UR6 ;  /* 0x0000000600037c02 */ /* 0x01efc80008000f00 */
[----:B------:R1:W2:Y:S03]  /*16680*/  SYNCS.PHASECHK.TRANS64.TRYWAIT P1, [R3+URZ+0x34538], R2 ;  /* 0x03453802030075a7 */ /* 0x0002a6000802017f */
[----:B--2---:R-:W-:Y:S05]  /*16690*/  @!P1 NANOSLEEP.SYNCS 0x989680 ;  /* 0x009896800000995d */ /* 0x004fea0003900000 */
[----:B------:R-:W2:Y:S02]  /*166a0*/  @!P1 SYNCS.PHASECHK.TRANS64 P1, [R3+URZ+0x34538], R2 ;  /* 0x03453802030095a7 */ /* 0x000ea4000802007f */
[----:B--2---:R-:W-:Y:S05]  /*166b0*/  @!P1 BRA `(.L_x_217) ;  /* 0xfffffffc00ec9947 */ /* 0x004fea000383ffff */
[----:B------:R-:W-:Y:S05]  /*166c0*/  BRA `(.L_x_395) ;  /* 0xffffffa000407947 */ /* 0x000fea000383ffff */
.L_x_223:
[----:B-1234-:R-:W-:-:S04]  /*166d0*/  IMAD.U32 R3, RZ, RZ, UR6 ;  /* 0x00000006ff037e24 */ /* 0x01efc8000f8e00ff */
[----:B------:R1:W2:Y:S03]  /*166e0*/  SYNCS.PHASECHK.TRANS64.TRYWAIT P1, [R3+URZ+0x34520], R8 ;  /* 0x03452008030075a7 */ /* 0x0002a6000802017f */
[----:B--2---:R-:W-:Y:S05]  /*166f0*/  @!P1 NANOSLEEP.SYNCS 0x989680 ;  /* 0x009896800000995d */ /* 0x004fea0003900000 */
[----:B------:R-:W2:Y:S02]  /*16700*/  @!P1 SYNCS.PHASECHK.TRANS64 P1, [R3+URZ+0x34520], R8 ;  /* 0x03452008030095a7 */ /* 0x000ea4000802007f */
[----:B--2---:R-:W-:Y:S05]  /*16710*/  @!P1 BRA `(.L_x_223) ;  /* 0xfffffffc00ec9947 */ /* 0x004fea000383ffff */
[----:B------:R-:W-:Y:S05]  /*16720*/  BRA `(.L_x_396) ;  /* 0xffffffa0007c7947 */ /* 0x000fea000383ffff */
.L_x_229:
[----:B-1234-:R-:W-:-:S04]  /*16730*/  MOV R3, UR6 ;  /* 0x0000000600037c02 */ /* 0x01efc80008000f00 */
[----:B------:R1:W2:Y:S03]  /*16740*/  SYNCS.PHASECHK.TRANS64.TRYWAIT P1, [R3+URZ+0x34528], R8 ;  /* 0x03452808030075a7 */ /* 0x0002a6000802017f */
[----:B--2---:R-:W-:Y:S05]  /*16750*/  @!P1 NANOSLEEP.SYNCS 0x989680 ;  /* 0x009896800000995d */ /* 0x004fea0003900000 */
[----:B------:R-:W2:Y:S02]  /*16760*/  @!P1 SYNCS.PHASECHK.TRANS64 P1, [R3+URZ+0x34528], R8 ;  /* 0x03452808030095a7 */ /* 0x000ea4000802007f */
[----:B--2---:R-:W-:Y:S05]  /*16770*/  @!P1 BRA `(.L_x_229) ;  /* 0xfffffffc00ec9947 */ /* 0x004fea000383ffff */
[----:B------:R-:W-:Y:S05]  /*16780*/  BRA `(.L_x_397) ;  /* 0xffffffa000b07947 */ /* 0x000fea000383ffff */
.L_x_235:
[----:B-1234-:R-:W-:-:S04]  /*16790*/  IMAD.U32 R3, RZ, RZ, UR6 ;  /* 0x00000006ff037e24 */ /* 0x01efc8000f8e00ff */
[----:B------:R1:W2:Y:S03]  /*167a0*/  SYNCS.PHASECHK.TRANS64.TRYWAIT P1, [R3+URZ+0x34530], R8 ;  /* 0x03453008030075a7 */ /* 0x0002a6000802017f */
[----:B--2---:R-:W-:Y:S05]  /*167b0*/  @!P1 NANOSLEEP.SYNCS 0x989680 ;  /* 0x009896800000995d */ /* 0x004fea0003900000 */
[----:B------:R-:W2:Y:S02]  /*167c0*/  @!P1 SYNCS.PHASECHK.TRANS64 P1, [R3+URZ+0x34530], R8 ;  /* 0x03453008030095a7 */ /* 0x000ea4000802007f */
[----:B--2---:R-:W-:Y:S05]  /*167d0*/  @!P1 BRA `(.L_x_235) ;  /* 0xfffffffc00ec9947 */ /* 0x004fea000383ffff */
[----:B------:R-:W-:Y:S05]  /*167e0*/  BRA `(.L_x_398) ;  /* 0xffffffa000ec7947 */ /* 0x000fea000383ffff */
.L_x_241:
[----:B-1234-:R-:W-:-:S04]  /*167f0*/  MOV R3, UR6 ;  /* 0x0000000600037c02 */ /* 0x01efc80008000f00 */
[----:B------:R1:W2:Y:S03]  /*16800*/  SYNCS.PHASECHK.TRANS64.TRYWAIT P1, [R3+URZ+0x34538], R8 ;  /* 0x03453808030075a7 */ /* 0x0002a6000802017f */
[----:B--2---:R-:W-:Y:S05]  /*16810*/  @!P1 NANOSLEEP.SYNCS 0x989680 ;  /* 0x009896800000995d */ /* 0x004fea0003900000 */
[----:B------:R-:W2:Y:S02]  /*16820*/  @!P1 SYNCS.PHASECHK.TRANS64 P1, [R3+URZ+0x34538], R8 ;  /* 0x03453808030095a7 */ /* 0x000ea4000802007f */
[----:B--2---:R-:W-:Y:S05]  /*16830*/  @!P1 BRA `(.L_x_241) ;  /* 0xfffffffc00ec9947 */ /* 0x004fea000383ffff */
[----:B------:R-:W-:Y:S05]  /*16840*/  BRA `(.L_x_399) ;  /* 0xffffffa400207947 */ /* 0x000fea000383ffff */
.L_x_247:
[----:B-1234-:R-:W-:-:S04]  /*16850*/  IMAD.U32 R3, RZ, RZ, UR6 ;  /* 0x00000006ff037e24 */ /* 0x01efc8000f8e00ff */
[----:B------:R1:W2:Y:S03]  /*16860*/  SYNCS.PHASECHK.TRANS64.TRYWAIT P1, [R3+URZ+0x34520], R2 ;  /* 0x03452002030075a7 */ /* 0x0002a6000802017f */
[----:B--2---:R-:W-:Y:S05]  /*16870*/  @!P1 NANOSLEEP.SYNCS 0x989680 ;  /* 0x009896800000995d */ /* 0x004fea0003900000 */
[----:B------:R-:W2:Y:S02]  /*16880*/  @!P1 SYNCS.PHASECHK.TRANS64 P1, [R3+URZ+0x34520], R2 ;  /* 0x03452002030095a7 */ /* 0x000ea4000802007f */
[----:B--2---:R-:W-:Y:S05]  /*16890*/  @!P1 BRA `(.L_x_247) ;  /* 0xfffffffc00ec9947 */ /* 0x004fea000383ffff */
[----:B------:R-:W-:Y:S05]  /*168a0*/  BRA `(.L_x_400) ;  /* 0xffffffa4005c7947 */ /* 0x000fea000383ffff */
.L_x_253:
[----:B-1234-:R-:W-:-:S04]  /*168b0*/  MOV R3, UR6 ;  /* 0x0000000600037c02 */ /* 0x01efc80008000f00 */
[----:B------:R1:W2:Y:S03]  /*168c0*/  SYNCS.PHASECHK.TRANS64.TRYWAIT P1, [R3+URZ+0x34528], R2 ;  /* 0x03452802030075a7 */ /* 0x0002a6000802017f */
[----:B--2---:R-:W-:Y:S05]  /*168d0*/  @!P1 NANOSLEEP.SYNCS 0x989680 ;  /* 0x009896800000995d */ /* 0x004fea0003900000 */
[----:B------:R-:W2:Y:S02]  /*168e0*/  @!P1 SYNCS.PHASECHK.TRANS64 P1, [R3+URZ+0x34528], R2 ;  /* 0x03452802030095a7 */ /* 0x000ea4000802007f */
[----:B--2---:R-:W-:Y:S05]  /*168f0*/  @!P1 BRA `(.L_x_253) ;  /* 0xfffffffc00ec9947 */ /* 0x004fea000383ffff */
[----:B------:R-:W-:Y:S05]  /*16900*/  BRA `(.L_x_401) ;  /* 0xffffffa400907947 */ /* 0x000fea000383ffff */
.L_x_259:
[----:B-1234-:R-:W-:-:S04]  /*16910*/  IMAD.U32 R3, RZ, RZ, UR6 ;  /* 0x00000006ff037e24 */ /* 0x01efc8000f8e00ff */
[----:B------:R1:W2:Y:S03]  /*16920*/  SYNCS.PHASECHK.TRANS64.TRYWAIT P1, [R3+URZ+0x34530], R2 ;  /* 0x03453002030075a7 */ /* 0x0002a6000802017f */
[----:B--2---:R-:W-:Y:S05]  /*16930*/  @!P1 NANOSLEEP.SYNCS 0x989680 ;  /* 0x009896800000995d */ /* 0x004fea0003900000 */
[----:B------:R-:W2:Y:S02]  /*16940*/  @!P1 SYNCS.PHASECHK.TRANS64 P1, [R3+URZ+0x34530], R2 ;  /* 0x03453002030095a7 */ /* 0x000ea4000802007f */
[----:B--2---:R-:W-:Y:S05]  /*16950*/  @!P1 BRA `(.L_x_259) ;  /* 0xfffffffc00ec9947 */ /* 0x004fea000383ffff */
[----:B------:R-:W-:Y:S05]  /*16960*/  BRA `(.L_x_402) ;  /* 0xffffffa400cc7947 */ /* 0x000fea000383ffff */
.L_x_265:
[----:B-1234-:R-:W-:-:S04]  /*16970*/  MOV R3, UR6 ;  /* 0x0000000600037c02 */ /* 0x01efc80008000f00 */
[----:B------:R1:W2:Y:S03]  /*16980*/  SYNCS.PHASECHK.TRANS64.TRYWAIT P1, [R3+URZ+0x34538], R2 ;  /* 0x03453802030075a7 */ /* 0x0002a6000802017f */
[----:B--2---:R-:W-:Y:S05]  /*16990*/  @!P1 NANOSLEEP.SYNCS 0x989680 ;  /* 0x009896800000995d */ /* 0x004fea0003900000 */
[----:B------:R-:W2:Y:S02]  /*169a0*/  @!P1 SYNCS.PHASECHK.TRANS64 P1, [R3+URZ+0x34538], R2 ;  /* 0x03453802030095a7 */ /* 0x000ea4000802007f */
[----:B--2---:R-:W-:Y:S05]  /*169b0*/  @!P1 BRA `(.L_x_265) ;  /* 0xfffffffc00ec9947 */ /* 0x004fea000383ffff */
[----:B------:R-:W-:Y:S05]  /*169c0*/  BRA `(.L_x_403) ;  /* 0xffffffa800047947 */ /* 0x000fea000383ffff */
.L_x_280:
[----:B-1----:R-:W-:-:S04]  /*169d0*/  IMAD.U32 R3, RZ, RZ, UR6 ;  /* 0x00000006ff037e24 */ /* 0x002fc8000f8e00ff */
[----:B------:R1:W2:Y:S03]  /*169e0*/  SYNCS.PHASECHK.TRANS64.TRYWAIT P0, [R3+URZ+0x34520], R8 ;  /* 0x03452008030075a7 */ /* 0x0002a6000800017f */
[----:B--2---:R-:W-:Y:S05]  /*169f0*/  @!P0 NANOSLEEP.SYNCS 0x989680 ;  /* 0x009896800000895d */ /* 0x004fea0003900000 */
[----:B------:R-:W2:Y:S02]  /*16a00*/  @!P0 SYNCS.PHASECHK.TRANS64 P0, [R3+URZ+0x34520], R8 ;  /* 0x03452008030085a7 */ /* 0x000ea4000800007f */
[----:B--2---:R-:W-:Y:S05]  /*16a10*/  @!P0 BRA `(.L_x_280) ;  /* 0xfffffffc00ec8947 */ /* 0x004fea000383ffff */
[----:B------:R-:W-:Y:S05]  /*16a20*/  BRA `(.L_x_404) ;  /* 0xffffffac00887947 */ /* 0x000fea000383ffff */
.L_x_282:
[----:B-1----:R-:W-:-:S04]  /*16a30*/  MOV R3, UR6 ;  /* 0x0000000600037c02 */ /* 0x002fc80008000f00 */
[----:B------:R1:W2:Y:S03]  /*16a40*/  SYNCS.PHASECHK.TRANS64.TRYWAIT P0, [R3+URZ+0x34528], R8 ;  /* 0x03452808030075a7 */ /* 0x0002a6000800017f */
[----:B--2---:R-:W-:Y:S05]  /*16a50*/  @!P0 NANOSLEEP.SYNCS 0x989680 ;  /* 0x009896800000895d */ /* 0x004fea0003900000 */
[----:B------:R-:W2:Y:S02]  /*16a60*/  @!P0 SYNCS.PHASECHK.TRANS64 P0, [R3+URZ+0x34528], R8 ;  /* 0x03452808030085a7 */ /* 0x000ea4000800007f */
[----:B--2---:R-:W-:Y:S05]  /*16a70*/  @!P0 BRA `(.L_x_282) ;  /* 0xfffffffc00ec8947 */ /* 0x004fea000383ffff */
[----:B------:R-:W-:Y:S05]  /*16a80*/  BRA `(.L_x_405) ;  /* 0xffffffac00807947 */ /* 0x000fea000383ffff */
.L_x_284:
[----:B-1----:R-:W-:-:S04]  /*16a90*/  IMAD.U32 R3, RZ, RZ, UR6 ;  /* 0x00000006ff037e24 */ /* 0x002fc8000f8e00ff */
[----:B------:R1:W2:Y:S03]  /*16aa0*/  SYNCS.PHASECHK.TRANS64.TRYWAIT P0, [R3+URZ+0x34530], R8 ;  /* 0x03453008030075a7 */ /* 0x0002a6000800017f */
[----:B--2---:R-:W-:Y:S05]  /*16ab0*/  @!P0 NANOSLEEP.SYNCS 0x989680 ;  /* 0x009896800000895d */ /* 0x004fea0003900000 */
[----:B------:R-:W2:Y:S02]  /*16ac0*/  @!P0 SYNCS.PHASECHK.TRANS64 P0, [R3+URZ+0x34530], R8 ;  /* 0x03453008030085a7 */ /* 0x000ea4000800007f */
[----:B--2---:R-:W-:Y:S05]  /*16ad0*/  @!P0 BRA `(.L_x_284) ;  /* 0xfffffffc00ec8947 */ /* 0x004fea000383ffff */
[----:B------:R-:W-:Y:S05]  /*16ae0*/  BRA `(.L_x_406) ;  /* 0xffffffac00787947 */ /* 0x000fea000383ffff */
.L_x_296:
[----:B------:R-:W-:Y:S01]  /*16af0*/  BSSY B1, `(.L_x_407) ;  /* 0x0000006000017945 */ /* 0x000fe20003800000 */
[----:B------:R-:W-:-:S07]  /*16b00*/  MOV R15, 0xffffffff ;  /* 0xffffffff000f7802 */ /* 0x000fce0000000f00 */
[----:B------:R-:W-:Y:S05]  /*16b10*/  WARPSYNC.COLLECTIVE R15, `(.L_x_408) ;  /* 0x000000000f0c7348 */ /* 0x000fea0003c00000 */
[----:B------:R-:W-:Y:S02]  /*16b20*/  ELECT P6, UR62, PT ;  /* 0x00000000003e782f */ /* 0x000fe400038c0000 */
[----:B------:R-:W-:Y:S01]  /*16b30*/  MOV R14, UR62 ;  /* 0x0000003e000e7c02 */ /* 0x000fe20008000f00 */
[----:B------:R-:W-:Y:S10]  /*16b40*/  ENDCOLLECTIVE ;  /* 0x000000000000791b */ /* 0x000ff40003800000 */
.L_x_408:
[----:B------:R-:W-:Y:S05]  /*16b50*/  BSYNC B1 ;  /* 0x0000000000017941 */ /* 0x000fea0003800000 */
.L_x_407:
[----:B------:R-:W-:Y:S05]  /*16b60*/  BRA `(.L_x_409) ;  /* 0xffffffb800687947 */ /* 0x000fea000383ffff */
.L_x_299:
[----:B--2---:R2:W3:Y:S02]  /*16b70*/  SYNCS.PHASECHK.TRANS64.TRYWAIT P0, [R8+URZ+0x344c0], R5 ;  /* 0x0344c005080075a7 */ /* 0x0044e4000800017f */
[----:B---3--:R-:W-:Y:S05]  /*16b80*/  @!P0 NANOSLEEP.SYNCS 0x989680 ;  /* 0x009896800000895d */ /* 0x008fea0003900000 */
[----:B------:R-:W3:Y:S02]  /*16b90*/  @!P0 SYNCS.PHASECHK.TRANS64 P0, [R8+URZ+0x344c0], R5 ;  /* 0x0344c005080085a7 */ /* 0x000ee4000800007f */
[----:B---3--:R-:W-:Y:S05]  /*16ba0*/  @!P0 BRA `(.L_x_299) ;  /* 0xfffffffc00f08947 */ /* 0x008fea000383ffff */
[----:B------:R-:W-:Y:S05]  /*16bb0*/  BRA `(.L_x_410) ;  /* 0xffffffb800907947 */ /* 0x000fea000383ffff */
.L_x_305:
[----:B-1----:R1:W3:Y:S02]  /*16bc0*/  SYNCS.PHASECHK.TRANS64.TRYWAIT P0, [R3+URZ+0x34400], R2 ;  /* 0x03440002030075a7 */ /* 0x0022e4000800017f */
[----:B---3--:R-:W-:Y:S05]  /*16bd0*/  @!P0 NANOSLEEP.SYNCS 0x989680 ;  /* 0x009896800000895d */ /* 0x008fea0003900000 */
[----:B------:R-:W3:Y:S02]  /*16be0*/  @!P0 SYNCS.PHASECHK.TRANS64 P0, [R3+URZ+0x34400], R2 ;  /* 0x03440002030085a7 */ /* 0x000ee4000800007f */
[----:B---3--:R-:W-:Y:S05]  /*16bf0*/  @!P0 BRA `(.L_x_305) ;  /* 0xfffffffc00f08947 */ /* 0x008fea000383ffff */
[----:B------:R-:W-:Y:S05]  /*16c00*/  BRA `(.L_x_411) ;  /* 0xffffffbc005c7947 */ /* 0x000fea000383ffff */
.L_x_308:
[----:B------:R-:W-:Y:S01]  /*16c10*/  BSSY B1, `(.L_x_412) ;  /* 0x0000006000017945 */ /* 0x000fe20003800000 */
[----:B------:R-:W-:-:S07]  /*16c20*/  IMAD.MOV.U32 R15, RZ, RZ, -0x1 ;  /* 0xffffffffff0f7424 */ /* 0x000fce00078e00ff */
[----:B-1---5:R-:W-:Y:S05]  /*16c30*/  WARPSYNC.COLLECTIVE R15, `(.L_x_413) ;  /* 0x000000000f0c7348 */ /* 0x022fea0003c00000 */
[----:B------:R-:W-:Y:S02]  /*16c40*/  ELECT P6, UR62, PT ;  /* 0x00000000003e782f */ /* 0x000fe400038c0000 */
[----:B------:R-:W-:Y:S01]  /*16c50*/  MOV R14, UR62 ;  /* 0x0000003e000e7c02 */ /* 0x000fe20008000f00 */
[----:B-1---5:R-:W-:Y:S10]  /*16c60*/  ENDCOLLECTIVE ;  /* 0x000000000000791b */ /* 0x022ff40003800000 */
.L_x_413:
[----:B------:R-:W-:Y:S05]  /*16c70*/  BSYNC B1 ;  /* 0x0000000000017941 */ /* 0x000fea0003800000 */
.L_x_412:
[----:B------:R-:W-:Y:S05]  /*16c80*/  BRA `(.L_x_414) ;  /* 0xffffffbc00a47947 */ /* 0x000fea000383ffff */
.L_x_311:
[----:B------:R-:W-:Y:S01]  /*16c90*/  BSSY B1, `(.L_x_415) ;  /* 0x0000005000017945 */ /* 0x000fe20003800000 */
[----:B--2---:R-:W-:-:S07]  /*16ca0*/  MOV R15, 0xffffffff ;  /* 0xffffffff000f7802 */ /* 0x004fce0000000f00 */
[----:B-1---5:R-:W-:Y:S05]  /*16cb0*/  WARPSYNC.COLLECTIVE R15, `(.L_x_416) ;  /* 0x000000000f087348 */ /* 0x022fea0003c00000 */
[----:B------:R-:W-:Y:S01]  /*16cc0*/  NOP ;  /* 0x0000000000007918 */ /* 0x000fe20000000000 */
[----:B-1---5:R-:W-:Y:S01]  /*16cd0*/  ENDCOLLECTIVE ;  /* 0x000000000000791b */ /* 0x022fe20003800000 */
.L_x_416:
[----:B------:R-:W-:Y:S05]  /*16ce0*/  BSYNC B1 ;  /* 0x0000000000017941 */ /* 0x000fea0003800000 */
.L_x_415:
[----:B------:R-:W-:-:S07]  /*16cf0*/  IMAD.MOV.U32 R15, RZ, RZ, -0x1 ;  /* 0xffffffffff0f7424 */ /* 0x000fce00078e00ff */
[----:B------:R-:W-:Y:S05]  /*16d00*/  WARPSYNC.COLLECTIVE R15, `(.L_x_417) ;  /* 0x000000000f0c7348 */ /* 0x000fea0003c00000 */
[----:B------:R-:W-:Y:S02]  /*16d10*/  ELECT P6, UR62, PT ;  /* 0x00000000003e782f */ /* 0x000fe400038c0000 */
[----:B------:R-:W-:Y:S01]  /*16d20*/  MOV R14, UR62 ;  /* 0x0000003e000e7c02 */ /* 0x000fe20008000f00 */
[----:B------:R-:W-:Y:S10]  /*16d30*/  ENDCOLLECTIVE ;  /* 0x000000000000791b */ /* 0x000ff40003800000 */
.L_x_417:
[----:B------:R-:W-:Y:S05]  /*16d40*/  BRA `(.L_x_418) ;  /* 0xffffffc000ac7947 */ /* 0x000fea000383ffff */
.L_x_314:
[----:B------:R-:W-:Y:S01]  /*16d50*/  BSSY B0, `(.L_x_419) ;  /* 0x0000006000007945 */ /* 0x000fe20003800000 */
[----:B------:R-:W-:-:S07]  /*16d60*/  MOV R15, 0xffffffff ;  /* 0xffffffff000f7802 */ /* 0x000fce0000000f00 */
[----:B-----5:R-:W-:Y:S05]  /*16d70*/  WARPSYNC.COLLECTIVE R15, `(.L_x_420) ;  /* 0x000000000f0c7348 */ /* 0x020fea0003c00000 */
[----:B-----5:R-:W-:Y:S02]  /*16d80*/  ELECT P6, UR62, PT ;  /* 0x00000000003e782f */ /* 0x020fe400038c0000 */
[----:B------:R-:W-:Y:S01]  /*16d90*/  MOV R14, UR62 ;  /* 0x0000003e000e7c02 */ /* 0x000fe20008000f00 */
[----:B------:R-:W-:Y:S10]  /*16da0*/  ENDCOLLECTIVE ;  /* 0x000000000000791b */ /* 0x000ff40003800000 */
.L_x_420:
[----:B------:R-:W-:Y:S05]  /*16db0*/  BSYNC B0 ;  /* 0x0000000000007941 */ /* 0x000fea0003800000 */
.L_x_419:
[----:B------:R-:W-:Y:S05]  /*16dc0*/  BRA `(.L_x_421) ;  /* 0xffffffc000fc7947 */ /* 0x000fea000383ffff */
.L_x_318:
[----:B-1----:R1:W2:Y:S02]  /*16dd0*/  SYNCS.PHASECHK.TRANS64.TRYWAIT P0, [R7+URZ], R2 ;  /* 0x00000002070075a7 */ /* 0x0022a4000800017f */
[----:B--2---:R-:W-:Y:S05]  /*16de0*/  @!P0 NANOSLEEP.SYNCS 0x989680 ;  /* 0x009896800000895d */ /* 0x004fea0003900000 */
[----:B------:R-:W2:Y:S02]  /*16df0*/  @!P0 SYNCS.PHASECHK.TRANS64 P0, [R7+URZ], R2 ;  /* 0x00000002070085a7 */ /* 0x000ea4000800007f */
[----:B--2---:R-:W-:Y:S05]  /*16e00*/  @!P0 BRA `(.L_x_318) ;  /* 0xfffffffc00f08947 */ /* 0x004fea000383ffff */
[----:B------:R-:W-:Y:S05]  /*16e10*/  BRA `(.L_x_422) ;  /* 0xffffffc400387947 */ /* 0x000fea000383ffff */
.L_x_319:
[----:B-1----:R1:W2:Y:S02]  /*16e20*/  SYNCS.PHASECHK.TRANS64.TRYWAIT P0, [R9+URZ], R4 ;  /* 0x00000004090075a7 */ /* 0x0022a4000800017f */
[----:B--2---:R-:W-:Y:S05]  /*16e30*/  @!P0 NANOSLEEP.SYNCS 0x989680 ;  /* 0x009896800000895d */ /* 0x004fea0003900000 */
[----:B------:R-:W2:Y:S02]  /*16e40*/  @!P0 SYNCS.PHASECHK.TRANS64 P0, [R9+URZ], R4 ;  /* 0x00000004090085a7 */ /* 0x000ea4000800007f */
[----:B--2---:R-:W-:Y:S05]  /*16e50*/  @!P0 BRA `(.L_x_319) ;  /* 0xfffffffc00f08947 */ /* 0x004fea000383ffff */
[----:B------:R-:W-:Y:S05]  /*16e60*/  BRA `(.L_x_423) ;  /* 0xffffffc400487947 */ /* 0x000fea000383ffff */
.L_x_320:
[----:B-1----:R1:W2:Y:S02]  /*16e70*/  SYNCS.PHASECHK.TRANS64.TRYWAIT P0, [R6+URZ], R5 ;  /* 0x00000005060075a7 */ /* 0x0022a4000800017f */
[----:B--2---:R-:W-:Y:S05]  /*16e80*/  @!P0 NANOSLEEP.SYNCS 0x989680 ;  /* 0x009896800000895d */ /* 0x004fea0003900000 */
[----:B------:R-:W2:Y:S02]  /*16e90*/  @!P0 SYNCS.PHASECHK.TRANS64 P0, [R6+URZ], R5 ;  /* 0x00000005060085a7 */ /* 0x000ea4000800007f */
[----:B--2---:R-:W-:Y:S05]  /*16ea0*/  @!P0 BRA `(.L_x_320) ;  /* 0xfffffffc00f08947 */ /* 0x004fea000383ffff */
[----:B------:R-:W-:Y:S05]  /*16eb0*/  BRA `(.L_x_424) ;  /* 0xffffffc400587947 */ /* 0x000fea000383ffff */
.L_x_321:
[----:B-1----:R1:W2:Y:S02]  /*16ec0*/  SYNCS.PHASECHK.TRANS64.TRYWAIT P0, [R9+URZ], R4 ;  /* 0x00000004090075a7 */ /* 0x0022a4000800017f */
[----:B--2---:R-:W-:Y:S05]  /*16ed0*/  @!P0 NANOSLEEP.SYNCS 0x989680 ;  /* 0x009896800000895d */ /* 0x004fea0003900000 */
[----:B------:R-:W2:Y:S02]  /*16ee0*/  @!P0 SYNCS.PHASECHK.TRANS64 P0, [R9+URZ], R4 ;  /* 0x00000004090085a7 */ /* 0x000ea4000800007f */
[----:B--2---:R-:W-:Y:S05]  /*16ef0*/  @!P0 BRA `(.L_x_321) ;  /* 0xfffffffc00f08947 */ /* 0x004fea000383ffff */
[----:B------:R-:W-:Y:S05]  /*16f00*/  BRA `(.L_x_425) ;  /* 0xffffffc400687947 */ /* 0x000fea000383ffff */
.L_x_322:
[----:B-1----:R1:W2:Y:S02]  /*16f10*/  SYNCS.PHASECHK.TRANS64.TRYWAIT P0, [R6+URZ], R5 ;  /* 0x00000005060075a7 */ /* 0x0022a4000800017f */
[----:B--2---:R-:W-:Y:S05]  /*16f20*/  @!P0 NANOSLEEP.SYNCS 0x989680 ;  /* 0x009896800000895d */ /* 0x004fea0003900000 */
[----:B------:R-:W2:Y:S02]  /*16f30*/  @!P0 SYNCS.PHASECHK.TRANS64 P0, [R6+URZ], R5 ;  /* 0x00000005060085a7 */ /* 0x000ea4000800007f */
[----:B--2---:R-:W-:Y:S05]  /*16f40*/  @!P0 BRA `(.L_x_322) ;  /* 0xfffffffc00f08947 */ /* 0x004fea000383ffff */
[----:B------:R-:W-:Y:S05]  /*16f50*/  BRA `(.L_x_426) ;  /* 0xffffffc400787947 */ /* 0x000fea000383ffff */
.L_x_323:
[----:B-1----:R1:W2:Y:S02]  /*16f60*/  SYNCS.PHASECHK.TRANS64.TRYWAIT P0, [R9+URZ], R4 ;  /* 0x00000004090075a7 */ /* 0x0022a4000800017f */
[----:B--2---:R-:W-:Y:S05]  /*16f70*/  @!P0 NANOSLEEP.SYNCS 0x989680 ;  /* 0x009896800000895d */ /* 0x004fea0003900000 */
[----:B------:R-:W2:Y:S02]  /*16f80*/  @!P0 SYNCS.PHASECHK.TRANS64 P0, [R9+URZ], R4 ;  /* 0x00000004090085a7 */ /* 0x000ea4000800007f */
[----:B--2---:R-:W-:Y:S05]  /*16f90*/  @!P0 BRA `(.L_x_323) ;  /* 0xfffffffc00f08947 */ /* 0x004fea000383ffff */
[----:B------:R-:W-:Y:S05]  /*16fa0*/  BRA `(.L_x_427) ;  /* 0xffffffc400887947 */ /* 0x000fea000383ffff */
.L_x_324:
[----:B--2---:R2:W3:Y:S02]  /*16fb0*/  SYNCS.PHASECHK.TRANS64.TRYWAIT P0, [R6+URZ], R5 ;  /* 0x00000005060075a7 */ /* 0x0044e4000800017f */
[----:B---3--:R-:W-:Y:S05]  /*16fc0*/  @!P0 NANOSLEEP.SYNCS 0x989680 ;  /* 0x009896800000895d */ /* 0x008fea0003900000 */
[----:B------:R-:W3:Y:S02]  /*16fd0*/  @!P0 SYNCS.PHASECHK.TRANS64 P0, [R6+URZ], R5 ;  /* 0x00000005060085a7 */ /* 0x000ee4000800007f */
[----:B---3--:R-:W-:Y:S05]  /*16fe0*/  @!P0 BRA `(.L_x_324) ;  /* 0xfffffffc00f08947 */ /* 0x008fea000383ffff */
[----:B------:R-:W-:Y:S05]  /*16ff0*/  BRA `(.L_x_428) ;  /* 0xffffffc400907947 */ /* 0x000fea000383ffff */
.L_x_342:
[----:B-1----:R1:W3:Y:S02]  /*17000*/  SYNCS.PHASECHK.TRANS64.TRYWAIT P2, [R12+URZ+0x34440], R3 ;  /* 0x034440030c0075a7 */ /* 0x0022e4000804017f */
[----:B---3--:R-:W-:Y:S05]  /*17010*/  @!P2 NANOSLEEP.SYNCS 0x989680 ;  /* 0x009896800000a95d */ /* 0x008fea0003900000 */
[----:B------:R-:W3:Y:S02]  /*17020*/  @!P2 SYNCS.PHASECHK.TRANS64 P2, [R12+URZ+0x34440], R3 ;  /* 0x034440030c00a5a7 */ /* 0x000ee4000804007f */
[----:B---3--:R-:W-:Y:S05]  /*17030*/  @!P2 BRA `(.L_x_342) ;  /* 0xfffffffc00f0a947 */ /* 0x008fea000383ffff */
[----:B------:R-:W-:Y:S05]  /*17040*/  BRA `(.L_x_429) ;  /* 0xffffffe000ac7947 */ /* 0x000fea000383ffff */
.L_x_348:
[----:B-1----:R1:W2:Y:S02]  /*17050*/  SYNCS.PHASECHK.TRANS64.TRYWAIT P0, [R3+URZ+0x34440], R0 ;  /* 0x03444000030075a7 */ /* 0x0022a4000800017f */
[----:B--2---:R-:W-:Y:S05]  /*17060*/  @!P0 NANOSLEEP.SYNCS 0x989680 ;  /* 0x009896800000895d */ /* 0x004fea0003900000 */
[----:B------:R-:W2:Y:S02]  /*17070*/  @!P0 SYNCS.PHASECHK.TRANS64 P0, [R3+URZ+0x34440], R0 ;  /* 0x03444000030085a7 */ /* 0x000ea4000800007f */
[----:B--2---:R-:W-:Y:S05]  /*17080*/  @!P0 BRA `(.L_x_348) ;  /* 0xfffffffc00f08947 */ /* 0x004fea000383ffff */
[----:B------:R-:W-:Y:S05]  /*17090*/  BRA `(.L_x_430) ;  /* 0xffffffe400147947 */ /* 0x000fea000383ffff */
.L_x_350:
[----:B-1----:R1:W2:Y:S02]  /*170a0*/  SYNCS.PHASECHK.TRANS64.TRYWAIT P0, [R3+URZ+0x34440], R0 ;  /* 0x03444000030075a7 */ /* 0x0022a4000800017f */
[----:B--2---:R-:W-:Y:S05]  /*170b0*/  @!P0 NANOSLEEP.SYNCS 0x989680 ;  /* 0x009896800000895d */ /* 0x004fea0003900000 */
[----:B------:R-:W2:Y:S02]  /*170c0*/  @!P0 SYNCS.PHASECHK.TRANS64 P0, [R3+URZ+0x34440], R0 ;  /* 0x03444000030085a7 */ /* 0x000ea4000800007f */
[----:B--2---:R-:W-:Y:S05]  /*170d0*/  @!P0 BRA `(.L_x_350) ;  /* 0xfffffffc00f08947 */ /* 0x004fea000383ffff */
[----:B------:R-:W-:Y:S05]  /*170e0*/  BRA `(.L_x_431) ;  /* 0xffffffe4002c7947 */ /* 0x000fea000383ffff */
.L_x_352:
[----:B-1----:R1:W2:Y:S02]  /*170f0*/  SYNCS.PHASECHK.TRANS64.TRYWAIT P0, [R3+URZ+0x34440], R0 ;  /* 0x03444000030075a7 */ /* 0x0022a4000800017f */
[----:B--2---:R-:W-:Y:S05]  /*17100*/  @!P0 NANOSLEEP.SYNCS 0x989680 ;  /* 0x009896800000895d */ /* 0x004fea0003900000 */
[----:B------:R-:W2:Y:S02]  /*17110*/  @!P0 SYNCS.PHASECHK.TRANS64 P0, [R3+URZ+0x34440], R0 ;  /* 0x03444000030085a7 */ /* 0x000ea4000800007f */
[----:B--2---:R-:W-:Y:S05]  /*17120*/  @!P0 BRA `(.L_x_352) ;  /* 0xfffffffc00f08947 */ /* 0x004fea000383ffff */
[----:B------:R-:W-:Y:S05]  /*17130*/  BRA `(.L_x_432) ;  /* 0xffffffe400447947 */ /* 0x000fea000383ffff */
.L_x_354:
[----:B-1----:R1:W2:Y:S02]  /*17140*/  SYNCS.PHASECHK.TRANS64.TRYWAIT P0, [R3+URZ+0x34440], R0 ;  /* 0x03444000030075a7 */ /* 0x0022a4000800017f */
[----:B--2---:R-:W-:Y:S05]  /*17150*/  @!P0 NANOSLEEP.SYNCS 0x989680 ;  /* 0x009896800000895d */ /* 0x004fea0003900000 */
[----:B------:R-:W2:Y:S02]  /*17160*/  @!P0 SYNCS.PHASECHK.TRANS64 P0, [R3+URZ+0x34440], R0 ;  /* 0x03444000030085a7 */ /* 0x000ea4000800007f */
[----:B--2---:R-:W-:Y:S05]  /*17170*/  @!P0 BRA `(.L_x_354) ;  /* 0xfffffffc00f08947 */ /* 0x004fea000383ffff */
[----:B------:R-:W-:Y:S05]  /*17180*/  BRA `(.L_x_433) ;  /* 0xffffffe4005c7947 */ /* 0x000fea000383ffff */
.L_x_356:
[----:B-1----:R1:W2:Y:S02]  /*17190*/  SYNCS.PHASECHK.TRANS64.TRYWAIT P0, [R3+URZ+0x34440], R0 ;  /* 0x03444000030075a7 */ /* 0x0022a4000800017f */
[----:B--2---:R-:W-:Y:S05]  /*171a0*/  @!P0 NANOSLEEP.SYNCS 0x989680 ;  /* 0x009896800000895d */ /* 0x004fea0003900000 */
[----:B------:R-:W2:Y:S02]  /*171b0*/  @!P0 SYNCS.PHASECHK.TRANS64 P0, [R3+URZ+0x34440], R0 ;  /* 0x03444000030085a7 */ /* 0x000ea4000800007f */
[----:B--2---:R-:W-:Y:S05]  /*171c0*/  @!P0 BRA `(.L_x_356) ;  /* 0xfffffffc00f08947 */ /* 0x004fea000383ffff */
[----:B------:R-:W-:Y:S05]  /*171d0*/  BRA `(.L_x_434) ;  /* 0xffffffe400747947 */ /* 0x000fea000383ffff */
.L_x_358:
[----:B-1----:R1:W2:Y:S02]  /*171e0*/  SYNCS.PHASECHK.TRANS64.TRYWAIT P0, [R3+URZ+0x34440], R0 ;  /* 0x03444000030075a7 */ /* 0x0022a4000800017f */
[----:B--2---:R-:W-:Y:S05]  /*171f0*/  @!P0 NANOSLEEP.SYNCS 0x989680 ;  /* 0x009896800000895d */ /* 0x004fea0003900000 */
[----:B------:R-:W2:Y:S02]  /*17200*/  @!P0 SYNCS.PHASECHK.TRANS64 P0, [R3+URZ+0x34440], R0 ;  /* 0x03444000030085a7 */ /* 0x000ea4000800007f */
[----:B--2---:R-:W-:Y:S05]  /*17210*/  @!P0 BRA `(.L_x_358) ;  /* 0xfffffffc00f08947 */ /* 0x004fea000383ffff */
[----:B------:R-:W-:Y:S05]  /*17220*/  BRA `(.L_x_435) ;  /* 0xffffffe4008c7947 */ /* 0x000fea000383ffff */
.L_x_360:
[----:B-1----:R1:W2:Y:S02]  /*17230*/  SYNCS.PHASECHK.TRANS64.TRYWAIT P0, [R3+URZ+0x34440], R0 ;  /* 0x03444000030075a7 */ /* 0x0022a4000800017f */
[----:B--2---:R-:W-:Y:S05]  /*17240*/  @!P0 NANOSLEEP.SYNCS 0x989680 ;  /* 0x009896800000895d */ /* 0x004fea0003900000 */
[----:B------:R-:W2:Y:S02]  /*17250*/  @!P0 SYNCS.PHASECHK.TRANS64 P0, [R3+URZ+0x34440], R0 ;  /* 0x03444000030085a7 */ /* 0x000ea4000800007f */
[----:B--2---:R-:W-:Y:S05]  /*17260*/  @!P0 BRA `(.L_x_360) ;  /* 0xfffffffc00f08947 */ /* 0x004fea000383ffff */
[----:B------:R-:W-:Y:S05]  /*17270*/  BRA `(.L_x_436) ;  /* 0xffffffe400a47947 */ /* 0x000fea000383ffff */
        .weak           $__internal_0_$__cuda_sm20_div_u64
        .type           $__internal_0_$__cuda_sm20_div_u64,@function
        .size           $__internal_0_$__cuda_sm20_div_u64,(.L_x_339 - $__internal_0_$__cuda_sm20_div_u64)
$__internal_0_$__cuda_sm20_div_u64:
[----:B------:R-:W1:Y:S08]  /*17280*/  I2F.U64.RP R3, R22 ;  /* 0x0000001600037312 */ /* 0x000e700000309000 */
[----:B-1----:R-:W1:Y:S02]  /*17290*/  MUFU.RCP R3, R3 ;  /* 0x0000000300037308 */ /* 0x002e640000001000 */
[----:B-1----:R-:W-:-:S06]  /*172a0*/  VIADD R16, R3, 0x1ffffffe ;  /* 0x1ffffffe03107836 */ /* 0x002fcc0000000000 */
[----:B------:R-:W1:Y:S02]  /*172b0*/  F2I.U64.TRUNC R16, R16 ;  /* 0x0000001000107311 */ /* 0x000e64000020d800 */
[----:B-1----:R-:W-:-:S04]  /*172c0*/  IMAD.WIDE.U32 R18, R16, R22, RZ ;  /* 0x0000001610127225 */ /* 0x002fc800078e00ff */
[C---:B------:R-:W-:Y:S01]  /*172d0*/  IMAD R11, R16.reuse, R23, R19 ;  /* 0x00000017100b7224 */ /* 0x040fe200078e0213 */
[----:B------:R-:W-:Y:S01]  /*172e0*/  IADD3 R13, P1, RZ, -R18, RZ ;  /* 0x80000012ff0d7210 */ /* 0x000fe20007f3e0ff */
[----:B------:R-:W-:Y:S02]  /*172f0*/  IMAD.MOV.U32 R19, RZ, RZ, R16 ;  /* 0x000000ffff137224 */ /* 0x000fe400078e0010 */
[----:B------:R-:W-:Y:S02]  /*17300*/  IMAD R11, R17, R22, R11 ;  /* 0x00000016110b7224 */ /* 0x000fe400078e020b */
[----:B------:R-:W-:-:S03]  /*17310*/  IMAD.HI.U32 R18, R16, R13, RZ ;  /* 0x0000000d10127227 */ /* 0x000fc600078e00ff */
[----:B------:R-:W-:-:S05]  /*17320*/  IADD3.X R11, RZ, ~R11, RZ, P1, !PT ;  /* 0x8000000bff0b7210 */ /* 0x000fca0000ffe4ff */
[----:B------:R-:W-:-:S04]  /*17330*/  IMAD.WIDE.U32 R18, P1, R16, R11, R18 ;  /* 0x0000000b10127225 */ /* 0x000fc80007820012 */
[C---:B------:R-:W-:Y:S02]  /*17340*/  IMAD R25, R17.reuse, R11, RZ ;  /* 0x0000000b11197224 */ /* 0x040fe400078e02ff */
[----:B------:R-:W-:-:S04]  /*17350*/  IMAD.HI.U32 R18, P2, R17, R13, R18 ;  /* 0x0000000d11127227 */ /* 0x000fc80007840012 */
[----:B------:R-:W-:Y:S01]  /*17360*/  IMAD.HI.U32 R3, R17, R11, RZ ;  /* 0x0000000b11037227 */ /* 0x000fe200078e00ff */
[----:B------:R-:W-:-:S04]  /*17370*/  IADD3 R19, P3, R25, R18, RZ ;  /* 0x0000001219137210 */ /* 0x000fc80007f7e0ff */
[----:B------:R-:W-:Y:S01]  /*17380*/  IADD3.X R3, R3, R17, RZ, P1, !PT ;  /* 0x0000001103037210 */ /* 0x000fe20000ffe4ff */
[----:B------:R-:W-:-:S03]  /*17390*/  IMAD.WIDE.U32 R16, R19, R22, RZ ;  /* 0x0000001613107225 */ /* 0x000fc600078e00ff */
[----:B------:R-:W-:Y:S01]  /*173a0*/  IADD3.X R3, RZ, RZ, R3, P3, P2 ;  /* 0x000000ffff037210 */ /* 0x000fe20001fe4403 */
[----:B------:R-:W-:Y:S01]  /*173b0*/  IMAD R14, R19, R23, R17 ;  /* 0x00000017130e7224 */ /* 0x000fe200078e0211 */
[----:B------:R-:W-:Y:S01]  /*173c0*/  IADD3 R11, P1, RZ, -R16, RZ ;  /* 0x80000010ff0b7210 */ /* 0x000fe20007f3e0ff */
[----:B------:R-:W-:Y:S02]  /*173d0*/  IMAD.MOV.U32 R17, RZ, RZ, RZ ;  /* 0x000000ffff117224 */ /* 0x000fe400078e00ff */
[----:B------:R-:W-:Y:S02]  /*173e0*/  IMAD R14, R3, R22, R14 ;  /* 0x00000016030e7224 */ /* 0x000fe400078e020e */
[----:B------:R-:W-:-:S04]  /*173f0*/  IMAD.HI.U32 R18, R19, R11, RZ ;  /* 0x0000000b13127227 */ /* 0x000fc800078e00ff */
[----:B------:R-:W-:-:S04]  /*17400*/  IMAD.X R14, RZ, RZ, ~R14, P1 ;  /* 0x000000ffff0e7224 */ /* 0x000fc800008e0e0e */
[----:B------:R-:W-:-:S04]  /*17410*/  IMAD.WIDE.U32 R18, P1, R19, R14, R18 ;  /* 0x0000000e13127225 */ /* 0x000fc80007820012 */
[C---:B------:R-:W-:Y:S02]  /*17420*/  IMAD R16, R3.reuse, R14, RZ ;  /* 0x0000000e03107224 */ /* 0x040fe400078e02ff */
[----:B------:R-:W-:-:S04]  /*17430*/  IMAD.HI.U32 R11, P2, R3, R11, R18 ;  /* 0x0000000b030b7227 */ /* 0x000fc80007840012 */
[----:B------:R-:W-:Y:S01]  /*17440*/  IMAD.HI.U32 R14, R3, R14, RZ ;  /* 0x0000000e030e7227 */ /* 0x000fe200078e00ff */
[----:B------:R-:W-:-:S04]  /*17450*/  IADD3 R11, P3, R16, R11, RZ ;  /* 0x0000000b100b7210 */ /* 0x000fc80007f7e0ff */
[----:B------:R-:W-:Y:S01]  /*17460*/  IADD3.X R3, R14, R3, RZ, P1, !PT ;  /* 0x000000030e037210 */ /* 0x000fe20000ffe4ff */
[----:B------:R-:W-:-:S03]  /*17470*/  IMAD.HI.U32 R16, R11, UR14, RZ ;  /* 0x0000000e0b107c27 */ /* 0x000fc6000f8e00ff */
[----:B------:R-:W-:Y:S01]  /*17480*/  IADD3.X R3, RZ, RZ, R3, P3, P2 ;  /* 0x000000ffff037210 */ /* 0x000fe20001fe4403 */
[----:B------:R-:W-:-:S04]  /*17490*/  IMAD.WIDE.U32 R16, R11, UR21, R16 ;  /* 0x000000150b107c25 */ /* 0x000fc8000f8e0010 */
[C---:B------:R-:W-:Y:S02]  /*174a0*/  IMAD R14, R3.reuse, UR21, RZ ;  /* 0x00000015030e7c24 */ /* 0x040fe4000f8e02ff */
[----:B------:R-:W-:-:S04]  /*174b0*/  IMAD.HI.U32 R11, P1, R3, UR14, R16 ;  /* 0x0000000e030b7c27 */ /* 0x000fc8000f820010 */
[----:B------:R-:W-:Y:S01]  /*174c0*/  IMAD.HI.U32 R3, R3, UR21, RZ ;  /* 0x0000001503037c27 */ /* 0x000fe2000f8e00ff */
[----:B------:R-:W-:-:S04]  /*174d0*/  IADD3 R11, P2, R14, R11, RZ ;  /* 0x0000000b0e0b7210 */ /* 0x000fc80007f5e0ff */
[----:B------:R-:W-:Y:S01]  /*174e0*/  IADD3.X R3, R3, RZ, RZ, P1, !PT ;  /* 0x000000ff03037210 */ /* 0x000fe20000ffe4ff */
[----:B------:R-:W-:-:S04]  /*174f0*/  IMAD.WIDE.U32 R16, R11, R22, RZ ;  /* 0x000000160b107225 */ /* 0x000fc800078e00ff */
[----:B------:R-:W-:Y:S01]  /*17500*/  IMAD.X R3, RZ, RZ, R3, P2 ;  /* 0x000000ffff037224 */ /* 0x000fe200010e0603 */
[----:B------:R-:W-:Y:S01]  /*17510*/  IADD3 R16, P2, -R16, UR14, RZ ;  /* 0x0000000e10107c10 */ /* 0x000fe2000ff5e1ff */
[----:B------:R-:W-:-:S03]  /*17520*/  IMAD R14, R11, R23, R17 ;  /* 0x000000170b0e7224 */ /* 0x000fc600078e0211 */
[-C--:B------:R-:W-:Y:S01]  /*17530*/  ISETP.GE.U32.AND P1, PT, R16, R22.reuse, PT ;  /* 0x000000161000720c */ /* 0x080fe20003f26070 */
[----:B------:R-:W-:Y:S02]  /*17540*/  IMAD R3, R3, R22, R14 ;  /* 0x0000001603037224 */ /* 0x000fe400078e020e */
[----:B------:R-:W-:-:S03]  /*17550*/  VIADD R14, R11, 0x1 ;  /* 0x000000010b0e7836 */ /* 0x000fc60000000000 */
[----:B------:R-:W-:Y:S02]  /*17560*/  IADD3.X R18, ~R3, UR21, RZ, P2, !PT ;  /* 0x0000001503127c10 */ /* 0x000fe400097fe5ff */
[----:B------:R-:W-:Y:S02]  /*17570*/  IADD3 R3, P2, -R22, R16, RZ ;  /* 0x0000001016037210 */ /* 0x000fe40007f5e1ff */
[----:B------:R-:W-:Y:S02]  /*17580*/  ISETP.GE.U32.AND.EX P1, PT, R18, R23, PT, P1 ;  /* 0x000000171200720c */ /* 0x000fe40003f26110 */
[----:B------:R-:W-:Y:S02]  /*17590*/  IADD3.X R13, ~R23, R18, RZ, P2, !PT ;  /* 0x00000012170d7210 */ /* 0x000fe400017fe5ff */
[----:B------:R-:W-:Y:S02]  /*175a0*/  SEL R3, R3, R16, P1 ;  /* 0x0000001003037207 */ /* 0x000fe40000800000 */
[----:B------:R-:W-:-:S02]  /*175b0*/  SEL R13, R13, R18, P1 ;  /* 0x000000120d0d7207 */ /* 0x000fc40000800000 */
[----:B------:R-:W-:Y:S02]  /*175c0*/  SEL R14, R14, R11, P1 ;  /* 0x0000000b0e0e7207 */ /* 0x000fe40000800000 */
[----:B------:R-:W-:Y:S02]  /*175d0*/  ISETP.GE.U32.AND P1, PT, R3, R22, PT ;  /* 0x000000160300720c */ /* 0x000fe40003f26070 */
[----:B------:R-:W-:Y:S02]  /*175e0*/  ISETP.NE.U32.AND P2, PT, R22, RZ, PT ;  /* 0x000000ff1600720c */ /* 0x000fe40003f45070 */
[----:B------:R-:W-:Y:S02]  /*175f0*/  IADD3 R3, R14, 0x1, RZ ;  /* 0x000000010e037810 */ /* 0x000fe40007ffe0ff */
[----:B------:R-:W-:Y:S01]  /*17600*/  ISETP.GE.U32.AND.EX P1, PT, R13, R23, PT, P1 ;  /* 0x000000170d00720c */ /* 0x000fe20003f26110 */
[----:B------:R-:W-:Y:S01]  /*17610*/  IMAD.MOV.U32 R13, RZ, RZ, 0x0 ;  /* 0x00000000ff0d7424 */ /* 0x000fe200078e00ff */
[----:B------:R-:W-:-:S02]  /*17620*/  ISETP.NE.AND.EX P2, PT, R23, RZ, PT, P2 ;  /* 0x000000ff1700720c */ /* 0x000fc40003f45320 */
[----:B------:R-:W-:-:S04]  /*17630*/  SEL R3, R3, R14, P1 ;  /* 0x0000000e03037207 */ /* 0x000fc80000800000 */
[----:B------:R-:W-:Y:S01]  /*17640*/  SEL R3, R3, 0xffffffff, P2 ;  /* 0xffffffff03037807 */ /* 0x000fe20001000000 */
[----:B------:R-:W-:Y:S06]  /*17650*/  RET.REL.NODEC R12 `(_ZN7cutlass13device_kernelINS_4gemm6kernel13GemmUniversalINS1_17GroupProblemShapeIN4cute5tupleIJiiiEEEEENS1_10collective13CollectiveMmaINS1_39MainloopSm90ArrayTmaGmmaWarpSpecializedILi8ENS6_IJNS5_1CILi1EEESD_SD_EEENS1_52KernelPtrArrayTmaWarpSpecializedPingpongFP8FastAccumEEENS6_IJNSC_ILi128EEENSC_ILi256EEENSC_ILi64EEEEEENS_12float_e4m3_tEPNS6_IJlSD_NSC_ILi0EEEEEESL_SO_NS5_8TiledMMAINS5_8MMA_AtomIJNS5_4SM904GMMA31MMA_64x256x32_F32E4M3E4M3_SS_TNILNSS_7ScaleInE1ELSU_1EEEEEENS5_6LayoutISE_NS6_IJSM_SM_SM_EEEEENS6_IJNS5_10UnderscoreES10_S10_EEEEENS5_13SM90_TMA_LOADENS5_14ComposedLayoutINS5_7SwizzleILi2ELi4ELi3EEENS5_18smem_ptr_flag_bitsILi8EEENSX_INS6_IJNSC_ILi8EEESJ_EEENS6_IJSJ_SD_EEEEEEEvNS5_8identityES13_S1D_vS1E_EENS_8epilogue10collective18CollectiveEpilogueINS1G_30Sm90PtrArrayTmaWarpSpecializedILi4ELi2ELi16ELb1ELb0ELi2EEEJSK_NS6_IJSJ_NSC_ILi32EEEEEENS_6half_tEPNS6_IJSD_lSM_EEES1N_S1P_NS1G_6fusion15FusionCallbacksIS1K_NS1Q_17LinearCombinationIS1N_fS1N_fLNS_15FloatRoundStyleE2EEESK_S1M_JEEES13_NS14_INS15_ILi3ELi4ELi3EEENS17_ILi16EEENSX_INS6_IJSJ_S19_EEENS6_IJSD_SJ_EEEEEEENS5_17SM75_U16x8_LDSM_TENS5_14SM90_TMA_STOREES21_NS5_17SM90_U16x8_STSM_TENS5_9Copy_AtomIJNS5_17SM90_U32x4_STSM_NES1N_EEEvEEEvvEEEEvNT_6ParamsE) ;  /* 0xfffffe880c687950 */ /* 0x000fec0003c3ffff */
.L_x_339:
[----:B------:R-:W-:Y:S01]  /*17660*/  UMOV UR30, UR24 ;  /* 0x00000018001e7c82 */ /* 0x000fe20008000000 */
[----:B------:R-:W-:Y:S02]  /*17670*/  UMOV UR31, UR27 ;  /* 0x0000001b001f7c82 */ /* 0x000fe40008000000 */
[----:B------:R-:W1:Y:S08]  /*17680*/  I2F.U64.RP R11, UR30 ;  /* 0x0000001e000b7d12 */ /* 0x000e700008309000 */
[----:B-1----:R-:W1:Y:S02]  /*17690*/  MUFU.RCP R11, R11 ;  /* 0x0000000b000b7308 */ /* 0x002e640000001000 */
[----:B-1----:R-:W-:-:S06]  /*176a0*/  IADD3 R2, R11, 0x1ffffffe, RZ ;  /* 0x1ffffffe0b027810 */ /* 0x002fcc0007ffe0ff */
[----:B------:R-:W1:Y:S02]  /*176b0*/  F2I.U64.TRUNC R2, R2 ;  /* 0x0000000200027311 */ /* 0x000e64000020d800 */
[----:B-1----:R-:W-:Y:S01]  /*176c0*/  R2UR UR30, R2 ;  /* 0x00000000021e72ca */ /* 0x002fe200000e0000 */
[----:B------:R-:W-:Y:S01]  /*176d0*/  IMAD.MOV.U32 R2, RZ, RZ, R12 ;  /* 0x000000ffff027224 */ /* 0x000fe200078e000c */
[----:B------:R-:W-:Y:S02]  /*176e0*/  R2UR UR31, R3 ;  /* 0x00000000031f72ca */ /* 0x000fe400000e0000 */
[----:B------:R-:W-:-:S09]  /*176f0*/  MOV R3, 0x0 ;  /* 0x0000000000037802 */ /* 0x000fd20000000f00 */
[----:B------:R-:W-:-:S04]  /*17700*/  UIMAD.WIDE.U32 UR32, UR30, UR24, URZ ;  /* 0x000000181e2072a5 */ /* 0x000fc8000f8e003f */
[----:B------:R-:W-:Y:S02]  /*17710*/  UIMAD UR33, UR30, UR27, UR33 ;  /* 0x0000001b1e2172a4 */ /* 0x000fe4000f8e0221 */
[----:B------:R-:W-:Y:S02]  /*17720*/  UIADD3 UR36, UP1, URZ, -UR32, URZ ;  /* 0x800000203f247290 */ /* 0x000fe4000ff3e03f */
[----:B------:R-:W-:Y:S02]  /*17730*/  UIMAD UR34, UR31, UR24, UR33 ;  /* 0x000000181f2272a4 */ /* 0x000fe4000f8e0221 */
[----:B------:R-:W-:Y:S02]  /*17740*/  UIMAD.WIDE.U32 UR32, UR30, UR36, URZ ;  /* 0x000000241e2072a5 */ /* 0x000fe4000f8e003f */
[----:B------:R-:W-:-:S05]  /*17750*/  UIADD3.X UR37, URZ, ~UR34, URZ, UP1, !UPT ;  /* 0x800000223f257290 */ /* 0x000fca0008ffe43f */
[----:B------:R-:W-:Y:S01]  /*17760*/  UMOV UR32, UR33 ;  /* 0x0000002100207c82 */ /* 0x000fe20008000000 */
[----:B------:R-:W-:Y:S02]  /*17770*/  UMOV UR33, UR30 ;  /* 0x0000001e00217c82 */ /* 0x000fe40008000000 */
[----:B------:R-:W-:Y:S02]  /*17780*/  UIMAD.WIDE.U32 UR34, UP1, UR30, UR37, UR32 ;  /* 0x000000251e2272a5 */ /* 0x000fe4000f820020 */
[----:B------:R-:W-:Y:S02]  /*17790*/  UIMAD.WIDE.U32 UR32, UR31, UR37, URZ ;  /* 0x000000251f2072a5 */ /* 0x000fe4000f8e003f */
[----:B------:R-:W-:Y:S02]  /*177a0*/  UIMAD.WIDE.U32 UR34, UP2, UR31, UR36, UR34 ;  /* 0x000000241f2272a5 */ /* 0x000fe4000f840022 */
[----:B------:R-:W-:Y:S02]  /*177b0*/  UIMAD UR37, UR31, UR37, URZ ;  /* 0x000000251f2572a4 */ /* 0x000fe4000f8e023f */
[----:B------:R-:W-:-:S02]  /*177c0*/  UIADD3.X UR32, UR33, UR31, URZ, UP1, !UPT ;  /* 0x0000001f21207290 */ /* 0x000fc40008ffe43f */
[----:B------:R-:W-:-:S04]  /*177d0*/  UIADD3 UR35, UP4, UR37, UR35, URZ ;  /* 0x0000002325237290 */ /* 0x000fc8000ff9e03f */
[----:B------:R-:W-:Y:S02]  /*177e0*/  UIMAD.WIDE.U32 UR30, UR35, UR24, URZ ;  /* 0x00000018231e72a5 */ /* 0x000fe4000f8e003f */
[----:B------:R-:W-:Y:S02]  /*177f0*/  UIADD3.X UR36, URZ, URZ, UR32, UP4, UP2 ;  /* 0x0000003f3f247290 */ /* 0x000fe4000a7e4420 */
[----:B------:R-:W-:Y:S02]  /*17800*/  UIMAD UR31, UR35, UR27, UR31 ;  /* 0x0000001b231f72a4 */ /* 0x000fe4000f8e021f */
[----:B------:R-:W-:Y:S02]  /*17810*/  UIADD3 UR37, UP1, URZ, -UR30, URZ ;  /* 0x8000001e3f257290 */ /* 0x000fe4000ff3e03f */
[----:B------:R-:W-:Y:S02]  /*17820*/  UIMAD UR32, UR36, UR24, UR31 ;  /* 0x00000018242072a4 */ /* 0x000fe4000f8e021f */
[----:B------:R-:W-:-:S02]  /*17830*/  UIMAD.WIDE.U32 UR30, UR35, UR37, URZ ;  /* 0x00000025231e72a5 */ /* 0x000fc4000f8e003f */
[----:B------:R-:W-:-:S05]  /*17840*/  UIADD3.X UR41, URZ, ~UR32, URZ, UP1, !UPT ;  /* 0x800000203f297290 */ /* 0x000fca0008ffe43f */
[----:B------:R-:W-:Y:S01]  /*17850*/  UMOV UR34, UR31 ;  /* 0x0000001f00227c82 */ /* 0x000fe20008000000 */
[----:B------:R-:W-:Y:S02]  /*17860*/  UIMAD.WIDE.U32 UR30, UR36, UR41, URZ ;  /* 0x00000029241e72a5 */ /* 0x000fe4000f8e003f */
[----:B------:R-:W-:Y:S02]  /*17870*/  UIMAD.WIDE.U32 UR32, UP1, UR35, UR41, UR34 ;  /* 0x00000029232072a5 */ /* 0x000fe4000f820022 */
[----:B------:R-:W-:Y:S02]  /*17880*/  UIMAD UR34, UR36, UR41, URZ ;  /* 0x00000029242272a4 */ /* 0x000fe4000f8e023f */
[----:B------:R-:W-:Y:S02]  /*17890*/  UIMAD.WIDE.U32 UR32, UP2, UR36, UR37, UR32 ;  /* 0x00000025242072a5 */ /* 0x000fe4000f840020 */
[----:B------:R-:W-:Y:S02]  /*178a0*/  UIADD3.X UR36, UR31, UR36, URZ, UP1, !UPT ;  /* 0x000000241f247290 */ /* 0x000fe40008ffe43f */
[----:B------:R-:W-:-:S04]  /*178b0*/  UIADD3 UR34, UP4, UR34, UR33, URZ ;  /* 0x0000002122227290 */ /* 0x000fc8000ff9e03f */
[----:B------:R-:W-:Y:S02]  /*178c0*/  UIMAD.WIDE.U32 UR32, UR34, UR25, URZ ;  /* 0x00000019222072a5 */ /* 0x000fe4000f8e003f */
[----:B------:R-:W-:-:S05]  /*178d0*/  UIADD3.X UR36, URZ, URZ, UR36, UP4, UP2 ;  /* 0x0000003f3f247290 */ /* 0x000fca000a7e4424 */
[----:B------:R-:W-:Y:S01]  /*178e0*/  UMOV UR32, UR33 ;  /* 0x0000002100207c82 */ /* 0x000fe20008000000 */
[----:B------:R-:W-:Y:S02]  /*178f0*/  UMOV UR33, URZ ;  /* 0x0000003f00217c82 */ /* 0x000fe40008000000 */
[----:B------:R-:W-:Y:S02]  /*17900*/  UIMAD.WIDE.U32 UR30, UR34, UR26, UR32 ;  /* 0x0000001a221e72a5 */ /* 0x000fe4000f8e0020 */
[----:B------:R-:W-:Y:S02]  /*17910*/  UIMAD UR34, UR36, UR26, URZ ;  /* 0x0000001a242272a4 */ /* 0x000fe4000f8e023f */
[----:B------:R-:W-:Y:S02]  /*17920*/  UIMAD.WIDE.U32 UR30, UP1, UR36, UR25, UR30 ;  /* 0x00000019241e72a5 */ /* 0x000fe4000f82001e */
[----:B------:R-:W-:Y:S02]  /*17930*/  UIMAD.WIDE.U32 UR32, UR36, UR26, URZ ;  /* 0x0000001a242072a5 */ /* 0x000fe4000f8e003f */
[----:B------:R-:W-:-:S02]  /*17940*/  UIADD3 UR34, UP2, UR34, UR31, URZ ;  /* 0x0000001f22227290 */ /* 0x000fc4000ff5e03f */
[----:B------:R-:W-:Y:S02]  /*17950*/  UIADD3.X UR32, UR33, URZ, URZ, UP1, !UPT ;  /* 0x0000003f21207290 */ /* 0x000fe40008ffe43f */
[----:B------:R-:W-:Y:S02]  /*17960*/  UIMAD.WIDE.U32 UR30, UR34, UR24, URZ ;  /* 0x00000018221e72a5 */ /* 0x000fe4000f8e003f */
[----:B------:R-:W-:Y:S02]  /*17970*/  UIADD3.X UR32, URZ, UR32, URZ, UP2, !UPT ;  /* 0x000000203f207290 */ /* 0x000fe400097fe43f */
[----:B------:R-:W-:Y:S02]  /*17980*/  UIMAD UR31, UR34, UR27, UR31 ;  /* 0x0000001b221f72a4 */ /* 0x000fe4000f8e021f */
[----:B------:R-:W-:Y:S02]  /*17990*/  UIADD3 UR33, UP2, -UR30, UR25, URZ ;  /* 0x000000191e217290 */ /* 0x000fe4000ff5e13f */
[----:B------:R-:W-:-:S02]  /*179a0*/  UIMAD UR31, UR32, UR24, UR31 ;  /* 0x00000018201f72a4 */ /* 0x000fc4000f8e021f */
[----:B------:R-:W-:Y:S02]  /*179b0*/  UISETP.GE.U32.AND UP1, UPT, UR33, UR24, UPT ;  /* 0x000000182100728c */ /* 0x000fe4000bf26070 */
[----:B------:R-:W-:Y:S02]  /*179c0*/  UIADD3.X UR32, ~UR31, UR26, URZ, UP2, !UPT ;  /* 0x0000001a1f207290 */ /* 0x000fe400097fe53f */
[----:B------:R-:W-:Y:S02]  /*179d0*/  UIADD3 UR26, UP2, -UR24, UR33, URZ ;  /* 0x00000021181a7290 */ /* 0x000fe4000ff5e13f */
[----:B------:R-:W-:Y:S02]  /*179e0*/  UISETP.GE.U32.AND.EX UP1, UPT, UR32, UR27, UPT, UP1 ;  /* 0x0000001b2000728c */ /* 0x000fe4000bf26110 */
[----:B------:R-:W-:Y:S02]  /*179f0*/  UIADD3 UR30, UR34, 0x1, URZ ;  /* 0x00000001221e7890 */ /* 0x000fe4000fffe03f */
[----:B------:R-:W-:-:S02]  /*17a00*/  UIADD3.X UR31, ~UR27, UR32, URZ, UP2, !UPT ;  /* 0x000000201b1f7290 */ /* 0x000fc400097fe53f */
[----:B------:R-:W-:Y:S02]  /*17a10*/  USEL UR26, UR26, UR33, UP1 ;  /* 0x000000211a1a7287 */ /* 0x000fe40008800000 */
[----:B------:R-:W-:Y:S02]  /*17a20*/  USEL UR31, UR31, UR32, UP1 ;  /* 0x000000201f1f7287 */ /* 0x000fe40008800000 */
[----:B------:R-:W-:Y:S02]  /*17a30*/  USEL UR34, UR30, UR34, UP1 ;  /* 0x000000221e227287 */ /* 0x000fe40008800000 */
[----:B------:R-:W-:Y:S02]  /*17a40*/  UISETP.GE.U32.AND UP1, UPT, UR26, UR24, UPT ;  /* 0x000000181a00728c */ /* 0x000fe4000bf26070 */
[----:B------:R-:W-:Y:S02]  /*17a50*/  UISETP.NE.U32.AND UP2, UPT, UR24, URZ, UPT ;  /* 0x0000003f1800728c */ /* 0x000fe4000bf45070 */
[----:B------:R-:W-:-:S02]  /*17a60*/  UIADD3 UR26, UR34, 0x1, URZ ;  /* 0x00000001221a7890 */ /* 0x000fc4000fffe03f */
[----:B------:R-:W-:Y:S02]  /*17a70*/  UISETP.GE.U32.AND.EX UP1, UPT, UR31, UR27, UPT, UP1 ;  /* 0x0000001b1f00728c */ /* 0x000fe4000bf26110 */
[----:B------:R-:W-:Y:S02]  /*17a80*/  UISETP.NE.AND.EX UP2, UPT, UR27, URZ, UPT, UP2 ;  /* 0x0000003f1b00728c */ /* 0x000fe4000bf45320 */
[----:B------:R-:W-:-:S04]  /*17a90*/  USEL UR26, UR26, UR34, UP1 ;  /* 0x000000221a1a7287 */ /* 0x000fc80008800000 */
[----:B------:R-:W-:Y:S01]  /*17aa0*/  USEL UR27, UR26, 0xffffffff, UP2 ;  /* 0xffffffff1a1b7887 */ /* 0x000fe20009000000 */
[----:B------:R-:W-:Y:S11]  /*17ab0*/  RET.REL.NODEC R2 `(_ZN7cutlass13device_kernelINS_4gemm6kernel13GemmUniversalINS1_17GroupProblemShapeIN4cute5tupleIJiiiEEEEENS1_10collective13CollectiveMmaINS1_39MainloopSm90ArrayTmaGmmaWarpSpecializedILi8ENS6_IJNS5_1CILi1EEESD_SD_EEENS1_52KernelPtrArrayTmaWarpSpecializedPingpongFP8FastAccumEEENS6_IJNSC_ILi128EEENSC_ILi256EEENSC_ILi64EEEEEENS_12float_e4m3_tEPNS6_IJlSD_NSC_ILi0EEEEEESL_SO_NS5_8TiledMMAINS5_8MMA_AtomIJNS5_4SM904GMMA31MMA_64x256x32_F32E4M3E4M3_SS_TNILNSS_7ScaleInE1ELSU_1EEEEEENS5_6LayoutISE_NS6_IJSM_SM_SM_EEEEENS6_IJNS5_10UnderscoreES10_S10_EEEEENS5_13SM90_TMA_LOADENS5_14ComposedLayoutINS5_7SwizzleILi2ELi4ELi3EEENS5_18smem_ptr_flag_bitsILi8EEENSX_INS6_IJNSC_ILi8EEESJ_EEENS6_IJSJ_SD_EEEEEEEvNS5_8identityES13_S1D_vS1E_EENS_8epilogue10collective18CollectiveEpilogueINS1G_30Sm90PtrArrayTmaWarpSpecializedILi4ELi2ELi16ELb1ELb0ELi2EEEJSK_NS6_IJSJ_NSC_ILi32EEEEEENS_6half_tEPNS6_IJSD_lSM_EEES1N_S1P_NS1G_6fusion15FusionCallbacksIS1K_NS1Q_17LinearCombinationIS1N_fS1N_fLNS_15FloatRoundStyleE2EEESK_S1M_JEEES13_NS14_INS15_ILi3ELi4ELi3EEENS17_ILi16EEENSX_INS6_IJSJ_S19_EEENS6_IJSD_SJ_EEEEEEENS5_17SM75_U16x8_LDSM_TENS5_14SM90_TMA_STOREES21_NS5_17SM90_U16x8_STSM_TENS5_9Copy_AtomIJNS5_17SM90_U32x4_STSM_NES1N_EEEvEEEvvEEEEvNT_6ParamsE) ;  /* 0xfffffe8402507950 */ /* 0x000ff60003c3ffff */
.L_x_437:
[----:B------:R-:W-:-:S00]  /*17ac0*/  BRA `(.L_x_437) ;  /* 0xfffffffc00fc7947 */ /* 0x000fc0000383ffff */
[----:B------:R-:W-:-:S00]  /*17ad0*/  NOP ;  /* 0x0000000000007918 */ /* 0x000fc00000000000 */
        /* <DEDUP_REMOVED lines=10> */
.L_x_438:


//--------------------- .nv.global.init           --------------------------
	.section	.nv.global.init,"aw",@progbits
.nv.global.init:
	.type		$str$24,@object
	.size		$str$24,($str$25 - $str$24)
$str$24:
        /*0000*/ 	.byte	0x28, 0x61, 0x64, 0x64, 0x72, 0x65, 0x73, 0x73, 0x20, 0x26, 0x20, 0x6d, 0x61, 0x73, 0x6b, 0x29
        /*0010*/ 	.byte	0x20, 0x3d, 0x3d, 0x20, 0x30, 0x00
	.type		$str$25,@object
	.size		$str$25,(__unnamed_1 - $str$25)
$str$25:
        /*0016*/ 	.byte	0x2f, 0x74, 0x6d, 0x70, 0x2f, 0x63, 0x75, 0x74, 0x6c, 0x61, 0x73, 0x73, 0x5f, 0x73, 0x77, 0x65
        /*0026*/ 	.byte	0x65, 0x70, 0x5f, 0x73, 0x72, 0x63, 0x2f, 0x69, 0x6e, 0x63, 0x6c, 0x75, 0x64, 0x65, 0x2f, 0x63
        /*0036*/ 	.byte	0x75, 0x74, 0x65, 0x2f, 0x70, 0x6f, 0x69, 0x6e, 0x74, 0x65, 0x72, 0x5f, 0x66, 0x6c, 0x61, 0x67
        /*0046*/ 	.byte	0x67, 0x65, 0x64, 0x2e, 0x68, 0x70, 0x70, 0x00
	.type		__unnamed_1,@object
	.size		__unnamed_1,(.L_0 - __unnamed_1)
__unnamed_1:
        /* <DEDUP_REMOVED lines=28> */
        /*020e*/ 	.byte	0x3e, 0x3e, 0x3e, 0x3e, 0x3e, 0x5d, 0x00
.L_0:


//--------------------- .nv.shared._ZN7cutlass13device_kernelINS_4gemm6kernel13GemmUniversalINS1_17GroupProblemShapeIN4cute5tupleIJiiiEEEEENS1_10collective13CollectiveMmaINS1_39MainloopSm90ArrayTmaGmmaWarpSpecializedILi8ENS6_IJNS5_1CILi1EEESD_SD_EEENS1_52KernelPtrArrayTmaWarpSpecializedPingpongFP8FastAccumEEENS6_IJNSC_ILi128EEENSC_ILi256EEENSC_ILi64EEEEEENS_12float_e4m3_tEPNS6_IJlSD_NSC_ILi0EEEEEESL_SO_NS5_8TiledMMAINS5_8MMA_AtomIJNS5_4SM904GMMA31MMA_64x256x32_F32E4M3E4M3_SS_TNILNSS_7ScaleInE1ELSU_1EEEEEENS5_6LayoutISE_NS6_IJSM_SM_SM_EEEEENS6_IJNS5_10UnderscoreES10_S10_EEEEENS5_13SM90_TMA_LOADENS5_14ComposedLayoutINS5_7SwizzleILi2ELi4ELi3EEENS5_18smem_ptr_flag_bitsILi8EEENSX_INS6_IJNSC_ILi8EEESJ_EEENS6_IJSJ_SD_EEEEEEEvNS5_8identityES13_S1D_vS1E_EENS_8epilogue10collective18CollectiveEpilogueINS1G_30Sm90PtrArrayTmaWarpSpecializedILi4ELi2ELi16ELb1ELb0ELi2EEEJSK_NS6_IJSJ_NSC_ILi32EEEEEENS_6half_tEPNS6_IJSD_lSM_EEES1N_S1P_NS1G_6fusion15FusionCallbacksIS1K_NS1Q_17LinearCombinationIS1N_fS1N_fLNS_15FloatRoundStyleE2EEESK_S1M_JEEES13_NS14_INS15_ILi3ELi4ELi3EEENS17_ILi16EEENSX_INS6_IJSJ_S19_EEENS6_IJSD_SJ_EEEEEEENS5_17SM75_U16x8_LDSM_TENS5_14SM90_TMA_STOREES21_NS5_17SM90_U16x8_STSM_TENS5_9Copy_AtomIJNS5_17SM90_U32x4_STSM_NES1N_EEEvEEEvvEEEEvNT_6ParamsE --------------------------
	.section	.nv.shared._ZN7cutlass13device_kernelINS_4gemm6kernel13GemmUniversalINS1_17GroupProblemShapeIN4cute5tupleIJiiiEEEEENS1_10collective13CollectiveMmaINS1_39MainloopSm90ArrayTmaGmmaWarpSpecializedILi8ENS6_IJNS5_1CILi1EEESD_SD_EEENS1_52KernelPtrArrayTmaWarpSpecializedPingpongFP8FastAccumEEENS6_IJNSC_ILi128EEENSC_ILi256EEENSC_ILi64EEEEEENS_12float_e4m3_tEPNS6_IJlSD_NSC_ILi0EEEEEESL_SO_NS5_8TiledMMAINS5_8MMA_AtomIJNS5_4SM904GMMA31MMA_64x256x32_F32E4M3E4M3_SS_TNILNSS_7ScaleInE1ELSU_1EEEEEENS5_6LayoutISE_NS6_IJSM_SM_SM_EEEEENS6_IJNS5_10UnderscoreES10_S10_EEEEENS5_13SM90_TMA_LOADENS5_14ComposedLayoutINS5_7SwizzleILi2ELi4ELi3EEENS5_18smem_ptr_flag_bitsILi8EEENSX_INS6_IJNSC_ILi8EEESJ_EEENS6_IJSJ_SD_EEEEEEEvNS5_8identityES13_S1D_vS1E_EENS_8epilogue10collective18CollectiveEpilogueINS1G_30Sm90PtrArrayTmaWarpSpecializedILi4ELi2ELi16ELb1ELb0ELi2EEEJSK_NS6_IJSJ_NSC_ILi32EEEEEENS_6half_tEPNS6_IJSD_lSM_EEES1N_S1P_NS1G_6fusion15FusionCallbacksIS1K_NS1Q_17LinearCombinationIS1N_fS1N_fLNS_15FloatRoundStyleE2EEESK_S1M_JEEES13_NS14_INS15_ILi3ELi4ELi3EEENS17_ILi16EEENSX_INS6_IJSJ_S19_EEENS6_IJSD_SJ_EEEEEEENS5_17SM75_U16x8_LDSM_TENS5_14SM90_TMA_STOREES21_NS5_17SM90_U16x8_STSM_TENS5_9Copy_AtomIJNS5_17SM90_U32x4_STSM_NES1N_EEEvEEEvvEEEEvNT_6ParamsE,"aw",@nobits
	.sectionflags	@""
	.align	16
	.zero		1024


//--------------------- .nv.shared.reserved.0     --------------------------
	.section	.nv.shared.reserved.0,"aw",@nobits
	.weak		__nv_reservedSMEM_offset_0_alias
	.size		__nv_reservedSMEM_offset_0_alias, 0, 0
	.other		__nv_reservedSMEM_offset_0_alias,@"STO_CUDA_RESERVED_SHARED STV_DEFAULT"
__nv_reservedSMEM_offset_0_alias:
	.zero		0


//--------------------- .nv.global                --------------------------
	.section	.nv.global,"aw",@nobits
.nv.global:
	.type		_ZN39_INTERNAL_c757d34b_4_k_cu_9f8a8cad_28014cute1_E,@object
	.size		_ZN39_INTERNAL_c757d34b_4_k_cu_9f8a8cad_28014cute1_E,(_ZN39_INTERNAL_c757d34b_4_k_cu_9f8a8cad_28014cuda3std3__45__cpo6cbeginE - _ZN39_INTERNAL_c757d34b_4_k_cu_9f8a8cad_28014cute1_E)
_ZN39_INTERNAL_c757d34b_4_k_cu_9f8a8cad_28014cute1_E:
	.zero		1
	.type		_ZN39_INTERNAL_c757d34b_4_k_cu_9f8a8cad_28014cuda3std3__45__cpo6cbeginE,@object
	.size		_ZN39_INTERNAL_c757d34b_4_k_cu_9f8a8cad_28014cuda3std3__45__cpo6cbeginE,(_ZN39_INTERNAL_c757d34b_4_k_cu_9f8a8cad_28014cuda3std3__48in_placeE - _ZN39_INTERNAL_c757d34b_4_k_cu_9f8a8cad_28014cuda3std3__45__cpo6cbeginE)
_ZN39_INTERNAL_c757d34b_4_k_cu_9f8a8cad_28014cuda3std3__45__cpo6cbeginE:
	.zero		1
	.type		_ZN39_INTERNAL_c757d34b_4_k_cu_9f8a8cad_28014cuda3std3__48in_placeE,@object
	.size		_ZN39_INTERNAL_c757d34b_4_k_cu_9f8a8cad_28014cuda3std3__48in_placeE,(_ZN39_INTERNAL_c757d34b_4_k_cu_9f8a8cad_28014cuda3std6ranges3__45__cpo9iter_moveE - _ZN39_INTERNAL_c757d34b_4_k_cu_9f8a8cad_28014cuda3std3__48in_placeE)
_ZN39_INTERNAL_c757d34b_4_k_cu_9f8a8cad_28014cuda3std3__48in_placeE:
	.zero		1
	.type		_ZN39_INTERNAL_c757d34b_4_k_cu_9f8a8cad_28014cuda3std6ranges3__45__cpo9iter_moveE,@object
	.size		_ZN39_INTERNAL_c757d34b_4_k_cu_9f8a8cad_28014cuda3std6ranges3__45__cpo9iter_moveE,(_ZN39_INTERNAL_c757d34b_4_k_cu_9f8a8cad_28014cuda3std3__45__cpo5beginE - _ZN39_INTERNAL_c757d34b_4_k_cu_9f8a8cad_28014cuda3std6ranges3__45__cpo9iter_moveE)
_ZN39_INTERNAL_c757d34b_4_k_cu_9f8a8cad_28014cuda3std6ranges3__45__cpo9iter_moveE:
	.zero		1
	.type		_ZN39_INTERNAL_c757d34b_4_k_cu_9f8a8cad_28014cuda3std3__45__cpo5beginE,@object
	.size		_ZN39_INTERNAL_c757d34b_4_k_cu_9f8a8cad_28014cuda3std3__45__cpo5beginE,(_ZN39_INTERNAL_c757d34b_4_k_cu_9f8a8cad_28014cuda3std3__441_GLOBAL__N__c757d34b_4_k_cu_9f8a8cad_28016ignoreE - _ZN39_INTERNAL_c757d34b_4_k_cu_9f8a8cad_28014cuda3std3__45__cpo5beginE)
_ZN39_INTERNAL_c757d34b_4_k_cu_9f8a8cad_28014cuda3std3__45__cpo5beginE:
	.zero		1
	.type		_ZN39_INTERNAL_c757d34b_4_k_cu_9f8a8cad_28014cuda3std3__441_GLOBAL__N__c757d34b_4_k_cu_9f8a8cad_28016ignoreE,@object
	.size		_ZN39_INTERNAL_c757d34b_4_k_cu_9f8a8cad_28014cuda3std3__441_GLOBAL__N__c757d34b_4_k_cu_9f8a8cad_28016ignoreE,(_ZN39_INTERNAL_c757d34b_4_k_cu_9f8a8cad_28014cute7productE - _ZN39_INTERNAL_c757d34b_4_k_cu_9f8a8cad_28014cuda3std3__441_GLOBAL__N__c757d34b_4_k_cu_9f8a8cad_28016ignoreE)
_ZN39_INTERNAL_c757d34b_4_k_cu_9f8a8cad_28014cuda3std3__441_GLOBAL__N__c757d34b_4_k_cu_9f8a8cad_28016ignoreE:
	.zero		1
	.type		_ZN39_INTERNAL_c757d34b_4_k_cu_9f8a8cad_28014cute7productE,@object
	.size		_ZN39_INTERNAL_c757d34b_4_k_cu_9f8a8cad_28014cute7productE,(_ZN39_INTERNAL_c757d34b_4_k_cu_9f8a8cad_28014cuda3std3__45__cpo3endE - _ZN39_INTERNAL_c757d34b_4_k_cu_9f8a8cad_28014cute7productE)
_ZN39_INTERNAL_c757d34b_4_k_cu_9f8a8cad_28014cute7productE:
	.zero		1
	.type		_ZN39_INTERNAL_c757d34b_4_k_cu_9f8a8cad_28014cuda3std3__45__cpo3endE,@object
	.size		_ZN39_INTERNAL_c757d34b_4_k_cu_9f8a8cad_28014cuda3std3__45__cpo3endE,(_ZN39_INTERNAL_c757d34b_4_k_cu_9f8a8cad_28014cuda3std3__419piecewise_constructE - _ZN39_INTERNAL_c757d34b_4_k_cu_9f8a8cad_28014cuda3std3__45__cpo3endE)
_ZN39_INTERNAL_c757d34b_4_k_cu_9f8a8cad_28014cuda3std3__45__cpo3endE:
	.zero		1
	.type		_ZN39_INTERNAL_c757d34b_4_k_cu_9f8a8cad_28014cuda3std3__419piecewise_constructE,@object
	.size		_ZN39_INTERNAL_c757d34b_4_k_cu_9f8a8cad_28014cuda3std3__419piecewise_constructE,(_ZN39_INTERNAL_c757d34b_4_k_cu_9f8a8cad_28014cuda3std3__45__cpo4cendE - _ZN39_INTERNAL_c757d34b_4_k_cu_9f8a8cad_28014cuda3std3__419piecewise_constructE)
_ZN39_INTERNAL_c757d34b_4_k_cu_9f8a8cad_28014cuda3std3__419piecewise_constructE:
	.zero		1
	.type		_ZN39_INTERNAL_c757d34b_4_k_cu_9f8a8cad_28014cuda3std3__45__cpo4cendE,@object
	.size		_ZN39_INTERNAL_c757d34b_4_k_cu_9f8a8cad_28014cuda3std3__45__cpo4cendE,(_ZN39_INTERNAL_c757d34b_4_k_cu_9f8a8cad_28014cuda3std6ranges3__45__cpo4swapE - _ZN39_INTERNAL_c757d34b_4_k_cu_9f8a8cad_28014cuda3std3__45__cpo4cendE)
_ZN39_INTERNAL_c757d34b_4_k_cu_9f8a8cad_28014cuda3std3__45__cpo4cendE:
	.zero		1
	.type		_ZN39_INTERNAL_c757d34b_4_k_cu_9f8a8cad_28014cuda3std6ranges3__45__cpo4swapE,@object
	.size		_ZN39_INTERNAL_c757d34b_4_k_cu_9f8a8cad_28014cuda3std6ranges3__45__cpo4swapE,(.L_8 - _ZN39_INTERNAL_c757d34b_4_k_cu_9f8a8cad_28014cuda3std6ranges3__45__cpo4swapE)
_ZN39_INTERNAL_c757d34b_4_k_cu_9f8a8cad_28014cuda3std6ranges3__45__cpo4swapE:
	.zero		1
.L_8:


//--------------------- .nv.constant0._ZN7cutlass13device_kernelINS_4gemm6kernel13GemmUniversalINS1_17GroupProblemShapeIN4cute5tupleIJiiiEEEEENS1_10collective13CollectiveMmaINS1_39MainloopSm90ArrayTmaGmmaWarpSpecializedILi8ENS6_IJNS5_1CILi1EEESD_SD_EEENS1_52KernelPtrArrayTmaWarpSpecializedPingpongFP8FastAccumEEENS6_IJNSC_ILi128EEENSC_ILi256EEENSC_ILi64EEEEEENS_12float_e4m3_tEPNS6_IJlSD_NSC_ILi0EEEEEESL_SO_NS5_8TiledMMAINS5_8MMA_AtomIJNS5_4SM904GMMA31MMA_64x256x32_F32E4M3E4M3_SS_TNILNSS_7ScaleInE1ELSU_1EEEEEENS5_6LayoutISE_NS6_IJSM_SM_SM_EEEEENS6_IJNS5_10UnderscoreES10_S10_EEEEENS5_13SM90_TMA_LOADENS5_14ComposedLayoutINS5_7SwizzleILi2ELi4ELi3EEENS5_18smem_ptr_flag_bitsILi8EEENSX_INS6_IJNSC_ILi8EEESJ_EEENS6_IJSJ_SD_EEEEEEEvNS5_8identityES13_S1D_vS1E_EENS_8epilogue10collective18CollectiveEpilogueINS1G_30Sm90PtrArrayTmaWarpSpecializedILi4ELi2ELi16ELb1ELb0ELi2EEEJSK_NS6_IJSJ_NSC_ILi32EEEEEENS_6half_tEPNS6_IJSD_lSM_EEES1N_S1P_NS1G_6fusion15FusionCallbacksIS1K_NS1Q_17LinearCombinationIS1N_fS1N_fLNS_15FloatRoundStyleE2EEESK_S1M_JEEES13_NS14_INS15_ILi3ELi4ELi3EEENS17_ILi16EEENSX_INS6_IJSJ_S19_EEENS6_IJSD_SJ_EEEEEEENS5_17SM75_U16x8_LDSM_TENS5_14SM90_TMA_STOREES21_NS5_17SM90_U16x8_STSM_TENS5_9Copy_AtomIJNS5_17SM90_U32x4_STSM_NES1N_EEEvEEEvvEEEEvNT_6ParamsE --------------------------
	.section	.nv.constant0._ZN7cutlass13device_kernelINS_4gemm6kernel13GemmUniversalINS1_17GroupProblemShapeIN4cute5tupleIJiiiEEEEENS1_10collective13CollectiveMmaINS1_39MainloopSm90ArrayTmaGmmaWarpSpecializedILi8ENS6_IJNS5_1CILi1EEESD_SD_EEENS1_52KernelPtrArrayTmaWarpSpecializedPingpongFP8FastAccumEEENS6_IJNSC_ILi128EEENSC_ILi256EEENSC_ILi64EEEEEENS_12float_e4m3_tEPNS6_IJlSD_NSC_ILi0EEEEEESL_SO_NS5_8TiledMMAINS5_8MMA_AtomIJNS5_4SM904GMMA31MMA_64x256x32_F32E4M3E4M3_SS_TNILNSS_7ScaleInE1ELSU_1EEEEEENS5_6LayoutISE_NS6_IJSM_SM_SM_EEEEENS6_IJNS5_10UnderscoreES10_S10_EEEEENS5_13SM90_TMA_LOADENS5_14ComposedLayoutINS5_7SwizzleILi2ELi4ELi3EEENS5_18smem_ptr_flag_bitsILi8EEENSX_INS6_IJNSC_ILi8EEESJ_EEENS6_IJSJ_SD_EEEEEEEvNS5_8identityES13_S1D_vS1E_EENS_8epilogue10collective18CollectiveEpilogueINS1G_30Sm90PtrArrayTmaWarpSpecializedILi4ELi2ELi16ELb1ELb0ELi2EEEJSK_NS6_IJSJ_NSC_ILi32EEEEEENS_6half_tEPNS6_IJSD_lSM_EEES1N_S1P_NS1G_6fusion15FusionCallbacksIS1K_NS1Q_17LinearCombinationIS1N_fS1N_fLNS_15FloatRoundStyleE2EEESK_S1M_JEEES13_NS14_INS15_ILi3ELi4ELi3EEENS17_ILi16EEENSX_INS6_IJSJ_S19_EEENS6_IJSD_SJ_EEEEEEENS5_17SM75_U16x8_LDSM_TENS5_14SM90_TMA_STOREES21_NS5_17SM90_U16x8_STSM_TENS5_9Copy_AtomIJNS5_17SM90_U32x4_STSM_NES1N_EEEvEEEvvEEEEvNT_6ParamsE,"a",@progbits
	.sectionflags	@""
	.align	4
.nv.constant0._ZN7cutlass13device_kernelINS_4gemm6kernel13GemmUniversalINS1_17GroupProblemShapeIN4cute5tupleIJiiiEEEEENS1_10collective13CollectiveMmaINS1_39MainloopSm90ArrayTmaGmmaWarpSpecializedILi8ENS6_IJNS5_1CILi1EEESD_SD_EEENS1_52KernelPtrArrayTmaWarpSpecializedPingpongFP8FastAccumEEENS6_IJNSC_ILi128EEENSC_ILi256EEENSC_ILi64EEEEEENS_12float_e4m3_tEPNS6_IJlSD_NSC_ILi0EEEEEESL_SO_NS5_8TiledMMAINS5_8MMA_AtomIJNS5_4SM904GMMA31MMA_64x256x32_F32E4M3E4M3_SS_TNILNSS_7ScaleInE1ELSU_1EEEEEENS5_6LayoutISE_NS6_IJSM_SM_SM_EEEEENS6_IJNS5_10UnderscoreES10_S10_EEEEENS5_13SM90_TMA_LOADENS5_14ComposedLayoutINS5_7SwizzleILi2ELi4ELi3EEENS5_18smem_ptr_flag_bitsILi8EEENSX_INS6_IJNSC_ILi8EEESJ_EEENS6_IJSJ_SD_EEEEEEEvNS5_8identityES13_S1D_vS1E_EENS_8epilogue10collective18CollectiveEpilogueINS1G_30Sm90PtrArrayTmaWarpSpecializedILi4ELi2ELi16ELb1ELb0ELi2EEEJSK_NS6_IJSJ_NSC_ILi32EEEEEENS_6half_tEPNS6_IJSD_lSM_EEES1N_S1P_NS1G_6fusion15FusionCallbacksIS1K_NS1Q_17LinearCombinationIS1N_fS1N_fLNS_15FloatRoundStyleE2EEESK_S1M_JEEES13_NS14_INS15_ILi3ELi4ELi3EEENS17_ILi16EEENSX_INS6_IJSJ_S19_EEENS6_IJSD_SJ_EEEEEEENS5_17SM75_U16x8_LDSM_TENS5_14SM90_TMA_STOREES21_NS5_17SM90_U16x8_STSM_TENS5_9Copy_AtomIJNS5_17SM90_U32x4_STSM_NES1N_EEEvEEEvvEEEEvNT_6ParamsE:
	.zero		2432


//--------------------- SYMBOLS --------------------------

	.type		.nv.reservedSmem.offset0,@object
	.size		.nv.reservedSmem.offset0,0x4
	.type		__assertfail,@function
